//
// Generated by NVIDIA NVVM Compiler
//
// Compiler Build ID: CL-36424714
// Cuda compilation tools, release 13.0, V13.0.88
// Based on NVVM 20.0.0
//

.version 9.0
.target sm_100
.address_size 64

	// .globl	_Z18init_curand_statesP17curandStateXORWOWm
.global .align 4 .b8 precalc_xorwow_matrix[102400];
.global .align 4 .b8 precalc_xorwow_offset_matrix[102400];
.global .align 4 .b8 mrg32k3aM1[2304];
.global .align 4 .b8 mrg32k3aM2[2304];
.global .align 4 .b8 mrg32k3aM1SubSeq[2016];
.global .align 4 .b8 mrg32k3aM2SubSeq[2016];
.global .align 4 .b8 mrg32k3aM1Seq[2304];
.global .align 4 .b8 mrg32k3aM2Seq[2304];
.const .align 8 .b8 __cr_lgamma_table[72];
// _ZZN3cub18CUB_300001_SM_10006detail6reduce28DeviceReduceSingleTileKernelINS2_10policy_hubIfjN4cuda3std3__44plusIfEEE10Policy1000EN6thrust24THRUST_300001_SM_1000_NS6detail15normal_iteratorINSD_10device_ptrIfEEEEPfjS9_ffNS7_10__identityEEEvT0_T1_T2_T3_T4_T6_E12temp_storage has been demoted
// _ZZN3cub18CUB_300001_SM_10006detail6reduce18DeviceReduceKernelINS2_10policy_hubIfjN4cuda3std3__44plusIfEEE10Policy1000EN6thrust24THRUST_300001_SM_1000_NS6detail15normal_iteratorINSD_10device_ptrIfEEEEjS9_fNS7_10__identityEEEvT0_PT3_T1_NS0_13GridEvenShareISN_EET2_T4_E12temp_storage has been demoted
// _ZZN3cub18CUB_300001_SM_10006detail6reduce28DeviceReduceSingleTileKernelINS2_10policy_hubIfjN4cuda3std3__44plusIfEEE10Policy1000EPfSC_iS9_ffNS7_10__identityEEEvT0_T1_T2_T3_T4_T6_E12temp_storage has been demoted
// _ZZN3cub18CUB_300001_SM_10006detail6reduce28DeviceReduceSingleTileKernelINS2_10policy_hubIfyN4cuda3std3__44plusIfEEE10Policy1000EN6thrust24THRUST_300001_SM_1000_NS6detail15normal_iteratorINSD_10device_ptrIfEEEEPfyS9_ffNS7_10__identityEEEvT0_T1_T2_T3_T4_T6_E12temp_storage has been demoted
// _ZZN3cub18CUB_300001_SM_10006detail6reduce18DeviceReduceKernelINS2_10policy_hubIfyN4cuda3std3__44plusIfEEE10Policy1000EN6thrust24THRUST_300001_SM_1000_NS6detail15normal_iteratorINSD_10device_ptrIfEEEEyS9_fNS7_10__identityEEEvT0_PT3_T1_NS0_13GridEvenShareISN_EET2_T4_E12temp_storage has been demoted
// _ZZN3cub18CUB_300001_SM_10006detail6reduce28DeviceReduceSingleTileKernelINS2_10policy_hubIfyN4cuda3std3__44plusIfEEE10Policy1000EPfSC_iS9_ffNS7_10__identityEEEvT0_T1_T2_T3_T4_T6_E12temp_storage has been demoted
.global .align 1 .b8 _ZN34_INTERNAL_dfee5354_4_k_cu_1df72ef14cuda3std3__45__cpo5beginE[1];
.global .align 1 .b8 _ZN34_INTERNAL_dfee5354_4_k_cu_1df72ef14cuda3std3__45__cpo3endE[1];
.global .align 1 .b8 _ZN34_INTERNAL_dfee5354_4_k_cu_1df72ef14cuda3std3__45__cpo6cbeginE[1];
.global .align 1 .b8 _ZN34_INTERNAL_dfee5354_4_k_cu_1df72ef14cuda3std3__45__cpo4cendE[1];
.global .align 1 .b8 _ZN34_INTERNAL_dfee5354_4_k_cu_1df72ef14cuda3std3__45__cpo6rbeginE[1];
.global .align 1 .b8 _ZN34_INTERNAL_dfee5354_4_k_cu_1df72ef14cuda3std3__45__cpo4rendE[1];
.global .align 1 .b8 _ZN34_INTERNAL_dfee5354_4_k_cu_1df72ef14cuda3std3__45__cpo7crbeginE[1];
.global .align 1 .b8 _ZN34_INTERNAL_dfee5354_4_k_cu_1df72ef14cuda3std3__45__cpo5crendE[1];
.global .align 1 .b8 _ZN34_INTERNAL_dfee5354_4_k_cu_1df72ef14cuda3std3__436_GLOBAL__N__dfee5354_4_k_cu_1df72ef16ignoreE[1];
.global .align 1 .b8 _ZN34_INTERNAL_dfee5354_4_k_cu_1df72ef14cuda3std3__419piecewise_constructE[1];
.global .align 1 .b8 _ZN34_INTERNAL_dfee5354_4_k_cu_1df72ef14cuda3std3__48in_placeE[1];
.global .align 1 .b8 _ZN34_INTERNAL_dfee5354_4_k_cu_1df72ef14cuda3std3__420unreachable_sentinelE[1];
.global .align 1 .b8 _ZN34_INTERNAL_dfee5354_4_k_cu_1df72ef14cuda3std3__47nulloptE[1];
.global .align 1 .b8 _ZN34_INTERNAL_dfee5354_4_k_cu_1df72ef14cuda3std3__48unexpectE[1];
.global .align 1 .b8 _ZN34_INTERNAL_dfee5354_4_k_cu_1df72ef14cuda3std6ranges3__45__cpo4swapE[1];
.global .align 1 .b8 _ZN34_INTERNAL_dfee5354_4_k_cu_1df72ef14cuda3std6ranges3__45__cpo9iter_moveE[1];
.global .align 1 .b8 _ZN34_INTERNAL_dfee5354_4_k_cu_1df72ef14cuda3std6ranges3__45__cpo5beginE[1];
.global .align 1 .b8 _ZN34_INTERNAL_dfee5354_4_k_cu_1df72ef14cuda3std6ranges3__45__cpo3endE[1];
.global .align 1 .b8 _ZN34_INTERNAL_dfee5354_4_k_cu_1df72ef14cuda3std6ranges3__45__cpo6cbeginE[1];
.global .align 1 .b8 _ZN34_INTERNAL_dfee5354_4_k_cu_1df72ef14cuda3std6ranges3__45__cpo4cendE[1];
.global .align 1 .b8 _ZN34_INTERNAL_dfee5354_4_k_cu_1df72ef14cuda3std6ranges3__45__cpo7advanceE[1];
.global .align 1 .b8 _ZN34_INTERNAL_dfee5354_4_k_cu_1df72ef14cuda3std6ranges3__45__cpo9iter_swapE[1];
.global .align 1 .b8 _ZN34_INTERNAL_dfee5354_4_k_cu_1df72ef14cuda3std6ranges3__45__cpo4nextE[1];
.global .align 1 .b8 _ZN34_INTERNAL_dfee5354_4_k_cu_1df72ef14cuda3std6ranges3__45__cpo4prevE[1];
.global .align 1 .b8 _ZN34_INTERNAL_dfee5354_4_k_cu_1df72ef14cuda3std6ranges3__45__cpo4dataE[1];
.global .align 1 .b8 _ZN34_INTERNAL_dfee5354_4_k_cu_1df72ef14cuda3std6ranges3__45__cpo5cdataE[1];
.global .align 1 .b8 _ZN34_INTERNAL_dfee5354_4_k_cu_1df72ef14cuda3std6ranges3__45__cpo4sizeE[1];
.global .align 1 .b8 _ZN34_INTERNAL_dfee5354_4_k_cu_1df72ef14cuda3std6ranges3__45__cpo5ssizeE[1];
.global .align 1 .b8 _ZN34_INTERNAL_dfee5354_4_k_cu_1df72ef14cuda3std6ranges3__45__cpo8distanceE[1];
.global .align 1 .b8 _ZN34_INTERNAL_dfee5354_4_k_cu_1df72ef16thrust24THRUST_300001_SM_1000_NS8cuda_cub3parE[1];
.global .align 1 .b8 _ZN34_INTERNAL_dfee5354_4_k_cu_1df72ef16thrust24THRUST_300001_SM_1000_NS8cuda_cub10par_nosyncE[1];
.global .align 1 .b8 _ZN34_INTERNAL_dfee5354_4_k_cu_1df72ef16thrust24THRUST_300001_SM_1000_NS6system6detail10sequential3seqE[1];
.global .align 1 .b8 _ZN34_INTERNAL_dfee5354_4_k_cu_1df72ef16thrust24THRUST_300001_SM_1000_NS12placeholders2_1E[1];
.global .align 1 .b8 _ZN34_INTERNAL_dfee5354_4_k_cu_1df72ef16thrust24THRUST_300001_SM_1000_NS12placeholders2_2E[1];
.global .align 1 .b8 _ZN34_INTERNAL_dfee5354_4_k_cu_1df72ef16thrust24THRUST_300001_SM_1000_NS12placeholders2_3E[1];
.global .align 1 .b8 _ZN34_INTERNAL_dfee5354_4_k_cu_1df72ef16thrust24THRUST_300001_SM_1000_NS12placeholders2_4E[1];
.global .align 1 .b8 _ZN34_INTERNAL_dfee5354_4_k_cu_1df72ef16thrust24THRUST_300001_SM_1000_NS12placeholders2_5E[1];
.global .align 1 .b8 _ZN34_INTERNAL_dfee5354_4_k_cu_1df72ef16thrust24THRUST_300001_SM_1000_NS12placeholders2_6E[1];
.global .align 1 .b8 _ZN34_INTERNAL_dfee5354_4_k_cu_1df72ef16thrust24THRUST_300001_SM_1000_NS12placeholders2_7E[1];
.global .align 1 .b8 _ZN34_INTERNAL_dfee5354_4_k_cu_1df72ef16thrust24THRUST_300001_SM_1000_NS12placeholders2_8E[1];
.global .align 1 .b8 _ZN34_INTERNAL_dfee5354_4_k_cu_1df72ef16thrust24THRUST_300001_SM_1000_NS12placeholders2_9E[1];
.global .align 1 .b8 _ZN34_INTERNAL_dfee5354_4_k_cu_1df72ef16thrust24THRUST_300001_SM_1000_NS12placeholders3_10E[1];
.global .align 1 .b8 _ZN34_INTERNAL_dfee5354_4_k_cu_1df72ef16thrust24THRUST_300001_SM_1000_NS3seqE[1];

.visible .entry _Z18init_curand_statesP17curandStateXORWOWm(
	.param .u64 .ptr .align 1 _Z18init_curand_statesP17curandStateXORWOWm_param_0,
	.param .u64 _Z18init_curand_statesP17curandStateXORWOWm_param_1
)
{
	.reg .pred 	%p<24>;
	.reg .b32 	%r<413>;
	.reg .b64 	%rd<19>;

	ld.param.u64 	%rd8, [_Z18init_curand_statesP17curandStateXORWOWm_param_0];
	ld.param.u64 	%rd9, [_Z18init_curand_statesP17curandStateXORWOWm_param_1];
	cvta.to.global.u64 	%rd10, %rd8;
	mov.u32 	%r182, %tid.x;
	mov.u32 	%r183, %ctaid.x;
	mov.u32 	%r184, %ntid.x;
	mad.lo.s32 	%r185, %r183, %r184, %r182;
	cvt.s64.s32 	%rd18, %r185;
	mul.wide.s32 	%rd11, %r185, 48;
	add.s64 	%rd2, %rd10, %rd11;
	cvt.u32.u64 	%r186, %rd9;
	xor.b32  	%r187, %r186, -1429050551;
	mul.lo.s32 	%r188, %r187, 1099087573;
	{ .reg .b32 tmp; mov.b64 {tmp, %r189}, %rd9; }
	xor.b32  	%r190, %r189, -136515619;
	mul.lo.s32 	%r191, %r190, -1703105765;
	add.s32 	%r192, %r188, %r191;
	add.s32 	%r193, %r192, 6615241;
	add.s32 	%r194, %r188, 123456789;
	st.global.v2.u32 	[%rd2], {%r193, %r194};
	xor.b32  	%r195, %r188, 362436069;
	add.s32 	%r196, %r191, 521288629;
	st.global.v2.u32 	[%rd2+8], {%r195, %r196};
	xor.b32  	%r197, %r191, 88675123;
	add.s32 	%r198, %r188, 5783321;
	st.global.v2.u32 	[%rd2+16], {%r197, %r198};
	setp.eq.s32 	%p1, %r185, 0;
	@%p1 bra 	$L__BB0_42;
	mov.b32 	%r319, 0;
$L__BB0_2:
	and.b64  	%rd4, %rd18, 3;
	setp.eq.s64 	%p2, %rd4, 0;
	@%p2 bra 	$L__BB0_41;
	mul.wide.u32 	%rd12, %r319, 3200;
	mov.u64 	%rd13, precalc_xorwow_matrix;
	add.s64 	%rd5, %rd13, %rd12;
	cvt.u32.u64 	%r2, %rd4;
	mov.b32 	%r320, 0;
$L__BB0_4:
	mov.b32 	%r333, 0;
	mov.u32 	%r334, %r333;
	mov.u32 	%r335, %r333;
	mov.u32 	%r336, %r333;
	mov.u32 	%r337, %r333;
	mov.u32 	%r326, %r333;
$L__BB0_5:
	mul.wide.u32 	%rd14, %r326, 4;
	add.s64 	%rd15, %rd2, %rd14;
	ld.global.u32 	%r10, [%rd15+4];
	shl.b32 	%r11, %r326, 5;
	mov.b32 	%r332, 0;
$L__BB0_6:
	.pragma "nounroll";
	shr.u32 	%r203, %r10, %r332;
	and.b32  	%r204, %r203, 1;
	setp.eq.b32 	%p3, %r204, 1;
	not.pred 	%p4, %p3;
	add.s32 	%r205, %r11, %r332;
	mul.lo.s32 	%r206, %r205, 5;
	mul.wide.u32 	%rd16, %r206, 4;
	add.s64 	%rd6, %rd5, %rd16;
	@%p4 bra 	$L__BB0_8;
	ld.global.u32 	%r207, [%rd6];
	xor.b32  	%r337, %r337, %r207;
	ld.global.u32 	%r208, [%rd6+4];
	xor.b32  	%r336, %r336, %r208;
	ld.global.u32 	%r209, [%rd6+8];
	xor.b32  	%r335, %r335, %r209;
	ld.global.u32 	%r210, [%rd6+12];
	xor.b32  	%r334, %r334, %r210;
	ld.global.u32 	%r211, [%rd6+16];
	xor.b32  	%r333, %r333, %r211;
$L__BB0_8:
	and.b32  	%r213, %r203, 2;
	setp.eq.s32 	%p5, %r213, 0;
	@%p5 bra 	$L__BB0_10;
	ld.global.u32 	%r214, [%rd6+20];
	xor.b32  	%r337, %r337, %r214;
	ld.global.u32 	%r215, [%rd6+24];
	xor.b32  	%r336, %r336, %r215;
	ld.global.u32 	%r216, [%rd6+28];
	xor.b32  	%r335, %r335, %r216;
	ld.global.u32 	%r217, [%rd6+32];
	xor.b32  	%r334, %r334, %r217;
	ld.global.u32 	%r218, [%rd6+36];
	xor.b32  	%r333, %r333, %r218;
$L__BB0_10:
	and.b32  	%r220, %r203, 4;
	setp.eq.s32 	%p6, %r220, 0;
	@%p6 bra 	$L__BB0_12;
	ld.global.u32 	%r221, [%rd6+40];
	xor.b32  	%r337, %r337, %r221;
	ld.global.u32 	%r222, [%rd6+44];
	xor.b32  	%r336, %r336, %r222;
	ld.global.u32 	%r223, [%rd6+48];
	xor.b32  	%r335, %r335, %r223;
	ld.global.u32 	%r224, [%rd6+52];
	xor.b32  	%r334, %r334, %r224;
	ld.global.u32 	%r225, [%rd6+56];
	xor.b32  	%r333, %r333, %r225;
$L__BB0_12:
	and.b32  	%r227, %r203, 8;
	setp.eq.s32 	%p7, %r227, 0;
	@%p7 bra 	$L__BB0_14;
	ld.global.u32 	%r228, [%rd6+60];
	xor.b32  	%r337, %r337, %r228;
	ld.global.u32 	%r229, [%rd6+64];
	xor.b32  	%r336, %r336, %r229;
	ld.global.u32 	%r230, [%rd6+68];
	xor.b32  	%r335, %r335, %r230;
	ld.global.u32 	%r231, [%rd6+72];
	xor.b32  	%r334, %r334, %r231;
	ld.global.u32 	%r232, [%rd6+76];
	xor.b32  	%r333, %r333, %r232;
$L__BB0_14:
	and.b32  	%r234, %r203, 16;
	setp.eq.s32 	%p8, %r234, 0;
	@%p8 bra 	$L__BB0_16;
	ld.global.u32 	%r235, [%rd6+80];
	xor.b32  	%r337, %r337, %r235;
	ld.global.u32 	%r236, [%rd6+84];
	xor.b32  	%r336, %r336, %r236;
	ld.global.u32 	%r237, [%rd6+88];
	xor.b32  	%r335, %r335, %r237;
	ld.global.u32 	%r238, [%rd6+92];
	xor.b32  	%r334, %r334, %r238;
	ld.global.u32 	%r239, [%rd6+96];
	xor.b32  	%r333, %r333, %r239;
$L__BB0_16:
	and.b32  	%r241, %r203, 32;
	setp.eq.s32 	%p9, %r241, 0;
	@%p9 bra 	$L__BB0_18;
	ld.global.u32 	%r242, [%rd6+100];
	xor.b32  	%r337, %r337, %r242;
	ld.global.u32 	%r243, [%rd6+104];
	xor.b32  	%r336, %r336, %r243;
	ld.global.u32 	%r244, [%rd6+108];
	xor.b32  	%r335, %r335, %r244;
	ld.global.u32 	%r245, [%rd6+112];
	xor.b32  	%r334, %r334, %r245;
	ld.global.u32 	%r246, [%rd6+116];
	xor.b32  	%r333, %r333, %r246;
$L__BB0_18:
	and.b32  	%r248, %r203, 64;
	setp.eq.s32 	%p10, %r248, 0;
	@%p10 bra 	$L__BB0_20;
	ld.global.u32 	%r249, [%rd6+120];
	xor.b32  	%r337, %r337, %r249;
	ld.global.u32 	%r250, [%rd6+124];
	xor.b32  	%r336, %r336, %r250;
	ld.global.u32 	%r251, [%rd6+128];
	xor.b32  	%r335, %r335, %r251;
	ld.global.u32 	%r252, [%rd6+132];
	xor.b32  	%r334, %r334, %r252;
	ld.global.u32 	%r253, [%rd6+136];
	xor.b32  	%r333, %r333, %r253;
$L__BB0_20:
	and.b32  	%r255, %r203, 128;
	setp.eq.s32 	%p11, %r255, 0;
	@%p11 bra 	$L__BB0_22;
	ld.global.u32 	%r256, [%rd6+140];
	xor.b32  	%r337, %r337, %r256;
	ld.global.u32 	%r257, [%rd6+144];
	xor.b32  	%r336, %r336, %r257;
	ld.global.u32 	%r258, [%rd6+148];
	xor.b32  	%r335, %r335, %r258;
	ld.global.u32 	%r259, [%rd6+152];
	xor.b32  	%r334, %r334, %r259;
	ld.global.u32 	%r260, [%rd6+156];
	xor.b32  	%r333, %r333, %r260;
$L__BB0_22:
	and.b32  	%r262, %r203, 256;
	setp.eq.s32 	%p12, %r262, 0;
	@%p12 bra 	$L__BB0_24;
	ld.global.u32 	%r263, [%rd6+160];
	xor.b32  	%r337, %r337, %r263;
	ld.global.u32 	%r264, [%rd6+164];
	xor.b32  	%r336, %r336, %r264;
	ld.global.u32 	%r265, [%rd6+168];
	xor.b32  	%r335, %r335, %r265;
	ld.global.u32 	%r266, [%rd6+172];
	xor.b32  	%r334, %r334, %r266;
	ld.global.u32 	%r267, [%rd6+176];
	xor.b32  	%r333, %r333, %r267;
$L__BB0_24:
	and.b32  	%r269, %r203, 512;
	setp.eq.s32 	%p13, %r269, 0;
	@%p13 bra 	$L__BB0_26;
	ld.global.u32 	%r270, [%rd6+180];
	xor.b32  	%r337, %r337, %r270;
	ld.global.u32 	%r271, [%rd6+184];
	xor.b32  	%r336, %r336, %r271;
	ld.global.u32 	%r272, [%rd6+188];
	xor.b32  	%r335, %r335, %r272;
	ld.global.u32 	%r273, [%rd6+192];
	xor.b32  	%r334, %r334, %r273;
	ld.global.u32 	%r274, [%rd6+196];
	xor.b32  	%r333, %r333, %r274;
$L__BB0_26:
	and.b32  	%r276, %r203, 1024;
	setp.eq.s32 	%p14, %r276, 0;
	@%p14 bra 	$L__BB0_28;
	ld.global.u32 	%r277, [%rd6+200];
	xor.b32  	%r337, %r337, %r277;
	ld.global.u32 	%r278, [%rd6+204];
	xor.b32  	%r336, %r336, %r278;
	ld.global.u32 	%r279, [%rd6+208];
	xor.b32  	%r335, %r335, %r279;
	ld.global.u32 	%r280, [%rd6+212];
	xor.b32  	%r334, %r334, %r280;
	ld.global.u32 	%r281, [%rd6+216];
	xor.b32  	%r333, %r333, %r281;
$L__BB0_28:
	and.b32  	%r283, %r203, 2048;
	setp.eq.s32 	%p15, %r283, 0;
	@%p15 bra 	$L__BB0_30;
	ld.global.u32 	%r284, [%rd6+220];
	xor.b32  	%r337, %r337, %r284;
	ld.global.u32 	%r285, [%rd6+224];
	xor.b32  	%r336, %r336, %r285;
	ld.global.u32 	%r286, [%rd6+228];
	xor.b32  	%r335, %r335, %r286;
	ld.global.u32 	%r287, [%rd6+232];
	xor.b32  	%r334, %r334, %r287;
	ld.global.u32 	%r288, [%rd6+236];
	xor.b32  	%r333, %r333, %r288;
$L__BB0_30:
	and.b32  	%r290, %r203, 4096;
	setp.eq.s32 	%p16, %r290, 0;
	@%p16 bra 	$L__BB0_32;
	ld.global.u32 	%r291, [%rd6+240];
	xor.b32  	%r337, %r337, %r291;
	ld.global.u32 	%r292, [%rd6+244];
	xor.b32  	%r336, %r336, %r292;
	ld.global.u32 	%r293, [%rd6+248];
	xor.b32  	%r335, %r335, %r293;
	ld.global.u32 	%r294, [%rd6+252];
	xor.b32  	%r334, %r334, %r294;
	ld.global.u32 	%r295, [%rd6+256];
	xor.b32  	%r333, %r333, %r295;
$L__BB0_32:
	and.b32  	%r297, %r203, 8192;
	setp.eq.s32 	%p17, %r297, 0;
	@%p17 bra 	$L__BB0_34;
	ld.global.u32 	%r298, [%rd6+260];
	xor.b32  	%r337, %r337, %r298;
	ld.global.u32 	%r299, [%rd6+264];
	xor.b32  	%r336, %r336, %r299;
	ld.global.u32 	%r300, [%rd6+268];
	xor.b32  	%r335, %r335, %r300;
	ld.global.u32 	%r301, [%rd6+272];
	xor.b32  	%r334, %r334, %r301;
	ld.global.u32 	%r302, [%rd6+276];
	xor.b32  	%r333, %r333, %r302;
$L__BB0_34:
	and.b32  	%r304, %r203, 16384;
	setp.eq.s32 	%p18, %r304, 0;
	@%p18 bra 	$L__BB0_36;
	ld.global.u32 	%r305, [%rd6+280];
	xor.b32  	%r337, %r337, %r305;
	ld.global.u32 	%r306, [%rd6+284];
	xor.b32  	%r336, %r336, %r306;
	ld.global.u32 	%r307, [%rd6+288];
	xor.b32  	%r335, %r335, %r307;
	ld.global.u32 	%r308, [%rd6+292];
	xor.b32  	%r334, %r334, %r308;
	ld.global.u32 	%r309, [%rd6+296];
	xor.b32  	%r333, %r333, %r309;
$L__BB0_36:
	and.b32  	%r311, %r203, 32768;
	setp.eq.s32 	%p19, %r311, 0;
	@%p19 bra 	$L__BB0_38;
	ld.global.u32 	%r312, [%rd6+300];
	xor.b32  	%r337, %r337, %r312;
	ld.global.u32 	%r313, [%rd6+304];
	xor.b32  	%r336, %r336, %r313;
	ld.global.u32 	%r314, [%rd6+308];
	xor.b32  	%r335, %r335, %r314;
	ld.global.u32 	%r315, [%rd6+312];
	xor.b32  	%r334, %r334, %r315;
	ld.global.u32 	%r316, [%rd6+316];
	xor.b32  	%r333, %r333, %r316;
$L__BB0_38:
	add.s32 	%r332, %r332, 16;
	setp.ne.s32 	%p20, %r332, 32;
	@%p20 bra 	$L__BB0_6;
	mad.lo.s32 	%r317, %r326, -31, %r11;
	add.s32 	%r326, %r317, 1;
	setp.ne.s32 	%p21, %r326, 5;
	@%p21 bra 	$L__BB0_5;
	st.global.u32 	[%rd2+4], %r337;
	st.global.u32 	[%rd2+8], %r336;
	st.global.u32 	[%rd2+12], %r335;
	st.global.u32 	[%rd2+16], %r334;
	st.global.u32 	[%rd2+20], %r333;
	add.s32 	%r320, %r320, 1;
	setp.lt.u32 	%p22, %r320, %r2;
	@%p22 bra 	$L__BB0_4;
$L__BB0_41:
	shr.u64 	%rd7, %rd18, 2;
	add.s32 	%r319, %r319, 1;
	setp.gt.u64 	%p23, %rd18, 3;
	mov.u64 	%rd18, %rd7;
	@%p23 bra 	$L__BB0_2;
$L__BB0_42:
	mov.b32 	%r318, 0;
	st.global.v2.u32 	[%rd2+24], {%r318, %r318};
	st.global.u32 	[%rd2+32], %r318;
	mov.b64 	%rd17, 0;
	st.global.u64 	[%rd2+40], %rd17;
	ret;

}
	// .globl	_Z24do_MonteCarlo_simulationP17curandStateXORWOWPfi
.visible .entry _Z24do_MonteCarlo_simulationP17curandStateXORWOWPfi(
	.param .u64 .ptr .align 1 _Z24do_MonteCarlo_simulationP17curandStateXORWOWPfi_param_0,
	.param .u64 .ptr .align 1 _Z24do_MonteCarlo_simulationP17curandStateXORWOWPfi_param_1,
	.param .u32 _Z24do_MonteCarlo_simulationP17curandStateXORWOWPfi_param_2
)
{
	.reg .pred 	%p<3>;
	.reg .b32 	%r<44>;
	.reg .b32 	%f<14>;
	.reg .b64 	%rd<9>;
	.reg .b64 	%fd<2>;

	ld.param.u64 	%rd3, [_Z24do_MonteCarlo_simulationP17curandStateXORWOWPfi_param_0];
	ld.param.u64 	%rd4, [_Z24do_MonteCarlo_simulationP17curandStateXORWOWPfi_param_1];
	ld.param.u32 	%r11, [_Z24do_MonteCarlo_simulationP17curandStateXORWOWPfi_param_2];
	mov.u32 	%r12, %ntid.x;
	mov.u32 	%r13, %ctaid.x;
	mov.u32 	%r14, %tid.x;
	mad.lo.s32 	%r1, %r12, %r13, %r14;
	setp.ge.s32 	%p1, %r1, %r11;
	@%p1 bra 	$L__BB1_4;
	cvta.to.global.u64 	%rd5, %rd4;
	cvta.to.global.u64 	%rd6, %rd3;
	mul.wide.s32 	%rd7, %r1, 4;
	add.s64 	%rd1, %rd5, %rd7;
	mov.b32 	%r15, 0;
	st.global.u32 	[%rd1], %r15;
	mul.wide.s32 	%rd8, %r1, 48;
	add.s64 	%rd2, %rd6, %rd8;
	ld.global.v2.u32 	{%r16, %r17}, [%rd2];
	ld.global.v2.u32 	{%r18, %r19}, [%rd2+8];
	ld.global.v2.u32 	{%r2, %r4}, [%rd2+16];
	ld.global.v2.u32 	{%r5, %r6}, [%rd2+24];
	ld.global.f32 	%f1, [%rd2+32];
	ld.global.f64 	%fd1, [%rd2+40];
	shr.u32 	%r20, %r17, 2;
	xor.b32  	%r21, %r20, %r17;
	shl.b32 	%r22, %r4, 4;
	shl.b32 	%r23, %r21, 1;
	xor.b32  	%r24, %r22, %r23;
	xor.b32  	%r25, %r24, %r4;
	xor.b32  	%r7, %r25, %r21;
	add.s32 	%r26, %r16, %r7;
	add.s32 	%r27, %r26, 362437;
	cvt.rn.f32.u32 	%f2, %r27;
	fma.rn.f32 	%f3, %f2, 0f2F800000, 0f2F000000;
	fma.rn.f32 	%f4, %f3, 0f40000000, 0fBF800000;
	shr.u32 	%r28, %r18, 2;
	xor.b32  	%r29, %r28, %r18;
	shl.b32 	%r30, %r7, 4;
	shl.b32 	%r31, %r29, 1;
	xor.b32  	%r32, %r31, %r30;
	xor.b32  	%r33, %r32, %r29;
	xor.b32  	%r8, %r33, %r7;
	add.s32 	%r34, %r16, %r8;
	add.s32 	%r35, %r34, 724874;
	cvt.rn.f32.u32 	%f5, %r35;
	fma.rn.f32 	%f6, %f5, 0f2F800000, 0f2F000000;
	fma.rn.f32 	%f7, %f6, 0f40000000, 0fBF800000;
	shr.u32 	%r36, %r19, 2;
	xor.b32  	%r37, %r36, %r19;
	shl.b32 	%r38, %r8, 4;
	shl.b32 	%r39, %r37, 1;
	xor.b32  	%r40, %r39, %r38;
	xor.b32  	%r41, %r40, %r37;
	xor.b32  	%r9, %r41, %r8;
	add.s32 	%r10, %r16, 1087311;
	add.s32 	%r42, %r9, %r10;
	cvt.rn.f32.u32 	%f8, %r42;
	fma.rn.f32 	%f9, %f8, 0f2F800000, 0f2F000000;
	fma.rn.f32 	%f10, %f9, 0f40000000, 0fBF800000;
	mul.f32 	%f11, %f7, %f7;
	fma.rn.f32 	%f12, %f4, %f4, %f11;
	fma.rn.f32 	%f13, %f10, %f10, %f12;
	setp.gtu.f32 	%p2, %f13, 0f3F800000;
	@%p2 bra 	$L__BB1_3;
	mov.b32 	%r43, 1065353216;
	st.global.u32 	[%rd1], %r43;
$L__BB1_3:
	st.global.v2.u32 	[%rd2], {%r10, %r2};
	st.global.v2.u32 	[%rd2+8], {%r4, %r7};
	st.global.v2.u32 	[%rd2+16], {%r8, %r9};
	st.global.v2.u32 	[%rd2+24], {%r5, %r6};
	st.global.f32 	[%rd2+32], %f1;
	st.global.f64 	[%rd2+40], %fd1;
$L__BB1_4:
	ret;

}
	// .globl	_Z7reduce1Pfi
.visible .entry _Z7reduce1Pfi(
	.param .u64 .ptr .align 1 _Z7reduce1Pfi_param_0,
	.param .u32 _Z7reduce1Pfi_param_1
)
{
	.reg .pred 	%p<7>;
	.reg .b32 	%r<31>;
	.reg .b32 	%f<25>;
	.reg .b64 	%rd<13>;

	ld.param.u64 	%rd2, [_Z7reduce1Pfi_param_0];
	ld.param.u32 	%r12, [_Z7reduce1Pfi_param_1];
	cvta.to.global.u64 	%rd1, %rd2;
	mov.u32 	%r13, %ntid.x;
	mov.u32 	%r14, %ctaid.x;
	mov.u32 	%r15, %tid.x;
	mad.lo.s32 	%r1, %r13, %r14, %r15;
	mov.u32 	%r16, %nctaid.x;
	mul.lo.s32 	%r2, %r16, %r13;
	setp.ge.s32 	%p1, %r1, %r12;
	mov.f32 	%f24, 0f00000000;
	@%p1 bra 	$L__BB2_7;
	add.s32 	%r17, %r1, %r2;
	max.s32 	%r18, %r12, %r17;
	setp.lt.s32 	%p2, %r17, %r12;
	selp.u32 	%r19, 1, 0, %p2;
	add.s32 	%r20, %r17, %r19;
	sub.s32 	%r21, %r18, %r20;
	div.u32 	%r22, %r21, %r2;
	add.s32 	%r3, %r22, %r19;
	and.b32  	%r23, %r3, 3;
	setp.eq.s32 	%p3, %r23, 3;
	mov.f32 	%f24, 0f00000000;
	mov.u32 	%r29, %r1;
	@%p3 bra 	$L__BB2_4;
	add.s32 	%r24, %r3, 1;
	and.b32  	%r25, %r24, 3;
	neg.s32 	%r27, %r25;
	mov.f32 	%f24, 0f00000000;
	mov.u32 	%r29, %r1;
$L__BB2_3:
	.pragma "nounroll";
	mul.wide.s32 	%rd3, %r29, 4;
	add.s64 	%rd4, %rd1, %rd3;
	ld.global.f32 	%f12, [%rd4];
	add.f32 	%f24, %f24, %f12;
	add.s32 	%r29, %r29, %r2;
	add.s32 	%r27, %r27, 1;
	setp.ne.s32 	%p4, %r27, 0;
	@%p4 bra 	$L__BB2_3;
$L__BB2_4:
	setp.lt.u32 	%p5, %r3, 3;
	@%p5 bra 	$L__BB2_7;
	mul.wide.s32 	%rd7, %r2, 4;
	shl.b32 	%r26, %r2, 2;
$L__BB2_6:
	mul.wide.s32 	%rd5, %r29, 4;
	add.s64 	%rd6, %rd1, %rd5;
	ld.global.f32 	%f13, [%rd6];
	add.f32 	%f14, %f24, %f13;
	add.s64 	%rd8, %rd6, %rd7;
	ld.global.f32 	%f15, [%rd8];
	add.f32 	%f16, %f14, %f15;
	add.s64 	%rd9, %rd8, %rd7;
	ld.global.f32 	%f17, [%rd9];
	add.f32 	%f18, %f16, %f17;
	add.s64 	%rd10, %rd9, %rd7;
	ld.global.f32 	%f19, [%rd10];
	add.f32 	%f24, %f18, %f19;
	add.s32 	%r29, %r26, %r29;
	setp.lt.s32 	%p6, %r29, %r12;
	@%p6 bra 	$L__BB2_6;
$L__BB2_7:
	mul.wide.s32 	%rd11, %r1, 4;
	add.s64 	%rd12, %rd1, %rd11;
	st.global.f32 	[%rd12], %f24;
	ret;

}
	// .globl	_ZN3cub18CUB_300001_SM_10006detail11EmptyKernelIvEEvv
.visible .entry _ZN3cub18CUB_300001_SM_10006detail11EmptyKernelIvEEvv()
{


	ret;

}
	// .globl	_ZN3cub18CUB_300001_SM_10006detail6reduce28DeviceReduceSingleTileKernelINS2_10policy_hubIfjN4cuda3std3__44plusIfEEE10Policy1000EN6thrust24THRUST_300001_SM_1000_NS6detail15normal_iteratorINSD_10device_ptrIfEEEEPfjS9_ffNS7_10__identityEEEvT0_T1_T2_T3_T4_T6_
.visible .entry _ZN3cub18CUB_300001_SM_10006detail6reduce28DeviceReduceSingleTileKernelINS2_10policy_hubIfjN4cuda3std3__44plusIfEEE10Policy1000EN6thrust24THRUST_300001_SM_1000_NS6detail15normal_iteratorINSD_10device_ptrIfEEEEPfjS9_ffNS7_10__identityEEEvT0_T1_T2_T3_T4_T6_(
	.param .align 8 .b8 _ZN3cub18CUB_300001_SM_10006detail6reduce28DeviceReduceSingleTileKernelINS2_10policy_hubIfjN4cuda3std3__44plusIfEEE10Policy1000EN6thrust24THRUST_300001_SM_1000_NS6detail15normal_iteratorINSD_10device_ptrIfEEEEPfjS9_ffNS7_10__identityEEEvT0_T1_T2_T3_T4_T6__param_0[8],
	.param .u64 .ptr .align 1 _ZN3cub18CUB_300001_SM_10006detail6reduce28DeviceReduceSingleTileKernelINS2_10policy_hubIfjN4cuda3std3__44plusIfEEE10Policy1000EN6thrust24THRUST_300001_SM_1000_NS6detail15normal_iteratorINSD_10device_ptrIfEEEEPfjS9_ffNS7_10__identityEEEvT0_T1_T2_T3_T4_T6__param_1,
	.param .u32 _ZN3cub18CUB_300001_SM_10006detail6reduce28DeviceReduceSingleTileKernelINS2_10policy_hubIfjN4cuda3std3__44plusIfEEE10Policy1000EN6thrust24THRUST_300001_SM_1000_NS6detail15normal_iteratorINSD_10device_ptrIfEEEEPfjS9_ffNS7_10__identityEEEvT0_T1_T2_T3_T4_T6__param_2,
	.param .align 1 .b8 _ZN3cub18CUB_300001_SM_10006detail6reduce28DeviceReduceSingleTileKernelINS2_10policy_hubIfjN4cuda3std3__44plusIfEEE10Policy1000EN6thrust24THRUST_300001_SM_1000_NS6detail15normal_iteratorINSD_10device_ptrIfEEEEPfjS9_ffNS7_10__identityEEEvT0_T1_T2_T3_T4_T6__param_3[1],
	.param .f32 _ZN3cub18CUB_300001_SM_10006detail6reduce28DeviceReduceSingleTileKernelINS2_10policy_hubIfjN4cuda3std3__44plusIfEEE10Policy1000EN6thrust24THRUST_300001_SM_1000_NS6detail15normal_iteratorINSD_10device_ptrIfEEEEPfjS9_ffNS7_10__identityEEEvT0_T1_T2_T3_T4_T6__param_4,
	.param .align 1 .b8 _ZN3cub18CUB_300001_SM_10006detail6reduce28DeviceReduceSingleTileKernelINS2_10policy_hubIfjN4cuda3std3__44plusIfEEE10Policy1000EN6thrust24THRUST_300001_SM_1000_NS6detail15normal_iteratorINSD_10device_ptrIfEEEEPfjS9_ffNS7_10__identityEEEvT0_T1_T2_T3_T4_T6__param_5[1]
)
.maxntid 512
.minnctapersm 1
{
	.reg .pred 	%p<67>;
	.reg .b32 	%r<211>;
	.reg .b32 	%f<384>;
	.reg .b64 	%rd<84>;
	// demoted variable
	.shared .align 4 .b8 _ZZN3cub18CUB_300001_SM_10006detail6reduce28DeviceReduceSingleTileKernelINS2_10policy_hubIfjN4cuda3std3__44plusIfEEE10Policy1000EN6thrust24THRUST_300001_SM_1000_NS6detail15normal_iteratorINSD_10device_ptrIfEEEEPfjS9_ffNS7_10__identityEEEvT0_T1_T2_T3_T4_T6_E12temp_storage[84];
	ld.param.u64 	%rd9, [_ZN3cub18CUB_300001_SM_10006detail6reduce28DeviceReduceSingleTileKernelINS2_10policy_hubIfjN4cuda3std3__44plusIfEEE10Policy1000EN6thrust24THRUST_300001_SM_1000_NS6detail15normal_iteratorINSD_10device_ptrIfEEEEPfjS9_ffNS7_10__identityEEEvT0_T1_T2_T3_T4_T6__param_0];
	ld.param.u64 	%rd10, [_ZN3cub18CUB_300001_SM_10006detail6reduce28DeviceReduceSingleTileKernelINS2_10policy_hubIfjN4cuda3std3__44plusIfEEE10Policy1000EN6thrust24THRUST_300001_SM_1000_NS6detail15normal_iteratorINSD_10device_ptrIfEEEEPfjS9_ffNS7_10__identityEEEvT0_T1_T2_T3_T4_T6__param_1];
	ld.param.u32 	%r51, [_ZN3cub18CUB_300001_SM_10006detail6reduce28DeviceReduceSingleTileKernelINS2_10policy_hubIfjN4cuda3std3__44plusIfEEE10Policy1000EN6thrust24THRUST_300001_SM_1000_NS6detail15normal_iteratorINSD_10device_ptrIfEEEEPfjS9_ffNS7_10__identityEEEvT0_T1_T2_T3_T4_T6__param_2];
	ld.param.f32 	%f42, [_ZN3cub18CUB_300001_SM_10006detail6reduce28DeviceReduceSingleTileKernelINS2_10policy_hubIfjN4cuda3std3__44plusIfEEE10Policy1000EN6thrust24THRUST_300001_SM_1000_NS6detail15normal_iteratorINSD_10device_ptrIfEEEEPfjS9_ffNS7_10__identityEEEvT0_T1_T2_T3_T4_T6__param_4];
	cvta.to.global.u64 	%rd1, %rd10;
	setp.ne.s32 	%p1, %r51, 0;
	@%p1 bra 	$L__BB4_3;
	mov.u32 	%r193, %tid.x;
	setp.ne.s32 	%p66, %r193, 0;
	@%p66 bra 	$L__BB4_52;
	st.global.f32 	[%rd1], %f42;
	bra.uni 	$L__BB4_52;
$L__BB4_3:
	cvta.to.global.u64 	%rd2, %rd9;
	setp.gt.u32 	%p2, %r51, 8191;
	@%p2 bra 	$L__BB4_28;
	mov.u32 	%r1, %tid.x;
	setp.ge.u32 	%p24, %r1, %r51;
	mov.f32 	%f371, 0f00000000;
	mov.u32 	%r197, %r1;
	@%p24 bra 	$L__BB4_6;
	mul.wide.u32 	%rd73, %r1, 4;
	add.s64 	%rd74, %rd2, %rd73;
	ld.global.f32 	%f371, [%rd74];
	add.s32 	%r197, %r1, 512;
$L__BB4_6:
	setp.ge.u32 	%p25, %r197, %r51;
	@%p25 bra 	$L__BB4_19;
	not.b32 	%r120, %r197;
	add.s32 	%r121, %r51, %r120;
	shr.u32 	%r122, %r121, 9;
	add.s32 	%r4, %r122, 1;
	and.b32  	%r5, %r4, 15;
	setp.lt.u32 	%p26, %r121, 7680;
	@%p26 bra 	$L__BB4_10;
	and.b32  	%r123, %r4, 16777200;
	neg.s32 	%r195, %r123;
	mul.wide.u32 	%rd75, %r197, 4;
	add.s64 	%rd76, %rd75, %rd2;
	add.s64 	%rd82, %rd76, 16384;
$L__BB4_9:
	.pragma "nounroll";
	ld.global.f32 	%f205, [%rd82+-16384];
	add.f32 	%f206, %f371, %f205;
	ld.global.f32 	%f207, [%rd82+-14336];
	add.f32 	%f208, %f206, %f207;
	ld.global.f32 	%f209, [%rd82+-12288];
	add.f32 	%f210, %f208, %f209;
	ld.global.f32 	%f211, [%rd82+-10240];
	add.f32 	%f212, %f210, %f211;
	ld.global.f32 	%f213, [%rd82+-8192];
	add.f32 	%f214, %f212, %f213;
	ld.global.f32 	%f215, [%rd82+-6144];
	add.f32 	%f216, %f214, %f215;
	ld.global.f32 	%f217, [%rd82+-4096];
	add.f32 	%f218, %f216, %f217;
	ld.global.f32 	%f219, [%rd82+-2048];
	add.f32 	%f220, %f218, %f219;
	ld.global.f32 	%f221, [%rd82];
	add.f32 	%f222, %f220, %f221;
	ld.global.f32 	%f223, [%rd82+2048];
	add.f32 	%f224, %f222, %f223;
	ld.global.f32 	%f225, [%rd82+4096];
	add.f32 	%f226, %f224, %f225;
	ld.global.f32 	%f227, [%rd82+6144];
	add.f32 	%f228, %f226, %f227;
	ld.global.f32 	%f229, [%rd82+8192];
	add.f32 	%f230, %f228, %f229;
	ld.global.f32 	%f231, [%rd82+10240];
	add.f32 	%f232, %f230, %f231;
	ld.global.f32 	%f233, [%rd82+12288];
	add.f32 	%f234, %f232, %f233;
	ld.global.f32 	%f235, [%rd82+14336];
	add.f32 	%f371, %f234, %f235;
	add.s32 	%r197, %r197, 8192;
	add.s32 	%r195, %r195, 16;
	add.s64 	%rd82, %rd82, 32768;
	setp.ne.s32 	%p27, %r195, 0;
	@%p27 bra 	$L__BB4_9;
$L__BB4_10:
	setp.eq.s32 	%p28, %r5, 0;
	@%p28 bra 	$L__BB4_19;
	and.b32  	%r12, %r4, 7;
	setp.lt.u32 	%p29, %r5, 8;
	@%p29 bra 	$L__BB4_13;
	mul.wide.u32 	%rd77, %r197, 4;
	add.s64 	%rd78, %rd2, %rd77;
	ld.global.f32 	%f237, [%rd78];
	add.f32 	%f238, %f371, %f237;
	ld.global.f32 	%f239, [%rd78+2048];
	add.f32 	%f240, %f238, %f239;
	ld.global.f32 	%f241, [%rd78+4096];
	add.f32 	%f242, %f240, %f241;
	ld.global.f32 	%f243, [%rd78+6144];
	add.f32 	%f244, %f242, %f243;
	ld.global.f32 	%f245, [%rd78+8192];
	add.f32 	%f246, %f244, %f245;
	ld.global.f32 	%f247, [%rd78+10240];
	add.f32 	%f248, %f246, %f247;
	ld.global.f32 	%f249, [%rd78+12288];
	add.f32 	%f250, %f248, %f249;
	ld.global.f32 	%f251, [%rd78+14336];
	add.f32 	%f371, %f250, %f251;
	add.s32 	%r197, %r197, 4096;
$L__BB4_13:
	setp.eq.s32 	%p30, %r12, 0;
	@%p30 bra 	$L__BB4_19;
	and.b32  	%r15, %r4, 3;
	setp.lt.u32 	%p31, %r12, 4;
	@%p31 bra 	$L__BB4_16;
	mul.wide.u32 	%rd79, %r197, 4;
	add.s64 	%rd80, %rd2, %rd79;
	ld.global.f32 	%f253, [%rd80];
	add.f32 	%f254, %f371, %f253;
	ld.global.f32 	%f255, [%rd80+2048];
	add.f32 	%f256, %f254, %f255;
	ld.global.f32 	%f257, [%rd80+4096];
	add.f32 	%f258, %f256, %f257;
	ld.global.f32 	%f259, [%rd80+6144];
	add.f32 	%f371, %f258, %f259;
	add.s32 	%r197, %r197, 2048;
$L__BB4_16:
	setp.eq.s32 	%p32, %r15, 0;
	@%p32 bra 	$L__BB4_19;
	mul.wide.u32 	%rd81, %r197, 4;
	add.s64 	%rd83, %rd2, %rd81;
	neg.s32 	%r200, %r15;
$L__BB4_18:
	.pragma "nounroll";
	ld.global.f32 	%f260, [%rd83];
	add.f32 	%f371, %f371, %f260;
	add.s64 	%rd83, %rd83, 2048;
	add.s32 	%r200, %r200, 1;
	setp.ne.s32 	%p33, %r200, 0;
	@%p33 bra 	$L__BB4_18;
$L__BB4_19:
	setp.lt.u32 	%p34, %r51, 512;
	@%p34 bra 	$L__BB4_24;
	// begin inline asm
	mov.u32 %r162, %laneid;
	// end inline asm
	mov.b32 	%r164, %f371;
	mov.b32 	%r165, 1;
	mov.b32 	%r186, 31;
	mov.b32 	%r187, -1;
	// begin inline asm
	shfl.sync.down.b32 %r163, %r164, %r165, %r186, %r187;
	// end inline asm
	setp.gt.s32 	%p58, %r162, 30;
	mov.b32 	%f319, %r163;
	add.f32 	%f320, %f371, %f319;
	selp.f32 	%f321, %f371, %f320, %p58;
	mov.b32 	%r169, %f321;
	mov.b32 	%r170, 2;
	// begin inline asm
	shfl.sync.down.b32 %r168, %r169, %r170, %r186, %r187;
	// end inline asm
	setp.gt.s32 	%p59, %r162, 29;
	mov.b32 	%f322, %r168;
	add.f32 	%f323, %f321, %f322;
	selp.f32 	%f324, %f321, %f323, %p59;
	mov.b32 	%r174, %f324;
	mov.b32 	%r175, 4;
	// begin inline asm
	shfl.sync.down.b32 %r173, %r174, %r175, %r186, %r187;
	// end inline asm
	setp.gt.s32 	%p60, %r162, 27;
	mov.b32 	%f325, %r173;
	add.f32 	%f326, %f324, %f325;
	selp.f32 	%f327, %f324, %f326, %p60;
	mov.b32 	%r179, %f327;
	mov.b32 	%r180, 8;
	// begin inline asm
	shfl.sync.down.b32 %r178, %r179, %r180, %r186, %r187;
	// end inline asm
	setp.gt.s32 	%p61, %r162, 23;
	mov.b32 	%f328, %r178;
	add.f32 	%f329, %f327, %f328;
	selp.f32 	%f330, %f327, %f329, %p61;
	mov.b32 	%r184, %f330;
	mov.b32 	%r185, 16;
	// begin inline asm
	shfl.sync.down.b32 %r183, %r184, %r185, %r186, %r187;
	// end inline asm
	setp.gt.s32 	%p62, %r162, 15;
	mov.b32 	%f331, %r183;
	add.f32 	%f16, %f330, %f331;
	selp.f32 	%f383, %f330, %f16, %p62;
	setp.ne.s32 	%p63, %r162, 0;
	@%p63 bra 	$L__BB4_22;
	shr.u32 	%r188, %r1, 3;
	and.b32  	%r189, %r188, 124;
	mov.u32 	%r190, _ZZN3cub18CUB_300001_SM_10006detail6reduce28DeviceReduceSingleTileKernelINS2_10policy_hubIfjN4cuda3std3__44plusIfEEE10Policy1000EN6thrust24THRUST_300001_SM_1000_NS6detail15normal_iteratorINSD_10device_ptrIfEEEEPfjS9_ffNS7_10__identityEEEvT0_T1_T2_T3_T4_T6_E12temp_storage;
	add.s32 	%r191, %r190, %r189;
	st.shared.f32 	[%r191+16], %f16;
$L__BB4_22:
	bar.sync 	0;
	setp.ne.s32 	%p64, %r1, 0;
	@%p64 bra 	$L__BB4_50;
	ld.shared.f32 	%f332, [_ZZN3cub18CUB_300001_SM_10006detail6reduce28DeviceReduceSingleTileKernelINS2_10policy_hubIfjN4cuda3std3__44plusIfEEE10Policy1000EN6thrust24THRUST_300001_SM_1000_NS6detail15normal_iteratorINSD_10device_ptrIfEEEEPfjS9_ffNS7_10__identityEEEvT0_T1_T2_T3_T4_T6_E12temp_storage+20];
	add.f32 	%f333, %f383, %f332;
	ld.shared.f32 	%f334, [_ZZN3cub18CUB_300001_SM_10006detail6reduce28DeviceReduceSingleTileKernelINS2_10policy_hubIfjN4cuda3std3__44plusIfEEE10Policy1000EN6thrust24THRUST_300001_SM_1000_NS6detail15normal_iteratorINSD_10device_ptrIfEEEEPfjS9_ffNS7_10__identityEEEvT0_T1_T2_T3_T4_T6_E12temp_storage+24];
	add.f32 	%f335, %f333, %f334;
	ld.shared.f32 	%f336, [_ZZN3cub18CUB_300001_SM_10006detail6reduce28DeviceReduceSingleTileKernelINS2_10policy_hubIfjN4cuda3std3__44plusIfEEE10Policy1000EN6thrust24THRUST_300001_SM_1000_NS6detail15normal_iteratorINSD_10device_ptrIfEEEEPfjS9_ffNS7_10__identityEEEvT0_T1_T2_T3_T4_T6_E12temp_storage+28];
	add.f32 	%f337, %f335, %f336;
	ld.shared.f32 	%f338, [_ZZN3cub18CUB_300001_SM_10006detail6reduce28DeviceReduceSingleTileKernelINS2_10policy_hubIfjN4cuda3std3__44plusIfEEE10Policy1000EN6thrust24THRUST_300001_SM_1000_NS6detail15normal_iteratorINSD_10device_ptrIfEEEEPfjS9_ffNS7_10__identityEEEvT0_T1_T2_T3_T4_T6_E12temp_storage+32];
	add.f32 	%f339, %f337, %f338;
	ld.shared.f32 	%f340, [_ZZN3cub18CUB_300001_SM_10006detail6reduce28DeviceReduceSingleTileKernelINS2_10policy_hubIfjN4cuda3std3__44plusIfEEE10Policy1000EN6thrust24THRUST_300001_SM_1000_NS6detail15normal_iteratorINSD_10device_ptrIfEEEEPfjS9_ffNS7_10__identityEEEvT0_T1_T2_T3_T4_T6_E12temp_storage+36];
	add.f32 	%f341, %f339, %f340;
	ld.shared.f32 	%f342, [_ZZN3cub18CUB_300001_SM_10006detail6reduce28DeviceReduceSingleTileKernelINS2_10policy_hubIfjN4cuda3std3__44plusIfEEE10Policy1000EN6thrust24THRUST_300001_SM_1000_NS6detail15normal_iteratorINSD_10device_ptrIfEEEEPfjS9_ffNS7_10__identityEEEvT0_T1_T2_T3_T4_T6_E12temp_storage+40];
	add.f32 	%f343, %f341, %f342;
	ld.shared.f32 	%f344, [_ZZN3cub18CUB_300001_SM_10006detail6reduce28DeviceReduceSingleTileKernelINS2_10policy_hubIfjN4cuda3std3__44plusIfEEE10Policy1000EN6thrust24THRUST_300001_SM_1000_NS6detail15normal_iteratorINSD_10device_ptrIfEEEEPfjS9_ffNS7_10__identityEEEvT0_T1_T2_T3_T4_T6_E12temp_storage+44];
	add.f32 	%f345, %f343, %f344;
	ld.shared.f32 	%f346, [_ZZN3cub18CUB_300001_SM_10006detail6reduce28DeviceReduceSingleTileKernelINS2_10policy_hubIfjN4cuda3std3__44plusIfEEE10Policy1000EN6thrust24THRUST_300001_SM_1000_NS6detail15normal_iteratorINSD_10device_ptrIfEEEEPfjS9_ffNS7_10__identityEEEvT0_T1_T2_T3_T4_T6_E12temp_storage+48];
	add.f32 	%f347, %f345, %f346;
	ld.shared.f32 	%f348, [_ZZN3cub18CUB_300001_SM_10006detail6reduce28DeviceReduceSingleTileKernelINS2_10policy_hubIfjN4cuda3std3__44plusIfEEE10Policy1000EN6thrust24THRUST_300001_SM_1000_NS6detail15normal_iteratorINSD_10device_ptrIfEEEEPfjS9_ffNS7_10__identityEEEvT0_T1_T2_T3_T4_T6_E12temp_storage+52];
	add.f32 	%f349, %f347, %f348;
	ld.shared.f32 	%f350, [_ZZN3cub18CUB_300001_SM_10006detail6reduce28DeviceReduceSingleTileKernelINS2_10policy_hubIfjN4cuda3std3__44plusIfEEE10Policy1000EN6thrust24THRUST_300001_SM_1000_NS6detail15normal_iteratorINSD_10device_ptrIfEEEEPfjS9_ffNS7_10__identityEEEvT0_T1_T2_T3_T4_T6_E12temp_storage+56];
	add.f32 	%f351, %f349, %f350;
	ld.shared.f32 	%f352, [_ZZN3cub18CUB_300001_SM_10006detail6reduce28DeviceReduceSingleTileKernelINS2_10policy_hubIfjN4cuda3std3__44plusIfEEE10Policy1000EN6thrust24THRUST_300001_SM_1000_NS6detail15normal_iteratorINSD_10device_ptrIfEEEEPfjS9_ffNS7_10__identityEEEvT0_T1_T2_T3_T4_T6_E12temp_storage+60];
	add.f32 	%f353, %f351, %f352;
	ld.shared.f32 	%f354, [_ZZN3cub18CUB_300001_SM_10006detail6reduce28DeviceReduceSingleTileKernelINS2_10policy_hubIfjN4cuda3std3__44plusIfEEE10Policy1000EN6thrust24THRUST_300001_SM_1000_NS6detail15normal_iteratorINSD_10device_ptrIfEEEEPfjS9_ffNS7_10__identityEEEvT0_T1_T2_T3_T4_T6_E12temp_storage+64];
	add.f32 	%f355, %f353, %f354;
	ld.shared.f32 	%f356, [_ZZN3cub18CUB_300001_SM_10006detail6reduce28DeviceReduceSingleTileKernelINS2_10policy_hubIfjN4cuda3std3__44plusIfEEE10Policy1000EN6thrust24THRUST_300001_SM_1000_NS6detail15normal_iteratorINSD_10device_ptrIfEEEEPfjS9_ffNS7_10__identityEEEvT0_T1_T2_T3_T4_T6_E12temp_storage+68];
	add.f32 	%f357, %f355, %f356;
	ld.shared.f32 	%f358, [_ZZN3cub18CUB_300001_SM_10006detail6reduce28DeviceReduceSingleTileKernelINS2_10policy_hubIfjN4cuda3std3__44plusIfEEE10Policy1000EN6thrust24THRUST_300001_SM_1000_NS6detail15normal_iteratorINSD_10device_ptrIfEEEEPfjS9_ffNS7_10__identityEEEvT0_T1_T2_T3_T4_T6_E12temp_storage+72];
	add.f32 	%f359, %f357, %f358;
	ld.shared.f32 	%f360, [_ZZN3cub18CUB_300001_SM_10006detail6reduce28DeviceReduceSingleTileKernelINS2_10policy_hubIfjN4cuda3std3__44plusIfEEE10Policy1000EN6thrust24THRUST_300001_SM_1000_NS6detail15normal_iteratorINSD_10device_ptrIfEEEEPfjS9_ffNS7_10__identityEEEvT0_T1_T2_T3_T4_T6_E12temp_storage+76];
	add.f32 	%f383, %f359, %f360;
	bra.uni 	$L__BB4_50;
$L__BB4_24:
	// begin inline asm
	mov.u32 %r124, %laneid;
	// end inline asm
	and.b32  	%r150, %r1, 992;
	add.s32 	%r151, %r150, 32;
	setp.gt.u32 	%p35, %r151, %r51;
	not.b32 	%r152, %r150;
	add.s32 	%r153, %r51, %r152;
	selp.b32 	%r148, %r153, 31, %p35;
	mov.b32 	%r126, %f371;
	mov.b32 	%r127, 1;
	mov.b32 	%r149, -1;
	// begin inline asm
	shfl.sync.down.b32 %r125, %r126, %r127, %r148, %r149;
	// end inline asm
	setp.lt.s32 	%p36, %r124, %r148;
	mov.b32 	%f261, %r125;
	add.f32 	%f262, %f371, %f261;
	selp.f32 	%f263, %f262, %f371, %p36;
	mov.b32 	%r131, %f263;
	mov.b32 	%r132, 2;
	// begin inline asm
	shfl.sync.down.b32 %r130, %r131, %r132, %r148, %r149;
	// end inline asm
	add.s32 	%r154, %r124, 2;
	setp.gt.s32 	%p37, %r154, %r148;
	mov.b32 	%f264, %r130;
	add.f32 	%f265, %f263, %f264;
	selp.f32 	%f266, %f263, %f265, %p37;
	mov.b32 	%r136, %f266;
	mov.b32 	%r137, 4;
	// begin inline asm
	shfl.sync.down.b32 %r135, %r136, %r137, %r148, %r149;
	// end inline asm
	add.s32 	%r155, %r124, 4;
	setp.gt.s32 	%p38, %r155, %r148;
	mov.b32 	%f267, %r135;
	add.f32 	%f268, %f266, %f267;
	selp.f32 	%f269, %f266, %f268, %p38;
	mov.b32 	%r141, %f269;
	mov.b32 	%r142, 8;
	// begin inline asm
	shfl.sync.down.b32 %r140, %r141, %r142, %r148, %r149;
	// end inline asm
	add.s32 	%r156, %r124, 8;
	setp.gt.s32 	%p39, %r156, %r148;
	mov.b32 	%f270, %r140;
	add.f32 	%f271, %f269, %f270;
	selp.f32 	%f272, %f269, %f271, %p39;
	mov.b32 	%r146, %f272;
	mov.b32 	%r147, 16;
	// begin inline asm
	shfl.sync.down.b32 %r145, %r146, %r147, %r148, %r149;
	// end inline asm
	add.s32 	%r157, %r124, 16;
	setp.gt.s32 	%p40, %r157, %r148;
	mov.b32 	%f273, %r145;
	add.f32 	%f274, %f272, %f273;
	selp.f32 	%f383, %f272, %f274, %p40;
	setp.ne.s32 	%p41, %r124, 0;
	@%p41 bra 	$L__BB4_26;
	shr.u32 	%r158, %r1, 3;
	and.b32  	%r159, %r158, 124;
	mov.u32 	%r160, _ZZN3cub18CUB_300001_SM_10006detail6reduce28DeviceReduceSingleTileKernelINS2_10policy_hubIfjN4cuda3std3__44plusIfEEE10Policy1000EN6thrust24THRUST_300001_SM_1000_NS6detail15normal_iteratorINSD_10device_ptrIfEEEEPfjS9_ffNS7_10__identityEEEvT0_T1_T2_T3_T4_T6_E12temp_storage;
	add.s32 	%r161, %r160, %r159;
	st.shared.f32 	[%r161+16], %f383;
$L__BB4_26:
	bar.sync 	0;
	setp.ne.s32 	%p42, %r1, 0;
	@%p42 bra 	$L__BB4_50;
	setp.gt.u32 	%p43, %r51, 32;
	ld.shared.f32 	%f275, [_ZZN3cub18CUB_300001_SM_10006detail6reduce28DeviceReduceSingleTileKernelINS2_10policy_hubIfjN4cuda3std3__44plusIfEEE10Policy1000EN6thrust24THRUST_300001_SM_1000_NS6detail15normal_iteratorINSD_10device_ptrIfEEEEPfjS9_ffNS7_10__identityEEEvT0_T1_T2_T3_T4_T6_E12temp_storage+20];
	add.f32 	%f276, %f383, %f275;
	selp.f32 	%f277, %f276, %f383, %p43;
	setp.gt.u32 	%p44, %r51, 64;
	ld.shared.f32 	%f278, [_ZZN3cub18CUB_300001_SM_10006detail6reduce28DeviceReduceSingleTileKernelINS2_10policy_hubIfjN4cuda3std3__44plusIfEEE10Policy1000EN6thrust24THRUST_300001_SM_1000_NS6detail15normal_iteratorINSD_10device_ptrIfEEEEPfjS9_ffNS7_10__identityEEEvT0_T1_T2_T3_T4_T6_E12temp_storage+24];
	add.f32 	%f279, %f278, %f277;
	selp.f32 	%f280, %f279, %f277, %p44;
	setp.gt.u32 	%p45, %r51, 96;
	ld.shared.f32 	%f281, [_ZZN3cub18CUB_300001_SM_10006detail6reduce28DeviceReduceSingleTileKernelINS2_10policy_hubIfjN4cuda3std3__44plusIfEEE10Policy1000EN6thrust24THRUST_300001_SM_1000_NS6detail15normal_iteratorINSD_10device_ptrIfEEEEPfjS9_ffNS7_10__identityEEEvT0_T1_T2_T3_T4_T6_E12temp_storage+28];
	add.f32 	%f282, %f281, %f280;
	selp.f32 	%f283, %f282, %f280, %p45;
	setp.gt.u32 	%p46, %r51, 128;
	ld.shared.f32 	%f284, [_ZZN3cub18CUB_300001_SM_10006detail6reduce28DeviceReduceSingleTileKernelINS2_10policy_hubIfjN4cuda3std3__44plusIfEEE10Policy1000EN6thrust24THRUST_300001_SM_1000_NS6detail15normal_iteratorINSD_10device_ptrIfEEEEPfjS9_ffNS7_10__identityEEEvT0_T1_T2_T3_T4_T6_E12temp_storage+32];
	add.f32 	%f285, %f284, %f283;
	selp.f32 	%f286, %f285, %f283, %p46;
	setp.gt.u32 	%p47, %r51, 160;
	ld.shared.f32 	%f287, [_ZZN3cub18CUB_300001_SM_10006detail6reduce28DeviceReduceSingleTileKernelINS2_10policy_hubIfjN4cuda3std3__44plusIfEEE10Policy1000EN6thrust24THRUST_300001_SM_1000_NS6detail15normal_iteratorINSD_10device_ptrIfEEEEPfjS9_ffNS7_10__identityEEEvT0_T1_T2_T3_T4_T6_E12temp_storage+36];
	add.f32 	%f288, %f287, %f286;
	selp.f32 	%f289, %f288, %f286, %p47;
	setp.gt.u32 	%p48, %r51, 192;
	ld.shared.f32 	%f290, [_ZZN3cub18CUB_300001_SM_10006detail6reduce28DeviceReduceSingleTileKernelINS2_10policy_hubIfjN4cuda3std3__44plusIfEEE10Policy1000EN6thrust24THRUST_300001_SM_1000_NS6detail15normal_iteratorINSD_10device_ptrIfEEEEPfjS9_ffNS7_10__identityEEEvT0_T1_T2_T3_T4_T6_E12temp_storage+40];
	add.f32 	%f291, %f290, %f289;
	selp.f32 	%f292, %f291, %f289, %p48;
	setp.gt.u32 	%p49, %r51, 224;
	ld.shared.f32 	%f293, [_ZZN3cub18CUB_300001_SM_10006detail6reduce28DeviceReduceSingleTileKernelINS2_10policy_hubIfjN4cuda3std3__44plusIfEEE10Policy1000EN6thrust24THRUST_300001_SM_1000_NS6detail15normal_iteratorINSD_10device_ptrIfEEEEPfjS9_ffNS7_10__identityEEEvT0_T1_T2_T3_T4_T6_E12temp_storage+44];
	add.f32 	%f294, %f293, %f292;
	selp.f32 	%f295, %f294, %f292, %p49;
	setp.gt.u32 	%p50, %r51, 256;
	ld.shared.f32 	%f296, [_ZZN3cub18CUB_300001_SM_10006detail6reduce28DeviceReduceSingleTileKernelINS2_10policy_hubIfjN4cuda3std3__44plusIfEEE10Policy1000EN6thrust24THRUST_300001_SM_1000_NS6detail15normal_iteratorINSD_10device_ptrIfEEEEPfjS9_ffNS7_10__identityEEEvT0_T1_T2_T3_T4_T6_E12temp_storage+48];
	add.f32 	%f297, %f296, %f295;
	selp.f32 	%f298, %f297, %f295, %p50;
	setp.gt.u32 	%p51, %r51, 288;
	ld.shared.f32 	%f299, [_ZZN3cub18CUB_300001_SM_10006detail6reduce28DeviceReduceSingleTileKernelINS2_10policy_hubIfjN4cuda3std3__44plusIfEEE10Policy1000EN6thrust24THRUST_300001_SM_1000_NS6detail15normal_iteratorINSD_10device_ptrIfEEEEPfjS9_ffNS7_10__identityEEEvT0_T1_T2_T3_T4_T6_E12temp_storage+52];
	add.f32 	%f300, %f299, %f298;
	selp.f32 	%f301, %f300, %f298, %p51;
	setp.gt.u32 	%p52, %r51, 320;
	ld.shared.f32 	%f302, [_ZZN3cub18CUB_300001_SM_10006detail6reduce28DeviceReduceSingleTileKernelINS2_10policy_hubIfjN4cuda3std3__44plusIfEEE10Policy1000EN6thrust24THRUST_300001_SM_1000_NS6detail15normal_iteratorINSD_10device_ptrIfEEEEPfjS9_ffNS7_10__identityEEEvT0_T1_T2_T3_T4_T6_E12temp_storage+56];
	add.f32 	%f303, %f302, %f301;
	selp.f32 	%f304, %f303, %f301, %p52;
	setp.gt.u32 	%p53, %r51, 352;
	ld.shared.f32 	%f305, [_ZZN3cub18CUB_300001_SM_10006detail6reduce28DeviceReduceSingleTileKernelINS2_10policy_hubIfjN4cuda3std3__44plusIfEEE10Policy1000EN6thrust24THRUST_300001_SM_1000_NS6detail15normal_iteratorINSD_10device_ptrIfEEEEPfjS9_ffNS7_10__identityEEEvT0_T1_T2_T3_T4_T6_E12temp_storage+60];
	add.f32 	%f306, %f305, %f304;
	selp.f32 	%f307, %f306, %f304, %p53;
	setp.gt.u32 	%p54, %r51, 384;
	ld.shared.f32 	%f308, [_ZZN3cub18CUB_300001_SM_10006detail6reduce28DeviceReduceSingleTileKernelINS2_10policy_hubIfjN4cuda3std3__44plusIfEEE10Policy1000EN6thrust24THRUST_300001_SM_1000_NS6detail15normal_iteratorINSD_10device_ptrIfEEEEPfjS9_ffNS7_10__identityEEEvT0_T1_T2_T3_T4_T6_E12temp_storage+64];
	add.f32 	%f309, %f308, %f307;
	selp.f32 	%f310, %f309, %f307, %p54;
	setp.gt.u32 	%p55, %r51, 416;
	ld.shared.f32 	%f311, [_ZZN3cub18CUB_300001_SM_10006detail6reduce28DeviceReduceSingleTileKernelINS2_10policy_hubIfjN4cuda3std3__44plusIfEEE10Policy1000EN6thrust24THRUST_300001_SM_1000_NS6detail15normal_iteratorINSD_10device_ptrIfEEEEPfjS9_ffNS7_10__identityEEEvT0_T1_T2_T3_T4_T6_E12temp_storage+68];
	add.f32 	%f312, %f311, %f310;
	selp.f32 	%f313, %f312, %f310, %p55;
	setp.gt.u32 	%p56, %r51, 448;
	ld.shared.f32 	%f314, [_ZZN3cub18CUB_300001_SM_10006detail6reduce28DeviceReduceSingleTileKernelINS2_10policy_hubIfjN4cuda3std3__44plusIfEEE10Policy1000EN6thrust24THRUST_300001_SM_1000_NS6detail15normal_iteratorINSD_10device_ptrIfEEEEPfjS9_ffNS7_10__identityEEEvT0_T1_T2_T3_T4_T6_E12temp_storage+72];
	add.f32 	%f315, %f314, %f313;
	selp.f32 	%f316, %f315, %f313, %p56;
	setp.gt.u32 	%p57, %r51, 480;
	ld.shared.f32 	%f317, [_ZZN3cub18CUB_300001_SM_10006detail6reduce28DeviceReduceSingleTileKernelINS2_10policy_hubIfjN4cuda3std3__44plusIfEEE10Policy1000EN6thrust24THRUST_300001_SM_1000_NS6detail15normal_iteratorINSD_10device_ptrIfEEEEPfjS9_ffNS7_10__identityEEEvT0_T1_T2_T3_T4_T6_E12temp_storage+76];
	add.f32 	%f318, %f317, %f316;
	selp.f32 	%f383, %f318, %f316, %p57;
	bra.uni 	$L__BB4_50;
$L__BB4_28:
	mov.u32 	%r21, %tid.x;
	mul.wide.u32 	%rd11, %r21, 4;
	add.s64 	%rd12, %rd2, %rd11;
	ld.global.f32 	%f43, [%rd12];
	ld.global.f32 	%f44, [%rd12+2048];
	ld.global.f32 	%f45, [%rd12+4096];
	ld.global.f32 	%f46, [%rd12+6144];
	ld.global.f32 	%f47, [%rd12+8192];
	ld.global.f32 	%f48, [%rd12+10240];
	ld.global.f32 	%f49, [%rd12+12288];
	ld.global.f32 	%f50, [%rd12+14336];
	ld.global.f32 	%f51, [%rd12+16384];
	ld.global.f32 	%f52, [%rd12+18432];
	ld.global.f32 	%f53, [%rd12+20480];
	ld.global.f32 	%f54, [%rd12+22528];
	ld.global.f32 	%f55, [%rd12+24576];
	ld.global.f32 	%f56, [%rd12+26624];
	ld.global.f32 	%f57, [%rd12+28672];
	ld.global.f32 	%f58, [%rd12+30720];
	add.f32 	%f59, %f43, %f44;
	add.f32 	%f60, %f45, %f46;
	add.f32 	%f61, %f47, %f48;
	add.f32 	%f62, %f49, %f50;
	add.f32 	%f63, %f51, %f52;
	add.f32 	%f64, %f53, %f54;
	add.f32 	%f65, %f55, %f56;
	add.f32 	%f66, %f57, %f58;
	add.f32 	%f67, %f59, %f60;
	add.f32 	%f68, %f61, %f62;
	add.f32 	%f69, %f63, %f64;
	add.f32 	%f70, %f65, %f66;
	add.f32 	%f71, %f67, %f68;
	add.f32 	%f72, %f69, %f70;
	add.f32 	%f382, %f71, %f72;
	add.s32 	%r22, %r51, -8192;
	setp.lt.u32 	%p3, %r22, 8192;
	mov.b32 	%r202, 8192;
	@%p3 bra 	$L__BB4_32;
	mov.b32 	%r202, 8192;
$L__BB4_30:
	add.s32 	%r54, %r21, %r202;
	mul.wide.u32 	%rd13, %r54, 4;
	add.s64 	%rd14, %rd2, %rd13;
	ld.global.f32 	%f73, [%rd14];
	ld.global.f32 	%f74, [%rd14+2048];
	ld.global.f32 	%f75, [%rd14+4096];
	ld.global.f32 	%f76, [%rd14+6144];
	ld.global.f32 	%f77, [%rd14+8192];
	ld.global.f32 	%f78, [%rd14+10240];
	ld.global.f32 	%f79, [%rd14+12288];
	ld.global.f32 	%f80, [%rd14+14336];
	ld.global.f32 	%f81, [%rd14+16384];
	ld.global.f32 	%f82, [%rd14+18432];
	ld.global.f32 	%f83, [%rd14+20480];
	ld.global.f32 	%f84, [%rd14+22528];
	ld.global.f32 	%f85, [%rd14+24576];
	ld.global.f32 	%f86, [%rd14+26624];
	ld.global.f32 	%f87, [%rd14+28672];
	ld.global.f32 	%f88, [%rd14+30720];
	add.f32 	%f89, %f382, %f73;
	add.f32 	%f90, %f74, %f75;
	add.f32 	%f91, %f76, %f77;
	add.f32 	%f92, %f78, %f79;
	add.f32 	%f93, %f80, %f81;
	add.f32 	%f94, %f82, %f83;
	add.f32 	%f95, %f84, %f85;
	add.f32 	%f96, %f86, %f87;
	add.f32 	%f97, %f89, %f90;
	add.f32 	%f98, %f91, %f92;
	add.f32 	%f99, %f93, %f94;
	add.f32 	%f100, %f95, %f96;
	add.f32 	%f101, %f97, %f98;
	add.f32 	%f102, %f99, %f100;
	add.f32 	%f103, %f101, %f102;
	add.f32 	%f382, %f103, %f88;
	sub.s32 	%r55, %r51, %r202;
	setp.lt.u32 	%p4, %r55, 8192;
	@%p4 bra 	$L__BB4_46;
	add.s32 	%r202, %r202, 8192;
	setp.le.u32 	%p5, %r202, %r22;
	@%p5 bra 	$L__BB4_30;
$L__BB4_32:
	setp.le.u32 	%p6, %r51, %r202;
	sub.s32 	%r56, %r51, %r202;
	setp.ge.s32 	%p7, %r21, %r56;
	or.pred  	%p8, %p6, %p7;
	@%p8 bra 	$L__BB4_46;
	not.b32 	%r58, %r21;
	add.s32 	%r59, %r51, %r58;
	sub.s32 	%r60, %r59, %r202;
	shr.u32 	%r61, %r60, 9;
	add.s32 	%r26, %r61, 1;
	and.b32  	%r27, %r26, 15;
	setp.lt.u32 	%p9, %r60, 7680;
	mov.u32 	%r207, %r21;
	@%p9 bra 	$L__BB4_37;
	or.b32  	%r205, %r21, 4096;
	add.s32 	%r204, %r21, %r202;
	and.b32  	%r62, %r26, 16777200;
	neg.s32 	%r203, %r62;
$L__BB4_35:
	.pragma "nounroll";
	mul.wide.u32 	%rd15, %r204, 4;
	add.s64 	%rd16, %rd2, %rd15;
	ld.global.f32 	%f105, [%rd16];
	add.f32 	%f106, %f382, %f105;
	add.s32 	%r63, %r204, 512;
	mul.wide.u32 	%rd17, %r63, 4;
	add.s64 	%rd18, %rd2, %rd17;
	ld.global.f32 	%f107, [%rd18];
	add.f32 	%f108, %f106, %f107;
	add.s32 	%r64, %r204, 1024;
	mul.wide.u32 	%rd19, %r64, 4;
	add.s64 	%rd20, %rd2, %rd19;
	ld.global.f32 	%f109, [%rd20];
	add.f32 	%f110, %f108, %f109;
	add.s32 	%r65, %r204, 1536;
	mul.wide.u32 	%rd21, %r65, 4;
	add.s64 	%rd22, %rd2, %rd21;
	ld.global.f32 	%f111, [%rd22];
	add.f32 	%f112, %f110, %f111;
	add.s32 	%r66, %r204, 2048;
	mul.wide.u32 	%rd23, %r66, 4;
	add.s64 	%rd24, %rd2, %rd23;
	ld.global.f32 	%f113, [%rd24];
	add.f32 	%f114, %f112, %f113;
	add.s32 	%r67, %r204, 2560;
	mul.wide.u32 	%rd25, %r67, 4;
	add.s64 	%rd26, %rd2, %rd25;
	ld.global.f32 	%f115, [%rd26];
	add.f32 	%f116, %f114, %f115;
	add.s32 	%r68, %r204, 3072;
	mul.wide.u32 	%rd27, %r68, 4;
	add.s64 	%rd28, %rd2, %rd27;
	ld.global.f32 	%f117, [%rd28];
	add.f32 	%f118, %f116, %f117;
	add.s32 	%r69, %r204, 3584;
	mul.wide.u32 	%rd29, %r69, 4;
	add.s64 	%rd30, %rd2, %rd29;
	ld.global.f32 	%f119, [%rd30];
	add.f32 	%f120, %f118, %f119;
	add.s32 	%r70, %r204, 4096;
	mul.wide.u32 	%rd31, %r70, 4;
	add.s64 	%rd32, %rd2, %rd31;
	ld.global.f32 	%f121, [%rd32];
	add.f32 	%f122, %f120, %f121;
	add.s32 	%r71, %r204, 4608;
	mul.wide.u32 	%rd33, %r71, 4;
	add.s64 	%rd34, %rd2, %rd33;
	ld.global.f32 	%f123, [%rd34];
	add.f32 	%f124, %f122, %f123;
	add.s32 	%r72, %r204, 5120;
	mul.wide.u32 	%rd35, %r72, 4;
	add.s64 	%rd36, %rd2, %rd35;
	ld.global.f32 	%f125, [%rd36];
	add.f32 	%f126, %f124, %f125;
	add.s32 	%r73, %r204, 5632;
	mul.wide.u32 	%rd37, %r73, 4;
	add.s64 	%rd38, %rd2, %rd37;
	ld.global.f32 	%f127, [%rd38];
	add.f32 	%f128, %f126, %f127;
	add.s32 	%r74, %r204, 6144;
	mul.wide.u32 	%rd39, %r74, 4;
	add.s64 	%rd40, %rd2, %rd39;
	ld.global.f32 	%f129, [%rd40];
	add.f32 	%f130, %f128, %f129;
	add.s32 	%r75, %r204, 6656;
	mul.wide.u32 	%rd41, %r75, 4;
	add.s64 	%rd42, %rd2, %rd41;
	ld.global.f32 	%f131, [%rd42];
	add.f32 	%f132, %f130, %f131;
	add.s32 	%r76, %r204, 7168;
	mul.wide.u32 	%rd43, %r76, 4;
	add.s64 	%rd44, %rd2, %rd43;
	ld.global.f32 	%f133, [%rd44];
	add.f32 	%f134, %f132, %f133;
	add.s32 	%r77, %r204, 7680;
	mul.wide.u32 	%rd45, %r77, 4;
	add.s64 	%rd46, %rd2, %rd45;
	ld.global.f32 	%f135, [%rd46];
	add.f32 	%f382, %f134, %f135;
	add.s32 	%r205, %r205, 8192;
	add.s32 	%r204, %r204, 8192;
	add.s32 	%r203, %r203, 16;
	setp.ne.s32 	%p10, %r203, 0;
	@%p10 bra 	$L__BB4_35;
	add.s32 	%r207, %r205, -4096;
$L__BB4_37:
	setp.eq.s32 	%p11, %r27, 0;
	@%p11 bra 	$L__BB4_46;
	and.b32  	%r39, %r26, 7;
	setp.lt.u32 	%p12, %r27, 8;
	@%p12 bra 	$L__BB4_40;
	add.s32 	%r78, %r207, %r202;
	mul.wide.u32 	%rd47, %r78, 4;
	add.s64 	%rd48, %rd2, %rd47;
	ld.global.f32 	%f137, [%rd48];
	add.f32 	%f138, %f382, %f137;
	add.s32 	%r79, %r78, 512;
	mul.wide.u32 	%rd49, %r79, 4;
	add.s64 	%rd50, %rd2, %rd49;
	ld.global.f32 	%f139, [%rd50];
	add.f32 	%f140, %f138, %f139;
	add.s32 	%r80, %r78, 1024;
	mul.wide.u32 	%rd51, %r80, 4;
	add.s64 	%rd52, %rd2, %rd51;
	ld.global.f32 	%f141, [%rd52];
	add.f32 	%f142, %f140, %f141;
	add.s32 	%r81, %r78, 1536;
	mul.wide.u32 	%rd53, %r81, 4;
	add.s64 	%rd54, %rd2, %rd53;
	ld.global.f32 	%f143, [%rd54];
	add.f32 	%f144, %f142, %f143;
	add.s32 	%r82, %r78, 2048;
	mul.wide.u32 	%rd55, %r82, 4;
	add.s64 	%rd56, %rd2, %rd55;
	ld.global.f32 	%f145, [%rd56];
	add.f32 	%f146, %f144, %f145;
	add.s32 	%r83, %r78, 2560;
	mul.wide.u32 	%rd57, %r83, 4;
	add.s64 	%rd58, %rd2, %rd57;
	ld.global.f32 	%f147, [%rd58];
	add.f32 	%f148, %f146, %f147;
	add.s32 	%r84, %r78, 3072;
	mul.wide.u32 	%rd59, %r84, 4;
	add.s64 	%rd60, %rd2, %rd59;
	ld.global.f32 	%f149, [%rd60];
	add.f32 	%f150, %f148, %f149;
	add.s32 	%r85, %r78, 3584;
	mul.wide.u32 	%rd61, %r85, 4;
	add.s64 	%rd62, %rd2, %rd61;
	ld.global.f32 	%f151, [%rd62];
	add.f32 	%f382, %f150, %f151;
	add.s32 	%r207, %r207, 4096;
$L__BB4_40:
	setp.eq.s32 	%p13, %r39, 0;
	@%p13 bra 	$L__BB4_46;
	and.b32  	%r42, %r26, 3;
	setp.lt.u32 	%p14, %r39, 4;
	@%p14 bra 	$L__BB4_43;
	add.s32 	%r86, %r207, %r202;
	mul.wide.u32 	%rd63, %r86, 4;
	add.s64 	%rd64, %rd2, %rd63;
	ld.global.f32 	%f153, [%rd64];
	add.f32 	%f154, %f382, %f153;
	add.s32 	%r87, %r86, 512;
	mul.wide.u32 	%rd65, %r87, 4;
	add.s64 	%rd66, %rd2, %rd65;
	ld.global.f32 	%f155, [%rd66];
	add.f32 	%f156, %f154, %f155;
	add.s32 	%r88, %r86, 1024;
	mul.wide.u32 	%rd67, %r88, 4;
	add.s64 	%rd68, %rd2, %rd67;
	ld.global.f32 	%f157, [%rd68];
	add.f32 	%f158, %f156, %f157;
	add.s32 	%r89, %r86, 1536;
	mul.wide.u32 	%rd69, %r89, 4;
	add.s64 	%rd70, %rd2, %rd69;
	ld.global.f32 	%f159, [%rd70];
	add.f32 	%f382, %f158, %f159;
	add.s32 	%r207, %r207, 2048;
$L__BB4_43:
	setp.eq.s32 	%p15, %r42, 0;
	@%p15 bra 	$L__BB4_46;
	add.s32 	%r210, %r207, %r202;
	neg.s32 	%r209, %r42;
$L__BB4_45:
	.pragma "nounroll";
	mul.wide.u32 	%rd71, %r210, 4;
	add.s64 	%rd72, %rd2, %rd71;
	ld.global.f32 	%f160, [%rd72];
	add.f32 	%f382, %f382, %f160;
	add.s32 	%r210, %r210, 512;
	add.s32 	%r209, %r209, 1;
	setp.ne.s32 	%p16, %r209, 0;
	@%p16 bra 	$L__BB4_45;
$L__BB4_46:
	// begin inline asm
	mov.u32 %r90, %laneid;
	// end inline asm
	mov.b32 	%r92, %f382;
	mov.b32 	%r93, 1;
	mov.b32 	%r114, 31;
	mov.b32 	%r115, -1;
	// begin inline asm
	shfl.sync.down.b32 %r91, %r92, %r93, %r114, %r115;
	// end inline asm
	setp.gt.s32 	%p17, %r90, 30;
	mov.b32 	%f161, %r91;
	add.f32 	%f162, %f382, %f161;
	selp.f32 	%f163, %f382, %f162, %p17;
	mov.b32 	%r97, %f163;
	mov.b32 	%r98, 2;
	// begin inline asm
	shfl.sync.down.b32 %r96, %r97, %r98, %r114, %r115;
	// end inline asm
	setp.gt.s32 	%p18, %r90, 29;
	mov.b32 	%f164, %r96;
	add.f32 	%f165, %f163, %f164;
	selp.f32 	%f166, %f163, %f165, %p18;
	mov.b32 	%r102, %f166;
	mov.b32 	%r103, 4;
	// begin inline asm
	shfl.sync.down.b32 %r101, %r102, %r103, %r114, %r115;
	// end inline asm
	setp.gt.s32 	%p19, %r90, 27;
	mov.b32 	%f167, %r101;
	add.f32 	%f168, %f166, %f167;
	selp.f32 	%f169, %f166, %f168, %p19;
	mov.b32 	%r107, %f169;
	mov.b32 	%r108, 8;
	// begin inline asm
	shfl.sync.down.b32 %r106, %r107, %r108, %r114, %r115;
	// end inline asm
	setp.gt.s32 	%p20, %r90, 23;
	mov.b32 	%f170, %r106;
	add.f32 	%f171, %f169, %f170;
	selp.f32 	%f172, %f169, %f171, %p20;
	mov.b32 	%r112, %f172;
	mov.b32 	%r113, 16;
	// begin inline asm
	shfl.sync.down.b32 %r111, %r112, %r113, %r114, %r115;
	// end inline asm
	setp.gt.s32 	%p21, %r90, 15;
	mov.b32 	%f173, %r111;
	add.f32 	%f38, %f172, %f173;
	selp.f32 	%f383, %f172, %f38, %p21;
	setp.ne.s32 	%p22, %r90, 0;
	@%p22 bra 	$L__BB4_48;
	shr.u32 	%r116, %r21, 3;
	and.b32  	%r117, %r116, 124;
	mov.u32 	%r118, _ZZN3cub18CUB_300001_SM_10006detail6reduce28DeviceReduceSingleTileKernelINS2_10policy_hubIfjN4cuda3std3__44plusIfEEE10Policy1000EN6thrust24THRUST_300001_SM_1000_NS6detail15normal_iteratorINSD_10device_ptrIfEEEEPfjS9_ffNS7_10__identityEEEvT0_T1_T2_T3_T4_T6_E12temp_storage;
	add.s32 	%r119, %r118, %r117;
	st.shared.f32 	[%r119+16], %f38;
$L__BB4_48:
	bar.sync 	0;
	setp.ne.s32 	%p23, %r21, 0;
	@%p23 bra 	$L__BB4_50;
	ld.shared.f32 	%f174, [_ZZN3cub18CUB_300001_SM_10006detail6reduce28DeviceReduceSingleTileKernelINS2_10policy_hubIfjN4cuda3std3__44plusIfEEE10Policy1000EN6thrust24THRUST_300001_SM_1000_NS6detail15normal_iteratorINSD_10device_ptrIfEEEEPfjS9_ffNS7_10__identityEEEvT0_T1_T2_T3_T4_T6_E12temp_storage+20];
	add.f32 	%f175, %f383, %f174;
	ld.shared.f32 	%f176, [_ZZN3cub18CUB_300001_SM_10006detail6reduce28DeviceReduceSingleTileKernelINS2_10policy_hubIfjN4cuda3std3__44plusIfEEE10Policy1000EN6thrust24THRUST_300001_SM_1000_NS6detail15normal_iteratorINSD_10device_ptrIfEEEEPfjS9_ffNS7_10__identityEEEvT0_T1_T2_T3_T4_T6_E12temp_storage+24];
	add.f32 	%f177, %f175, %f176;
	ld.shared.f32 	%f178, [_ZZN3cub18CUB_300001_SM_10006detail6reduce28DeviceReduceSingleTileKernelINS2_10policy_hubIfjN4cuda3std3__44plusIfEEE10Policy1000EN6thrust24THRUST_300001_SM_1000_NS6detail15normal_iteratorINSD_10device_ptrIfEEEEPfjS9_ffNS7_10__identityEEEvT0_T1_T2_T3_T4_T6_E12temp_storage+28];
	add.f32 	%f179, %f177, %f178;
	ld.shared.f32 	%f180, [_ZZN3cub18CUB_300001_SM_10006detail6reduce28DeviceReduceSingleTileKernelINS2_10policy_hubIfjN4cuda3std3__44plusIfEEE10Policy1000EN6thrust24THRUST_300001_SM_1000_NS6detail15normal_iteratorINSD_10device_ptrIfEEEEPfjS9_ffNS7_10__identityEEEvT0_T1_T2_T3_T4_T6_E12temp_storage+32];
	add.f32 	%f181, %f179, %f180;
	ld.shared.f32 	%f182, [_ZZN3cub18CUB_300001_SM_10006detail6reduce28DeviceReduceSingleTileKernelINS2_10policy_hubIfjN4cuda3std3__44plusIfEEE10Policy1000EN6thrust24THRUST_300001_SM_1000_NS6detail15normal_iteratorINSD_10device_ptrIfEEEEPfjS9_ffNS7_10__identityEEEvT0_T1_T2_T3_T4_T6_E12temp_storage+36];
	add.f32 	%f183, %f181, %f182;
	ld.shared.f32 	%f184, [_ZZN3cub18CUB_300001_SM_10006detail6reduce28DeviceReduceSingleTileKernelINS2_10policy_hubIfjN4cuda3std3__44plusIfEEE10Policy1000EN6thrust24THRUST_300001_SM_1000_NS6detail15normal_iteratorINSD_10device_ptrIfEEEEPfjS9_ffNS7_10__identityEEEvT0_T1_T2_T3_T4_T6_E12temp_storage+40];
	add.f32 	%f185, %f183, %f184;
	ld.shared.f32 	%f186, [_ZZN3cub18CUB_300001_SM_10006detail6reduce28DeviceReduceSingleTileKernelINS2_10policy_hubIfjN4cuda3std3__44plusIfEEE10Policy1000EN6thrust24THRUST_300001_SM_1000_NS6detail15normal_iteratorINSD_10device_ptrIfEEEEPfjS9_ffNS7_10__identityEEEvT0_T1_T2_T3_T4_T6_E12temp_storage+44];
	add.f32 	%f187, %f185, %f186;
	ld.shared.f32 	%f188, [_ZZN3cub18CUB_300001_SM_10006detail6reduce28DeviceReduceSingleTileKernelINS2_10policy_hubIfjN4cuda3std3__44plusIfEEE10Policy1000EN6thrust24THRUST_300001_SM_1000_NS6detail15normal_iteratorINSD_10device_ptrIfEEEEPfjS9_ffNS7_10__identityEEEvT0_T1_T2_T3_T4_T6_E12temp_storage+48];
	add.f32 	%f189, %f187, %f188;
	ld.shared.f32 	%f190, [_ZZN3cub18CUB_300001_SM_10006detail6reduce28DeviceReduceSingleTileKernelINS2_10policy_hubIfjN4cuda3std3__44plusIfEEE10Policy1000EN6thrust24THRUST_300001_SM_1000_NS6detail15normal_iteratorINSD_10device_ptrIfEEEEPfjS9_ffNS7_10__identityEEEvT0_T1_T2_T3_T4_T6_E12temp_storage+52];
	add.f32 	%f191, %f189, %f190;
	ld.shared.f32 	%f192, [_ZZN3cub18CUB_300001_SM_10006detail6reduce28DeviceReduceSingleTileKernelINS2_10policy_hubIfjN4cuda3std3__44plusIfEEE10Policy1000EN6thrust24THRUST_300001_SM_1000_NS6detail15normal_iteratorINSD_10device_ptrIfEEEEPfjS9_ffNS7_10__identityEEEvT0_T1_T2_T3_T4_T6_E12temp_storage+56];
	add.f32 	%f193, %f191, %f192;
	ld.shared.f32 	%f194, [_ZZN3cub18CUB_300001_SM_10006detail6reduce28DeviceReduceSingleTileKernelINS2_10policy_hubIfjN4cuda3std3__44plusIfEEE10Policy1000EN6thrust24THRUST_300001_SM_1000_NS6detail15normal_iteratorINSD_10device_ptrIfEEEEPfjS9_ffNS7_10__identityEEEvT0_T1_T2_T3_T4_T6_E12temp_storage+60];
	add.f32 	%f195, %f193, %f194;
	ld.shared.f32 	%f196, [_ZZN3cub18CUB_300001_SM_10006detail6reduce28DeviceReduceSingleTileKernelINS2_10policy_hubIfjN4cuda3std3__44plusIfEEE10Policy1000EN6thrust24THRUST_300001_SM_1000_NS6detail15normal_iteratorINSD_10device_ptrIfEEEEPfjS9_ffNS7_10__identityEEEvT0_T1_T2_T3_T4_T6_E12temp_storage+64];
	add.f32 	%f197, %f195, %f196;
	ld.shared.f32 	%f198, [_ZZN3cub18CUB_300001_SM_10006detail6reduce28DeviceReduceSingleTileKernelINS2_10policy_hubIfjN4cuda3std3__44plusIfEEE10Policy1000EN6thrust24THRUST_300001_SM_1000_NS6detail15normal_iteratorINSD_10device_ptrIfEEEEPfjS9_ffNS7_10__identityEEEvT0_T1_T2_T3_T4_T6_E12temp_storage+68];
	add.f32 	%f199, %f197, %f198;
	ld.shared.f32 	%f200, [_ZZN3cub18CUB_300001_SM_10006detail6reduce28DeviceReduceSingleTileKernelINS2_10policy_hubIfjN4cuda3std3__44plusIfEEE10Policy1000EN6thrust24THRUST_300001_SM_1000_NS6detail15normal_iteratorINSD_10device_ptrIfEEEEPfjS9_ffNS7_10__identityEEEvT0_T1_T2_T3_T4_T6_E12temp_storage+72];
	add.f32 	%f201, %f199, %f200;
	ld.shared.f32 	%f202, [_ZZN3cub18CUB_300001_SM_10006detail6reduce28DeviceReduceSingleTileKernelINS2_10policy_hubIfjN4cuda3std3__44plusIfEEE10Policy1000EN6thrust24THRUST_300001_SM_1000_NS6detail15normal_iteratorINSD_10device_ptrIfEEEEPfjS9_ffNS7_10__identityEEEvT0_T1_T2_T3_T4_T6_E12temp_storage+76];
	add.f32 	%f383, %f201, %f202;
$L__BB4_50:
	mov.u32 	%r192, %tid.x;
	setp.ne.s32 	%p65, %r192, 0;
	@%p65 bra 	$L__BB4_52;
	add.f32 	%f361, %f42, %f383;
	st.global.f32 	[%rd1], %f361;
$L__BB4_52:
	ret;

}
	// .globl	_ZN3cub18CUB_300001_SM_10006detail6reduce18DeviceReduceKernelINS2_10policy_hubIfjN4cuda3std3__44plusIfEEE10Policy1000EN6thrust24THRUST_300001_SM_1000_NS6detail15normal_iteratorINSD_10device_ptrIfEEEEjS9_fNS7_10__identityEEEvT0_PT3_T1_NS0_13GridEvenShareISN_EET2_T4_
.visible .entry _ZN3cub18CUB_300001_SM_10006detail6reduce18DeviceReduceKernelINS2_10policy_hubIfjN4cuda3std3__44plusIfEEE10Policy1000EN6thrust24THRUST_300001_SM_1000_NS6detail15normal_iteratorINSD_10device_ptrIfEEEEjS9_fNS7_10__identityEEEvT0_PT3_T1_NS0_13GridEvenShareISN_EET2_T4_(
	.param .align 8 .b8 _ZN3cub18CUB_300001_SM_10006detail6reduce18DeviceReduceKernelINS2_10policy_hubIfjN4cuda3std3__44plusIfEEE10Policy1000EN6thrust24THRUST_300001_SM_1000_NS6detail15normal_iteratorINSD_10device_ptrIfEEEEjS9_fNS7_10__identityEEEvT0_PT3_T1_NS0_13GridEvenShareISN_EET2_T4__param_0[8],
	.param .u64 .ptr .align 1 _ZN3cub18CUB_300001_SM_10006detail6reduce18DeviceReduceKernelINS2_10policy_hubIfjN4cuda3std3__44plusIfEEE10Policy1000EN6thrust24THRUST_300001_SM_1000_NS6detail15normal_iteratorINSD_10device_ptrIfEEEEjS9_fNS7_10__identityEEEvT0_PT3_T1_NS0_13GridEvenShareISN_EET2_T4__param_1,
	.param .u32 _ZN3cub18CUB_300001_SM_10006detail6reduce18DeviceReduceKernelINS2_10policy_hubIfjN4cuda3std3__44plusIfEEE10Policy1000EN6thrust24THRUST_300001_SM_1000_NS6detail15normal_iteratorINSD_10device_ptrIfEEEEjS9_fNS7_10__identityEEEvT0_PT3_T1_NS0_13GridEvenShareISN_EET2_T4__param_2,
	.param .align 4 .b8 _ZN3cub18CUB_300001_SM_10006detail6reduce18DeviceReduceKernelINS2_10policy_hubIfjN4cuda3std3__44plusIfEEE10Policy1000EN6thrust24THRUST_300001_SM_1000_NS6detail15normal_iteratorINSD_10device_ptrIfEEEEjS9_fNS7_10__identityEEEvT0_PT3_T1_NS0_13GridEvenShareISN_EET2_T4__param_3[40],
	.param .align 1 .b8 _ZN3cub18CUB_300001_SM_10006detail6reduce18DeviceReduceKernelINS2_10policy_hubIfjN4cuda3std3__44plusIfEEE10Policy1000EN6thrust24THRUST_300001_SM_1000_NS6detail15normal_iteratorINSD_10device_ptrIfEEEEjS9_fNS7_10__identityEEEvT0_PT3_T1_NS0_13GridEvenShareISN_EET2_T4__param_4[1],
	.param .align 1 .b8 _ZN3cub18CUB_300001_SM_10006detail6reduce18DeviceReduceKernelINS2_10policy_hubIfjN4cuda3std3__44plusIfEEE10Policy1000EN6thrust24THRUST_300001_SM_1000_NS6detail15normal_iteratorINSD_10device_ptrIfEEEEjS9_fNS7_10__identityEEEvT0_PT3_T1_NS0_13GridEvenShareISN_EET2_T4__param_5[1]
)
.maxntid 512
{
	.reg .pred 	%p<65>;
	.reg .b16 	%rs<4>;
	.reg .b32 	%r<279>;
	.reg .b32 	%f<380>;
	.reg .b64 	%rd<130>;
	// demoted variable
	.shared .align 4 .b8 _ZZN3cub18CUB_300001_SM_10006detail6reduce18DeviceReduceKernelINS2_10policy_hubIfjN4cuda3std3__44plusIfEEE10Policy1000EN6thrust24THRUST_300001_SM_1000_NS6detail15normal_iteratorINSD_10device_ptrIfEEEEjS9_fNS7_10__identityEEEvT0_PT3_T1_NS0_13GridEvenShareISN_EET2_T4_E12temp_storage[84];
	ld.param.u32 	%r1, [_ZN3cub18CUB_300001_SM_10006detail6reduce18DeviceReduceKernelINS2_10policy_hubIfjN4cuda3std3__44plusIfEEE10Policy1000EN6thrust24THRUST_300001_SM_1000_NS6detail15normal_iteratorINSD_10device_ptrIfEEEEjS9_fNS7_10__identityEEEvT0_PT3_T1_NS0_13GridEvenShareISN_EET2_T4__param_3+20];
	ld.param.u32 	%r2, [_ZN3cub18CUB_300001_SM_10006detail6reduce18DeviceReduceKernelINS2_10policy_hubIfjN4cuda3std3__44plusIfEEE10Policy1000EN6thrust24THRUST_300001_SM_1000_NS6detail15normal_iteratorINSD_10device_ptrIfEEEEjS9_fNS7_10__identityEEEvT0_PT3_T1_NS0_13GridEvenShareISN_EET2_T4__param_3+24];
	ld.param.u64 	%rd3, [_ZN3cub18CUB_300001_SM_10006detail6reduce18DeviceReduceKernelINS2_10policy_hubIfjN4cuda3std3__44plusIfEEE10Policy1000EN6thrust24THRUST_300001_SM_1000_NS6detail15normal_iteratorINSD_10device_ptrIfEEEEjS9_fNS7_10__identityEEEvT0_PT3_T1_NS0_13GridEvenShareISN_EET2_T4__param_0];
	cvta.to.global.u64 	%rd1, %rd3;
	mov.u32 	%r3, %ctaid.x;
	shl.b32 	%r4, %r2, 13;
	shl.b32 	%r270, %r3, 13;
	sub.s32 	%r6, %r1, %r270;
	setp.gt.u32 	%p1, %r6, 8191;
	@%p1 bra 	$L__BB5_26;
	mov.u32 	%r7, %tid.x;
	setp.ge.u32 	%p23, %r7, %r6;
	mov.f32 	%f368, 0f00000000;
	mov.u32 	%r261, %r7;
	@%p23 bra 	$L__BB5_3;
	add.s32 	%r155, %r270, %r7;
	mul.wide.u32 	%rd66, %r155, 4;
	add.s64 	%rd67, %rd1, %rd66;
	ld.global.f32 	%f368, [%rd67];
	add.s32 	%r261, %r7, 512;
$L__BB5_3:
	setp.ge.u32 	%p24, %r261, %r6;
	@%p24 bra 	$L__BB5_17;
	not.b32 	%r156, %r261;
	add.s32 	%r157, %r1, %r156;
	sub.s32 	%r158, %r157, %r270;
	shr.u32 	%r159, %r158, 9;
	add.s32 	%r10, %r159, 1;
	and.b32  	%r11, %r10, 15;
	setp.lt.u32 	%p25, %r158, 7680;
	@%p25 bra 	$L__BB5_8;
	or.b32  	%r260, %r261, 4096;
	add.s32 	%r259, %r261, %r270;
	and.b32  	%r160, %r10, 16777200;
	neg.s32 	%r258, %r160;
$L__BB5_6:
	.pragma "nounroll";
	mul.wide.u32 	%rd68, %r259, 4;
	add.s64 	%rd69, %rd1, %rd68;
	ld.global.f32 	%f203, [%rd69];
	add.f32 	%f204, %f368, %f203;
	add.s32 	%r161, %r259, 512;
	mul.wide.u32 	%rd70, %r161, 4;
	add.s64 	%rd71, %rd1, %rd70;
	ld.global.f32 	%f205, [%rd71];
	add.f32 	%f206, %f204, %f205;
	add.s32 	%r162, %r259, 1024;
	mul.wide.u32 	%rd72, %r162, 4;
	add.s64 	%rd73, %rd1, %rd72;
	ld.global.f32 	%f207, [%rd73];
	add.f32 	%f208, %f206, %f207;
	add.s32 	%r163, %r259, 1536;
	mul.wide.u32 	%rd74, %r163, 4;
	add.s64 	%rd75, %rd1, %rd74;
	ld.global.f32 	%f209, [%rd75];
	add.f32 	%f210, %f208, %f209;
	add.s32 	%r164, %r259, 2048;
	mul.wide.u32 	%rd76, %r164, 4;
	add.s64 	%rd77, %rd1, %rd76;
	ld.global.f32 	%f211, [%rd77];
	add.f32 	%f212, %f210, %f211;
	add.s32 	%r165, %r259, 2560;
	mul.wide.u32 	%rd78, %r165, 4;
	add.s64 	%rd79, %rd1, %rd78;
	ld.global.f32 	%f213, [%rd79];
	add.f32 	%f214, %f212, %f213;
	add.s32 	%r166, %r259, 3072;
	mul.wide.u32 	%rd80, %r166, 4;
	add.s64 	%rd81, %rd1, %rd80;
	ld.global.f32 	%f215, [%rd81];
	add.f32 	%f216, %f214, %f215;
	add.s32 	%r167, %r259, 3584;
	mul.wide.u32 	%rd82, %r167, 4;
	add.s64 	%rd83, %rd1, %rd82;
	ld.global.f32 	%f217, [%rd83];
	add.f32 	%f218, %f216, %f217;
	add.s32 	%r168, %r259, 4096;
	mul.wide.u32 	%rd84, %r168, 4;
	add.s64 	%rd85, %rd1, %rd84;
	ld.global.f32 	%f219, [%rd85];
	add.f32 	%f220, %f218, %f219;
	add.s32 	%r169, %r259, 4608;
	mul.wide.u32 	%rd86, %r169, 4;
	add.s64 	%rd87, %rd1, %rd86;
	ld.global.f32 	%f221, [%rd87];
	add.f32 	%f222, %f220, %f221;
	add.s32 	%r170, %r259, 5120;
	mul.wide.u32 	%rd88, %r170, 4;
	add.s64 	%rd89, %rd1, %rd88;
	ld.global.f32 	%f223, [%rd89];
	add.f32 	%f224, %f222, %f223;
	add.s32 	%r171, %r259, 5632;
	mul.wide.u32 	%rd90, %r171, 4;
	add.s64 	%rd91, %rd1, %rd90;
	ld.global.f32 	%f225, [%rd91];
	add.f32 	%f226, %f224, %f225;
	add.s32 	%r172, %r259, 6144;
	mul.wide.u32 	%rd92, %r172, 4;
	add.s64 	%rd93, %rd1, %rd92;
	ld.global.f32 	%f227, [%rd93];
	add.f32 	%f228, %f226, %f227;
	add.s32 	%r173, %r259, 6656;
	mul.wide.u32 	%rd94, %r173, 4;
	add.s64 	%rd95, %rd1, %rd94;
	ld.global.f32 	%f229, [%rd95];
	add.f32 	%f230, %f228, %f229;
	add.s32 	%r174, %r259, 7168;
	mul.wide.u32 	%rd96, %r174, 4;
	add.s64 	%rd97, %rd1, %rd96;
	ld.global.f32 	%f231, [%rd97];
	add.f32 	%f232, %f230, %f231;
	add.s32 	%r175, %r259, 7680;
	mul.wide.u32 	%rd98, %r175, 4;
	add.s64 	%rd99, %rd1, %rd98;
	ld.global.f32 	%f233, [%rd99];
	add.f32 	%f368, %f232, %f233;
	add.s32 	%r260, %r260, 8192;
	add.s32 	%r259, %r259, 8192;
	add.s32 	%r258, %r258, 16;
	setp.ne.s32 	%p26, %r258, 0;
	@%p26 bra 	$L__BB5_6;
	add.s32 	%r261, %r260, -4096;
$L__BB5_8:
	setp.eq.s32 	%p27, %r11, 0;
	@%p27 bra 	$L__BB5_17;
	and.b32  	%r23, %r10, 7;
	setp.lt.u32 	%p28, %r11, 8;
	@%p28 bra 	$L__BB5_11;
	add.s32 	%r176, %r270, %r261;
	mul.wide.u32 	%rd100, %r176, 4;
	add.s64 	%rd101, %rd1, %rd100;
	ld.global.f32 	%f235, [%rd101];
	add.f32 	%f236, %f368, %f235;
	add.s32 	%r177, %r176, 512;
	mul.wide.u32 	%rd102, %r177, 4;
	add.s64 	%rd103, %rd1, %rd102;
	ld.global.f32 	%f237, [%rd103];
	add.f32 	%f238, %f236, %f237;
	add.s32 	%r178, %r176, 1024;
	mul.wide.u32 	%rd104, %r178, 4;
	add.s64 	%rd105, %rd1, %rd104;
	ld.global.f32 	%f239, [%rd105];
	add.f32 	%f240, %f238, %f239;
	add.s32 	%r179, %r176, 1536;
	mul.wide.u32 	%rd106, %r179, 4;
	add.s64 	%rd107, %rd1, %rd106;
	ld.global.f32 	%f241, [%rd107];
	add.f32 	%f242, %f240, %f241;
	add.s32 	%r180, %r176, 2048;
	mul.wide.u32 	%rd108, %r180, 4;
	add.s64 	%rd109, %rd1, %rd108;
	ld.global.f32 	%f243, [%rd109];
	add.f32 	%f244, %f242, %f243;
	add.s32 	%r181, %r176, 2560;
	mul.wide.u32 	%rd110, %r181, 4;
	add.s64 	%rd111, %rd1, %rd110;
	ld.global.f32 	%f245, [%rd111];
	add.f32 	%f246, %f244, %f245;
	add.s32 	%r182, %r176, 3072;
	mul.wide.u32 	%rd112, %r182, 4;
	add.s64 	%rd113, %rd1, %rd112;
	ld.global.f32 	%f247, [%rd113];
	add.f32 	%f248, %f246, %f247;
	add.s32 	%r183, %r176, 3584;
	mul.wide.u32 	%rd114, %r183, 4;
	add.s64 	%rd115, %rd1, %rd114;
	ld.global.f32 	%f249, [%rd115];
	add.f32 	%f368, %f248, %f249;
	add.s32 	%r261, %r261, 4096;
$L__BB5_11:
	setp.eq.s32 	%p29, %r23, 0;
	@%p29 bra 	$L__BB5_17;
	and.b32  	%r26, %r10, 3;
	setp.lt.u32 	%p30, %r23, 4;
	@%p30 bra 	$L__BB5_14;
	add.s32 	%r184, %r270, %r261;
	mul.wide.u32 	%rd116, %r184, 4;
	add.s64 	%rd117, %rd1, %rd116;
	ld.global.f32 	%f251, [%rd117];
	add.f32 	%f252, %f368, %f251;
	add.s32 	%r185, %r184, 512;
	mul.wide.u32 	%rd118, %r185, 4;
	add.s64 	%rd119, %rd1, %rd118;
	ld.global.f32 	%f253, [%rd119];
	add.f32 	%f254, %f252, %f253;
	add.s32 	%r186, %r184, 1024;
	mul.wide.u32 	%rd120, %r186, 4;
	add.s64 	%rd121, %rd1, %rd120;
	ld.global.f32 	%f255, [%rd121];
	add.f32 	%f256, %f254, %f255;
	add.s32 	%r187, %r184, 1536;
	mul.wide.u32 	%rd122, %r187, 4;
	add.s64 	%rd123, %rd1, %rd122;
	ld.global.f32 	%f257, [%rd123];
	add.f32 	%f368, %f256, %f257;
	add.s32 	%r261, %r261, 2048;
$L__BB5_14:
	setp.eq.s32 	%p31, %r26, 0;
	@%p31 bra 	$L__BB5_17;
	add.s32 	%r265, %r261, %r270;
	neg.s32 	%r264, %r26;
$L__BB5_16:
	.pragma "nounroll";
	mul.wide.u32 	%rd124, %r265, 4;
	add.s64 	%rd125, %rd1, %rd124;
	ld.global.f32 	%f258, [%rd125];
	add.f32 	%f368, %f368, %f258;
	add.s32 	%r265, %r265, 512;
	add.s32 	%r264, %r264, 1;
	setp.ne.s32 	%p32, %r264, 0;
	@%p32 bra 	$L__BB5_16;
$L__BB5_17:
	setp.lt.u32 	%p33, %r6, 512;
	@%p33 bra 	$L__BB5_22;
	// begin inline asm
	mov.u32 %r226, %laneid;
	// end inline asm
	mov.b32 	%r228, %f368;
	mov.b32 	%r229, 1;
	mov.b32 	%r250, 31;
	mov.b32 	%r251, -1;
	// begin inline asm
	shfl.sync.down.b32 %r227, %r228, %r229, %r250, %r251;
	// end inline asm
	setp.gt.s32 	%p57, %r226, 30;
	mov.b32 	%f317, %r227;
	add.f32 	%f318, %f368, %f317;
	selp.f32 	%f319, %f368, %f318, %p57;
	mov.b32 	%r233, %f319;
	mov.b32 	%r234, 2;
	// begin inline asm
	shfl.sync.down.b32 %r232, %r233, %r234, %r250, %r251;
	// end inline asm
	setp.gt.s32 	%p58, %r226, 29;
	mov.b32 	%f320, %r232;
	add.f32 	%f321, %f319, %f320;
	selp.f32 	%f322, %f319, %f321, %p58;
	mov.b32 	%r238, %f322;
	mov.b32 	%r239, 4;
	// begin inline asm
	shfl.sync.down.b32 %r237, %r238, %r239, %r250, %r251;
	// end inline asm
	setp.gt.s32 	%p59, %r226, 27;
	mov.b32 	%f323, %r237;
	add.f32 	%f324, %f322, %f323;
	selp.f32 	%f325, %f322, %f324, %p59;
	mov.b32 	%r243, %f325;
	mov.b32 	%r244, 8;
	// begin inline asm
	shfl.sync.down.b32 %r242, %r243, %r244, %r250, %r251;
	// end inline asm
	setp.gt.s32 	%p60, %r226, 23;
	mov.b32 	%f326, %r242;
	add.f32 	%f327, %f325, %f326;
	selp.f32 	%f328, %f325, %f327, %p60;
	mov.b32 	%r248, %f328;
	mov.b32 	%r249, 16;
	// begin inline asm
	shfl.sync.down.b32 %r247, %r248, %r249, %r250, %r251;
	// end inline asm
	setp.gt.s32 	%p61, %r226, 15;
	mov.b32 	%f329, %r247;
	add.f32 	%f16, %f328, %f329;
	selp.f32 	%f379, %f328, %f16, %p61;
	setp.ne.s32 	%p62, %r226, 0;
	@%p62 bra 	$L__BB5_20;
	shr.u32 	%r252, %r7, 3;
	and.b32  	%r253, %r252, 124;
	mov.u32 	%r254, _ZZN3cub18CUB_300001_SM_10006detail6reduce18DeviceReduceKernelINS2_10policy_hubIfjN4cuda3std3__44plusIfEEE10Policy1000EN6thrust24THRUST_300001_SM_1000_NS6detail15normal_iteratorINSD_10device_ptrIfEEEEjS9_fNS7_10__identityEEEvT0_PT3_T1_NS0_13GridEvenShareISN_EET2_T4_E12temp_storage;
	add.s32 	%r255, %r254, %r253;
	st.shared.f32 	[%r255+16], %f16;
$L__BB5_20:
	bar.sync 	0;
	setp.ne.s32 	%p63, %r7, 0;
	@%p63 bra 	$L__BB5_48;
	ld.shared.f32 	%f330, [_ZZN3cub18CUB_300001_SM_10006detail6reduce18DeviceReduceKernelINS2_10policy_hubIfjN4cuda3std3__44plusIfEEE10Policy1000EN6thrust24THRUST_300001_SM_1000_NS6detail15normal_iteratorINSD_10device_ptrIfEEEEjS9_fNS7_10__identityEEEvT0_PT3_T1_NS0_13GridEvenShareISN_EET2_T4_E12temp_storage+20];
	add.f32 	%f331, %f379, %f330;
	ld.shared.f32 	%f332, [_ZZN3cub18CUB_300001_SM_10006detail6reduce18DeviceReduceKernelINS2_10policy_hubIfjN4cuda3std3__44plusIfEEE10Policy1000EN6thrust24THRUST_300001_SM_1000_NS6detail15normal_iteratorINSD_10device_ptrIfEEEEjS9_fNS7_10__identityEEEvT0_PT3_T1_NS0_13GridEvenShareISN_EET2_T4_E12temp_storage+24];
	add.f32 	%f333, %f331, %f332;
	ld.shared.f32 	%f334, [_ZZN3cub18CUB_300001_SM_10006detail6reduce18DeviceReduceKernelINS2_10policy_hubIfjN4cuda3std3__44plusIfEEE10Policy1000EN6thrust24THRUST_300001_SM_1000_NS6detail15normal_iteratorINSD_10device_ptrIfEEEEjS9_fNS7_10__identityEEEvT0_PT3_T1_NS0_13GridEvenShareISN_EET2_T4_E12temp_storage+28];
	add.f32 	%f335, %f333, %f334;
	ld.shared.f32 	%f336, [_ZZN3cub18CUB_300001_SM_10006detail6reduce18DeviceReduceKernelINS2_10policy_hubIfjN4cuda3std3__44plusIfEEE10Policy1000EN6thrust24THRUST_300001_SM_1000_NS6detail15normal_iteratorINSD_10device_ptrIfEEEEjS9_fNS7_10__identityEEEvT0_PT3_T1_NS0_13GridEvenShareISN_EET2_T4_E12temp_storage+32];
	add.f32 	%f337, %f335, %f336;
	ld.shared.f32 	%f338, [_ZZN3cub18CUB_300001_SM_10006detail6reduce18DeviceReduceKernelINS2_10policy_hubIfjN4cuda3std3__44plusIfEEE10Policy1000EN6thrust24THRUST_300001_SM_1000_NS6detail15normal_iteratorINSD_10device_ptrIfEEEEjS9_fNS7_10__identityEEEvT0_PT3_T1_NS0_13GridEvenShareISN_EET2_T4_E12temp_storage+36];
	add.f32 	%f339, %f337, %f338;
	ld.shared.f32 	%f340, [_ZZN3cub18CUB_300001_SM_10006detail6reduce18DeviceReduceKernelINS2_10policy_hubIfjN4cuda3std3__44plusIfEEE10Policy1000EN6thrust24THRUST_300001_SM_1000_NS6detail15normal_iteratorINSD_10device_ptrIfEEEEjS9_fNS7_10__identityEEEvT0_PT3_T1_NS0_13GridEvenShareISN_EET2_T4_E12temp_storage+40];
	add.f32 	%f341, %f339, %f340;
	ld.shared.f32 	%f342, [_ZZN3cub18CUB_300001_SM_10006detail6reduce18DeviceReduceKernelINS2_10policy_hubIfjN4cuda3std3__44plusIfEEE10Policy1000EN6thrust24THRUST_300001_SM_1000_NS6detail15normal_iteratorINSD_10device_ptrIfEEEEjS9_fNS7_10__identityEEEvT0_PT3_T1_NS0_13GridEvenShareISN_EET2_T4_E12temp_storage+44];
	add.f32 	%f343, %f341, %f342;
	ld.shared.f32 	%f344, [_ZZN3cub18CUB_300001_SM_10006detail6reduce18DeviceReduceKernelINS2_10policy_hubIfjN4cuda3std3__44plusIfEEE10Policy1000EN6thrust24THRUST_300001_SM_1000_NS6detail15normal_iteratorINSD_10device_ptrIfEEEEjS9_fNS7_10__identityEEEvT0_PT3_T1_NS0_13GridEvenShareISN_EET2_T4_E12temp_storage+48];
	add.f32 	%f345, %f343, %f344;
	ld.shared.f32 	%f346, [_ZZN3cub18CUB_300001_SM_10006detail6reduce18DeviceReduceKernelINS2_10policy_hubIfjN4cuda3std3__44plusIfEEE10Policy1000EN6thrust24THRUST_300001_SM_1000_NS6detail15normal_iteratorINSD_10device_ptrIfEEEEjS9_fNS7_10__identityEEEvT0_PT3_T1_NS0_13GridEvenShareISN_EET2_T4_E12temp_storage+52];
	add.f32 	%f347, %f345, %f346;
	ld.shared.f32 	%f348, [_ZZN3cub18CUB_300001_SM_10006detail6reduce18DeviceReduceKernelINS2_10policy_hubIfjN4cuda3std3__44plusIfEEE10Policy1000EN6thrust24THRUST_300001_SM_1000_NS6detail15normal_iteratorINSD_10device_ptrIfEEEEjS9_fNS7_10__identityEEEvT0_PT3_T1_NS0_13GridEvenShareISN_EET2_T4_E12temp_storage+56];
	add.f32 	%f349, %f347, %f348;
	ld.shared.f32 	%f350, [_ZZN3cub18CUB_300001_SM_10006detail6reduce18DeviceReduceKernelINS2_10policy_hubIfjN4cuda3std3__44plusIfEEE10Policy1000EN6thrust24THRUST_300001_SM_1000_NS6detail15normal_iteratorINSD_10device_ptrIfEEEEjS9_fNS7_10__identityEEEvT0_PT3_T1_NS0_13GridEvenShareISN_EET2_T4_E12temp_storage+60];
	add.f32 	%f351, %f349, %f350;
	ld.shared.f32 	%f352, [_ZZN3cub18CUB_300001_SM_10006detail6reduce18DeviceReduceKernelINS2_10policy_hubIfjN4cuda3std3__44plusIfEEE10Policy1000EN6thrust24THRUST_300001_SM_1000_NS6detail15normal_iteratorINSD_10device_ptrIfEEEEjS9_fNS7_10__identityEEEvT0_PT3_T1_NS0_13GridEvenShareISN_EET2_T4_E12temp_storage+64];
	add.f32 	%f353, %f351, %f352;
	ld.shared.f32 	%f354, [_ZZN3cub18CUB_300001_SM_10006detail6reduce18DeviceReduceKernelINS2_10policy_hubIfjN4cuda3std3__44plusIfEEE10Policy1000EN6thrust24THRUST_300001_SM_1000_NS6detail15normal_iteratorINSD_10device_ptrIfEEEEjS9_fNS7_10__identityEEEvT0_PT3_T1_NS0_13GridEvenShareISN_EET2_T4_E12temp_storage+68];
	add.f32 	%f355, %f353, %f354;
	ld.shared.f32 	%f356, [_ZZN3cub18CUB_300001_SM_10006detail6reduce18DeviceReduceKernelINS2_10policy_hubIfjN4cuda3std3__44plusIfEEE10Policy1000EN6thrust24THRUST_300001_SM_1000_NS6detail15normal_iteratorINSD_10device_ptrIfEEEEjS9_fNS7_10__identityEEEvT0_PT3_T1_NS0_13GridEvenShareISN_EET2_T4_E12temp_storage+72];
	add.f32 	%f357, %f355, %f356;
	ld.shared.f32 	%f358, [_ZZN3cub18CUB_300001_SM_10006detail6reduce18DeviceReduceKernelINS2_10policy_hubIfjN4cuda3std3__44plusIfEEE10Policy1000EN6thrust24THRUST_300001_SM_1000_NS6detail15normal_iteratorINSD_10device_ptrIfEEEEjS9_fNS7_10__identityEEEvT0_PT3_T1_NS0_13GridEvenShareISN_EET2_T4_E12temp_storage+76];
	add.f32 	%f379, %f357, %f358;
	bra.uni 	$L__BB5_48;
$L__BB5_22:
	// begin inline asm
	mov.u32 %r188, %laneid;
	// end inline asm
	and.b32  	%r214, %r7, 992;
	add.s32 	%r215, %r214, 32;
	setp.gt.u32 	%p34, %r215, %r6;
	not.b32 	%r216, %r214;
	add.s32 	%r217, %r6, %r216;
	selp.b32 	%r212, %r217, 31, %p34;
	mov.b32 	%r190, %f368;
	mov.b32 	%r191, 1;
	mov.b32 	%r213, -1;
	// begin inline asm
	shfl.sync.down.b32 %r189, %r190, %r191, %r212, %r213;
	// end inline asm
	setp.lt.s32 	%p35, %r188, %r212;
	mov.b32 	%f259, %r189;
	add.f32 	%f260, %f368, %f259;
	selp.f32 	%f261, %f260, %f368, %p35;
	mov.b32 	%r195, %f261;
	mov.b32 	%r196, 2;
	// begin inline asm
	shfl.sync.down.b32 %r194, %r195, %r196, %r212, %r213;
	// end inline asm
	add.s32 	%r218, %r188, 2;
	setp.gt.s32 	%p36, %r218, %r212;
	mov.b32 	%f262, %r194;
	add.f32 	%f263, %f261, %f262;
	selp.f32 	%f264, %f261, %f263, %p36;
	mov.b32 	%r200, %f264;
	mov.b32 	%r201, 4;
	// begin inline asm
	shfl.sync.down.b32 %r199, %r200, %r201, %r212, %r213;
	// end inline asm
	add.s32 	%r219, %r188, 4;
	setp.gt.s32 	%p37, %r219, %r212;
	mov.b32 	%f265, %r199;
	add.f32 	%f266, %f264, %f265;
	selp.f32 	%f267, %f264, %f266, %p37;
	mov.b32 	%r205, %f267;
	mov.b32 	%r206, 8;
	// begin inline asm
	shfl.sync.down.b32 %r204, %r205, %r206, %r212, %r213;
	// end inline asm
	add.s32 	%r220, %r188, 8;
	setp.gt.s32 	%p38, %r220, %r212;
	mov.b32 	%f268, %r204;
	add.f32 	%f269, %f267, %f268;
	selp.f32 	%f270, %f267, %f269, %p38;
	mov.b32 	%r210, %f270;
	mov.b32 	%r211, 16;
	// begin inline asm
	shfl.sync.down.b32 %r209, %r210, %r211, %r212, %r213;
	// end inline asm
	add.s32 	%r221, %r188, 16;
	setp.gt.s32 	%p39, %r221, %r212;
	mov.b32 	%f271, %r209;
	add.f32 	%f272, %f270, %f271;
	selp.f32 	%f379, %f270, %f272, %p39;
	setp.ne.s32 	%p40, %r188, 0;
	@%p40 bra 	$L__BB5_24;
	shr.u32 	%r222, %r7, 3;
	and.b32  	%r223, %r222, 124;
	mov.u32 	%r224, _ZZN3cub18CUB_300001_SM_10006detail6reduce18DeviceReduceKernelINS2_10policy_hubIfjN4cuda3std3__44plusIfEEE10Policy1000EN6thrust24THRUST_300001_SM_1000_NS6detail15normal_iteratorINSD_10device_ptrIfEEEEjS9_fNS7_10__identityEEEvT0_PT3_T1_NS0_13GridEvenShareISN_EET2_T4_E12temp_storage;
	add.s32 	%r225, %r224, %r223;
	st.shared.f32 	[%r225+16], %f379;
$L__BB5_24:
	bar.sync 	0;
	setp.ne.s32 	%p41, %r7, 0;
	@%p41 bra 	$L__BB5_48;
	setp.gt.u32 	%p42, %r6, 32;
	ld.shared.f32 	%f273, [_ZZN3cub18CUB_300001_SM_10006detail6reduce18DeviceReduceKernelINS2_10policy_hubIfjN4cuda3std3__44plusIfEEE10Policy1000EN6thrust24THRUST_300001_SM_1000_NS6detail15normal_iteratorINSD_10device_ptrIfEEEEjS9_fNS7_10__identityEEEvT0_PT3_T1_NS0_13GridEvenShareISN_EET2_T4_E12temp_storage+20];
	add.f32 	%f274, %f379, %f273;
	selp.f32 	%f275, %f274, %f379, %p42;
	setp.gt.u32 	%p43, %r6, 64;
	ld.shared.f32 	%f276, [_ZZN3cub18CUB_300001_SM_10006detail6reduce18DeviceReduceKernelINS2_10policy_hubIfjN4cuda3std3__44plusIfEEE10Policy1000EN6thrust24THRUST_300001_SM_1000_NS6detail15normal_iteratorINSD_10device_ptrIfEEEEjS9_fNS7_10__identityEEEvT0_PT3_T1_NS0_13GridEvenShareISN_EET2_T4_E12temp_storage+24];
	add.f32 	%f277, %f276, %f275;
	selp.f32 	%f278, %f277, %f275, %p43;
	setp.gt.u32 	%p44, %r6, 96;
	ld.shared.f32 	%f279, [_ZZN3cub18CUB_300001_SM_10006detail6reduce18DeviceReduceKernelINS2_10policy_hubIfjN4cuda3std3__44plusIfEEE10Policy1000EN6thrust24THRUST_300001_SM_1000_NS6detail15normal_iteratorINSD_10device_ptrIfEEEEjS9_fNS7_10__identityEEEvT0_PT3_T1_NS0_13GridEvenShareISN_EET2_T4_E12temp_storage+28];
	add.f32 	%f280, %f279, %f278;
	selp.f32 	%f281, %f280, %f278, %p44;
	setp.gt.u32 	%p45, %r6, 128;
	ld.shared.f32 	%f282, [_ZZN3cub18CUB_300001_SM_10006detail6reduce18DeviceReduceKernelINS2_10policy_hubIfjN4cuda3std3__44plusIfEEE10Policy1000EN6thrust24THRUST_300001_SM_1000_NS6detail15normal_iteratorINSD_10device_ptrIfEEEEjS9_fNS7_10__identityEEEvT0_PT3_T1_NS0_13GridEvenShareISN_EET2_T4_E12temp_storage+32];
	add.f32 	%f283, %f282, %f281;
	selp.f32 	%f284, %f283, %f281, %p45;
	setp.gt.u32 	%p46, %r6, 160;
	ld.shared.f32 	%f285, [_ZZN3cub18CUB_300001_SM_10006detail6reduce18DeviceReduceKernelINS2_10policy_hubIfjN4cuda3std3__44plusIfEEE10Policy1000EN6thrust24THRUST_300001_SM_1000_NS6detail15normal_iteratorINSD_10device_ptrIfEEEEjS9_fNS7_10__identityEEEvT0_PT3_T1_NS0_13GridEvenShareISN_EET2_T4_E12temp_storage+36];
	add.f32 	%f286, %f285, %f284;
	selp.f32 	%f287, %f286, %f284, %p46;
	setp.gt.u32 	%p47, %r6, 192;
	ld.shared.f32 	%f288, [_ZZN3cub18CUB_300001_SM_10006detail6reduce18DeviceReduceKernelINS2_10policy_hubIfjN4cuda3std3__44plusIfEEE10Policy1000EN6thrust24THRUST_300001_SM_1000_NS6detail15normal_iteratorINSD_10device_ptrIfEEEEjS9_fNS7_10__identityEEEvT0_PT3_T1_NS0_13GridEvenShareISN_EET2_T4_E12temp_storage+40];
	add.f32 	%f289, %f288, %f287;
	selp.f32 	%f290, %f289, %f287, %p47;
	setp.gt.u32 	%p48, %r6, 224;
	ld.shared.f32 	%f291, [_ZZN3cub18CUB_300001_SM_10006detail6reduce18DeviceReduceKernelINS2_10policy_hubIfjN4cuda3std3__44plusIfEEE10Policy1000EN6thrust24THRUST_300001_SM_1000_NS6detail15normal_iteratorINSD_10device_ptrIfEEEEjS9_fNS7_10__identityEEEvT0_PT3_T1_NS0_13GridEvenShareISN_EET2_T4_E12temp_storage+44];
	add.f32 	%f292, %f291, %f290;
	selp.f32 	%f293, %f292, %f290, %p48;
	setp.gt.u32 	%p49, %r6, 256;
	ld.shared.f32 	%f294, [_ZZN3cub18CUB_300001_SM_10006detail6reduce18DeviceReduceKernelINS2_10policy_hubIfjN4cuda3std3__44plusIfEEE10Policy1000EN6thrust24THRUST_300001_SM_1000_NS6detail15normal_iteratorINSD_10device_ptrIfEEEEjS9_fNS7_10__identityEEEvT0_PT3_T1_NS0_13GridEvenShareISN_EET2_T4_E12temp_storage+48];
	add.f32 	%f295, %f294, %f293;
	selp.f32 	%f296, %f295, %f293, %p49;
	setp.gt.u32 	%p50, %r6, 288;
	ld.shared.f32 	%f297, [_ZZN3cub18CUB_300001_SM_10006detail6reduce18DeviceReduceKernelINS2_10policy_hubIfjN4cuda3std3__44plusIfEEE10Policy1000EN6thrust24THRUST_300001_SM_1000_NS6detail15normal_iteratorINSD_10device_ptrIfEEEEjS9_fNS7_10__identityEEEvT0_PT3_T1_NS0_13GridEvenShareISN_EET2_T4_E12temp_storage+52];
	add.f32 	%f298, %f297, %f296;
	selp.f32 	%f299, %f298, %f296, %p50;
	setp.gt.u32 	%p51, %r6, 320;
	ld.shared.f32 	%f300, [_ZZN3cub18CUB_300001_SM_10006detail6reduce18DeviceReduceKernelINS2_10policy_hubIfjN4cuda3std3__44plusIfEEE10Policy1000EN6thrust24THRUST_300001_SM_1000_NS6detail15normal_iteratorINSD_10device_ptrIfEEEEjS9_fNS7_10__identityEEEvT0_PT3_T1_NS0_13GridEvenShareISN_EET2_T4_E12temp_storage+56];
	add.f32 	%f301, %f300, %f299;
	selp.f32 	%f302, %f301, %f299, %p51;
	setp.gt.u32 	%p52, %r6, 352;
	ld.shared.f32 	%f303, [_ZZN3cub18CUB_300001_SM_10006detail6reduce18DeviceReduceKernelINS2_10policy_hubIfjN4cuda3std3__44plusIfEEE10Policy1000EN6thrust24THRUST_300001_SM_1000_NS6detail15normal_iteratorINSD_10device_ptrIfEEEEjS9_fNS7_10__identityEEEvT0_PT3_T1_NS0_13GridEvenShareISN_EET2_T4_E12temp_storage+60];
	add.f32 	%f304, %f303, %f302;
	selp.f32 	%f305, %f304, %f302, %p52;
	setp.gt.u32 	%p53, %r6, 384;
	ld.shared.f32 	%f306, [_ZZN3cub18CUB_300001_SM_10006detail6reduce18DeviceReduceKernelINS2_10policy_hubIfjN4cuda3std3__44plusIfEEE10Policy1000EN6thrust24THRUST_300001_SM_1000_NS6detail15normal_iteratorINSD_10device_ptrIfEEEEjS9_fNS7_10__identityEEEvT0_PT3_T1_NS0_13GridEvenShareISN_EET2_T4_E12temp_storage+64];
	add.f32 	%f307, %f306, %f305;
	selp.f32 	%f308, %f307, %f305, %p53;
	setp.gt.u32 	%p54, %r6, 416;
	ld.shared.f32 	%f309, [_ZZN3cub18CUB_300001_SM_10006detail6reduce18DeviceReduceKernelINS2_10policy_hubIfjN4cuda3std3__44plusIfEEE10Policy1000EN6thrust24THRUST_300001_SM_1000_NS6detail15normal_iteratorINSD_10device_ptrIfEEEEjS9_fNS7_10__identityEEEvT0_PT3_T1_NS0_13GridEvenShareISN_EET2_T4_E12temp_storage+68];
	add.f32 	%f310, %f309, %f308;
	selp.f32 	%f311, %f310, %f308, %p54;
	setp.gt.u32 	%p55, %r6, 448;
	ld.shared.f32 	%f312, [_ZZN3cub18CUB_300001_SM_10006detail6reduce18DeviceReduceKernelINS2_10policy_hubIfjN4cuda3std3__44plusIfEEE10Policy1000EN6thrust24THRUST_300001_SM_1000_NS6detail15normal_iteratorINSD_10device_ptrIfEEEEjS9_fNS7_10__identityEEEvT0_PT3_T1_NS0_13GridEvenShareISN_EET2_T4_E12temp_storage+72];
	add.f32 	%f313, %f312, %f311;
	selp.f32 	%f314, %f313, %f311, %p55;
	setp.gt.u32 	%p56, %r6, 480;
	ld.shared.f32 	%f315, [_ZZN3cub18CUB_300001_SM_10006detail6reduce18DeviceReduceKernelINS2_10policy_hubIfjN4cuda3std3__44plusIfEEE10Policy1000EN6thrust24THRUST_300001_SM_1000_NS6detail15normal_iteratorINSD_10device_ptrIfEEEEjS9_fNS7_10__identityEEEvT0_PT3_T1_NS0_13GridEvenShareISN_EET2_T4_E12temp_storage+76];
	add.f32 	%f316, %f315, %f314;
	selp.f32 	%f379, %f316, %f314, %p56;
	bra.uni 	$L__BB5_48;
$L__BB5_26:
	mov.u32 	%r35, %tid.x;
	add.s32 	%r72, %r35, %r270;
	mul.wide.u32 	%rd4, %r72, 4;
	add.s64 	%rd5, %rd1, %rd4;
	ld.global.f32 	%f41, [%rd5];
	ld.global.f32 	%f42, [%rd5+2048];
	ld.global.f32 	%f43, [%rd5+4096];
	ld.global.f32 	%f44, [%rd5+6144];
	ld.global.f32 	%f45, [%rd5+8192];
	ld.global.f32 	%f46, [%rd5+10240];
	ld.global.f32 	%f47, [%rd5+12288];
	ld.global.f32 	%f48, [%rd5+14336];
	ld.global.f32 	%f49, [%rd5+16384];
	ld.global.f32 	%f50, [%rd5+18432];
	ld.global.f32 	%f51, [%rd5+20480];
	ld.global.f32 	%f52, [%rd5+22528];
	ld.global.f32 	%f53, [%rd5+24576];
	ld.global.f32 	%f54, [%rd5+26624];
	ld.global.f32 	%f55, [%rd5+28672];
	ld.global.f32 	%f56, [%rd5+30720];
	add.f32 	%f57, %f41, %f42;
	add.f32 	%f58, %f43, %f44;
	add.f32 	%f59, %f45, %f46;
	add.f32 	%f60, %f47, %f48;
	add.f32 	%f61, %f49, %f50;
	add.f32 	%f62, %f51, %f52;
	add.f32 	%f63, %f53, %f54;
	add.f32 	%f64, %f55, %f56;
	add.f32 	%f65, %f57, %f58;
	add.f32 	%f66, %f59, %f60;
	add.f32 	%f67, %f61, %f62;
	add.f32 	%f68, %f63, %f64;
	add.f32 	%f69, %f65, %f66;
	add.f32 	%f70, %f67, %f68;
	add.f32 	%f378, %f69, %f70;
	setp.lt.u32 	%p2, %r6, %r4;
	@%p2 bra 	$L__BB5_44;
	add.s32 	%r36, %r4, %r270;
	not.b32 	%r74, %r35;
	add.s32 	%r75, %r74, %r1;
	sub.s32 	%r76, %r75, %r4;
	sub.s32 	%r267, %r76, %r270;
	add.s32 	%r77, %r36, %r35;
	add.s32 	%r266, %r77, 4096;
	mov.b32 	%r269, 0;
	mov.u32 	%r268, %r36;
$L__BB5_28:
	add.s32 	%r270, %r270, %r4;
	add.s32 	%r79, %r1, -8192;
	setp.gt.u32 	%p3, %r270, %r79;
	@%p3 bra 	$L__BB5_30;
	add.s32 	%r80, %r35, %r270;
	mul.wide.u32 	%rd6, %r80, 4;
	add.s64 	%rd7, %rd1, %rd6;
	ld.global.f32 	%f71, [%rd7];
	ld.global.f32 	%f72, [%rd7+2048];
	ld.global.f32 	%f73, [%rd7+4096];
	ld.global.f32 	%f74, [%rd7+6144];
	ld.global.f32 	%f75, [%rd7+8192];
	ld.global.f32 	%f76, [%rd7+10240];
	ld.global.f32 	%f77, [%rd7+12288];
	ld.global.f32 	%f78, [%rd7+14336];
	ld.global.f32 	%f79, [%rd7+16384];
	ld.global.f32 	%f80, [%rd7+18432];
	ld.global.f32 	%f81, [%rd7+20480];
	ld.global.f32 	%f82, [%rd7+22528];
	ld.global.f32 	%f83, [%rd7+24576];
	ld.global.f32 	%f84, [%rd7+26624];
	ld.global.f32 	%f85, [%rd7+28672];
	ld.global.f32 	%f86, [%rd7+30720];
	add.f32 	%f87, %f378, %f71;
	add.f32 	%f88, %f72, %f73;
	add.f32 	%f89, %f74, %f75;
	add.f32 	%f90, %f76, %f77;
	add.f32 	%f91, %f78, %f79;
	add.f32 	%f92, %f80, %f81;
	add.f32 	%f93, %f82, %f83;
	add.f32 	%f94, %f84, %f85;
	add.f32 	%f95, %f87, %f88;
	add.f32 	%f96, %f89, %f90;
	add.f32 	%f97, %f91, %f92;
	add.f32 	%f98, %f93, %f94;
	add.f32 	%f99, %f95, %f96;
	add.f32 	%f100, %f97, %f98;
	add.f32 	%f101, %f99, %f100;
	add.f32 	%f378, %f101, %f86;
	sub.s32 	%r81, %r1, %r270;
	setp.lt.u32 	%p4, %r81, %r4;
	add.s32 	%r269, %r269, 1;
	add.s32 	%r268, %r268, %r4;
	sub.s32 	%r267, %r267, %r4;
	add.s32 	%r266, %r266, %r4;
	@%p4 bra 	$L__BB5_44;
	bra.uni 	$L__BB5_28;
$L__BB5_30:
	setp.le.u32 	%p5, %r1, %r270;
	sub.s32 	%r83, %r1, %r270;
	setp.ge.s32 	%p6, %r35, %r83;
	or.pred  	%p7, %p5, %p6;
	@%p7 bra 	$L__BB5_44;
	not.b32 	%r85, %r35;
	add.s32 	%r86, %r1, %r85;
	sub.s32 	%r87, %r86, %r36;
	mul.lo.s32 	%r88, %r2, %r269;
	shl.b32 	%r89, %r88, 13;
	sub.s32 	%r90, %r87, %r89;
	shr.u32 	%r91, %r90, 9;
	add.s32 	%r49, %r91, 1;
	and.b32  	%r50, %r49, 15;
	setp.lt.u32 	%p8, %r90, 7680;
	mov.u32 	%r275, %r35;
	@%p8 bra 	$L__BB5_35;
	or.b32  	%r273, %r35, 4096;
	shr.u32 	%r92, %r267, 9;
	add.s32 	%r93, %r92, 1;
	and.b32  	%r94, %r93, 16777200;
	neg.s32 	%r271, %r94;
$L__BB5_33:
	.pragma "nounroll";
	add.s32 	%r95, %r266, -4096;
	mul.wide.u32 	%rd8, %r95, 4;
	add.s64 	%rd9, %rd1, %rd8;
	ld.global.f32 	%f103, [%rd9];
	add.f32 	%f104, %f378, %f103;
	add.s32 	%r96, %r266, -3584;
	mul.wide.u32 	%rd10, %r96, 4;
	add.s64 	%rd11, %rd1, %rd10;
	ld.global.f32 	%f105, [%rd11];
	add.f32 	%f106, %f104, %f105;
	add.s32 	%r97, %r266, -3072;
	mul.wide.u32 	%rd12, %r97, 4;
	add.s64 	%rd13, %rd1, %rd12;
	ld.global.f32 	%f107, [%rd13];
	add.f32 	%f108, %f106, %f107;
	add.s32 	%r98, %r266, -2560;
	mul.wide.u32 	%rd14, %r98, 4;
	add.s64 	%rd15, %rd1, %rd14;
	ld.global.f32 	%f109, [%rd15];
	add.f32 	%f110, %f108, %f109;
	add.s32 	%r99, %r266, -2048;
	mul.wide.u32 	%rd16, %r99, 4;
	add.s64 	%rd17, %rd1, %rd16;
	ld.global.f32 	%f111, [%rd17];
	add.f32 	%f112, %f110, %f111;
	add.s32 	%r100, %r266, -1536;
	mul.wide.u32 	%rd18, %r100, 4;
	add.s64 	%rd19, %rd1, %rd18;
	ld.global.f32 	%f113, [%rd19];
	add.f32 	%f114, %f112, %f113;
	add.s32 	%r101, %r266, -1024;
	mul.wide.u32 	%rd20, %r101, 4;
	add.s64 	%rd21, %rd1, %rd20;
	ld.global.f32 	%f115, [%rd21];
	add.f32 	%f116, %f114, %f115;
	add.s32 	%r102, %r266, 3584;
	add.s32 	%r103, %r266, -512;
	mul.wide.u32 	%rd22, %r103, 4;
	add.s64 	%rd23, %rd1, %rd22;
	ld.global.f32 	%f117, [%rd23];
	add.f32 	%f118, %f116, %f117;
	mul.wide.u32 	%rd24, %r266, 4;
	add.s64 	%rd25, %rd1, %rd24;
	ld.global.f32 	%f119, [%rd25];
	add.f32 	%f120, %f118, %f119;
	add.s32 	%r104, %r266, 512;
	mul.wide.u32 	%rd26, %r104, 4;
	add.s64 	%rd27, %rd1, %rd26;
	ld.global.f32 	%f121, [%rd27];
	add.f32 	%f122, %f120, %f121;
	add.s32 	%r105, %r266, 1024;
	mul.wide.u32 	%rd28, %r105, 4;
	add.s64 	%rd29, %rd1, %rd28;
	ld.global.f32 	%f123, [%rd29];
	add.f32 	%f124, %f122, %f123;
	add.s32 	%r106, %r266, 1536;
	mul.wide.u32 	%rd30, %r106, 4;
	add.s64 	%rd31, %rd1, %rd30;
	ld.global.f32 	%f125, [%rd31];
	add.f32 	%f126, %f124, %f125;
	add.s32 	%r107, %r266, 2048;
	mul.wide.u32 	%rd32, %r107, 4;
	add.s64 	%rd33, %rd1, %rd32;
	ld.global.f32 	%f127, [%rd33];
	add.f32 	%f128, %f126, %f127;
	add.s32 	%r108, %r266, 2560;
	mul.wide.u32 	%rd34, %r108, 4;
	add.s64 	%rd35, %rd1, %rd34;
	ld.global.f32 	%f129, [%rd35];
	add.f32 	%f130, %f128, %f129;
	add.s32 	%r109, %r266, 3072;
	mul.wide.u32 	%rd36, %r109, 4;
	add.s64 	%rd37, %rd1, %rd36;
	ld.global.f32 	%f131, [%rd37];
	add.f32 	%f132, %f130, %f131;
	mul.wide.u32 	%rd38, %r102, 4;
	add.s64 	%rd39, %rd1, %rd38;
	ld.global.f32 	%f133, [%rd39];
	add.f32 	%f378, %f132, %f133;
	add.s32 	%r273, %r273, 8192;
	add.s32 	%r266, %r266, 8192;
	add.s32 	%r271, %r271, 16;
	setp.ne.s32 	%p9, %r271, 0;
	@%p9 bra 	$L__BB5_33;
	add.s32 	%r275, %r273, -4096;
$L__BB5_35:
	setp.eq.s32 	%p10, %r50, 0;
	@%p10 bra 	$L__BB5_44;
	and.b32  	%r61, %r49, 7;
	setp.lt.u32 	%p11, %r50, 8;
	@%p11 bra 	$L__BB5_38;
	add.s32 	%r110, %r275, %r270;
	mul.wide.u32 	%rd40, %r110, 4;
	add.s64 	%rd41, %rd1, %rd40;
	ld.global.f32 	%f135, [%rd41];
	add.f32 	%f136, %f378, %f135;
	add.s32 	%r111, %r110, 512;
	mul.wide.u32 	%rd42, %r111, 4;
	add.s64 	%rd43, %rd1, %rd42;
	ld.global.f32 	%f137, [%rd43];
	add.f32 	%f138, %f136, %f137;
	add.s32 	%r112, %r110, 1024;
	mul.wide.u32 	%rd44, %r112, 4;
	add.s64 	%rd45, %rd1, %rd44;
	ld.global.f32 	%f139, [%rd45];
	add.f32 	%f140, %f138, %f139;
	add.s32 	%r113, %r110, 1536;
	mul.wide.u32 	%rd46, %r113, 4;
	add.s64 	%rd47, %rd1, %rd46;
	ld.global.f32 	%f141, [%rd47];
	add.f32 	%f142, %f140, %f141;
	add.s32 	%r114, %r110, 2048;
	mul.wide.u32 	%rd48, %r114, 4;
	add.s64 	%rd49, %rd1, %rd48;
	ld.global.f32 	%f143, [%rd49];
	add.f32 	%f144, %f142, %f143;
	add.s32 	%r115, %r110, 2560;
	mul.wide.u32 	%rd50, %r115, 4;
	add.s64 	%rd51, %rd1, %rd50;
	ld.global.f32 	%f145, [%rd51];
	add.f32 	%f146, %f144, %f145;
	add.s32 	%r116, %r110, 3072;
	mul.wide.u32 	%rd52, %r116, 4;
	add.s64 	%rd53, %rd1, %rd52;
	ld.global.f32 	%f147, [%rd53];
	add.f32 	%f148, %f146, %f147;
	add.s32 	%r117, %r110, 3584;
	mul.wide.u32 	%rd54, %r117, 4;
	add.s64 	%rd55, %rd1, %rd54;
	ld.global.f32 	%f149, [%rd55];
	add.f32 	%f378, %f148, %f149;
	add.s32 	%r275, %r275, 4096;
$L__BB5_38:
	setp.eq.s32 	%p12, %r61, 0;
	@%p12 bra 	$L__BB5_44;
	setp.lt.u32 	%p13, %r61, 4;
	@%p13 bra 	$L__BB5_41;
	add.s32 	%r118, %r275, %r270;
	mul.wide.u32 	%rd56, %r118, 4;
	add.s64 	%rd57, %rd1, %rd56;
	ld.global.f32 	%f151, [%rd57];
	add.f32 	%f152, %f378, %f151;
	add.s32 	%r119, %r118, 512;
	mul.wide.u32 	%rd58, %r119, 4;
	add.s64 	%rd59, %rd1, %rd58;
	ld.global.f32 	%f153, [%rd59];
	add.f32 	%f154, %f152, %f153;
	add.s32 	%r120, %r118, 1024;
	mul.wide.u32 	%rd60, %r120, 4;
	add.s64 	%rd61, %rd1, %rd60;
	ld.global.f32 	%f155, [%rd61];
	add.f32 	%f156, %f154, %f155;
	add.s32 	%r121, %r118, 1536;
	mul.wide.u32 	%rd62, %r121, 4;
	add.s64 	%rd63, %rd1, %rd62;
	ld.global.f32 	%f157, [%rd63];
	add.f32 	%f378, %f156, %f157;
	add.s32 	%r275, %r275, 2048;
$L__BB5_41:
	and.b32  	%r122, %r49, 3;
	setp.eq.s32 	%p14, %r122, 0;
	@%p14 bra 	$L__BB5_44;
	add.s32 	%r278, %r275, %r268;
	cvt.u16.u32 	%rs1, %r267;
	shr.u16 	%rs2, %rs1, 9;
	add.s16 	%rs3, %rs2, 1;
	cvt.u32.u16 	%r123, %rs3;
	and.b32  	%r124, %r123, 3;
	neg.s32 	%r277, %r124;
$L__BB5_43:
	.pragma "nounroll";
	mul.wide.u32 	%rd64, %r278, 4;
	add.s64 	%rd65, %rd1, %rd64;
	ld.global.f32 	%f158, [%rd65];
	add.f32 	%f378, %f378, %f158;
	add.s32 	%r278, %r278, 512;
	add.s32 	%r277, %r277, 1;
	setp.ne.s32 	%p15, %r277, 0;
	@%p15 bra 	$L__BB5_43;
$L__BB5_44:
	// begin inline asm
	mov.u32 %r125, %laneid;
	// end inline asm
	mov.b32 	%r127, %f378;
	mov.b32 	%r128, 1;
	mov.b32 	%r149, 31;
	mov.b32 	%r150, -1;
	// begin inline asm
	shfl.sync.down.b32 %r126, %r127, %r128, %r149, %r150;
	// end inline asm
	setp.gt.s32 	%p16, %r125, 30;
	mov.b32 	%f159, %r126;
	add.f32 	%f160, %f378, %f159;
	selp.f32 	%f161, %f378, %f160, %p16;
	mov.b32 	%r132, %f161;
	mov.b32 	%r133, 2;
	// begin inline asm
	shfl.sync.down.b32 %r131, %r132, %r133, %r149, %r150;
	// end inline asm
	setp.gt.s32 	%p17, %r125, 29;
	mov.b32 	%f162, %r131;
	add.f32 	%f163, %f161, %f162;
	selp.f32 	%f164, %f161, %f163, %p17;
	mov.b32 	%r137, %f164;
	mov.b32 	%r138, 4;
	// begin inline asm
	shfl.sync.down.b32 %r136, %r137, %r138, %r149, %r150;
	// end inline asm
	setp.gt.s32 	%p18, %r125, 27;
	mov.b32 	%f165, %r136;
	add.f32 	%f166, %f164, %f165;
	selp.f32 	%f167, %f164, %f166, %p18;
	mov.b32 	%r142, %f167;
	mov.b32 	%r143, 8;
	// begin inline asm
	shfl.sync.down.b32 %r141, %r142, %r143, %r149, %r150;
	// end inline asm
	setp.gt.s32 	%p19, %r125, 23;
	mov.b32 	%f168, %r141;
	add.f32 	%f169, %f167, %f168;
	selp.f32 	%f170, %f167, %f169, %p19;
	mov.b32 	%r147, %f170;
	mov.b32 	%r148, 16;
	// begin inline asm
	shfl.sync.down.b32 %r146, %r147, %r148, %r149, %r150;
	// end inline asm
	setp.gt.s32 	%p20, %r125, 15;
	mov.b32 	%f171, %r146;
	add.f32 	%f37, %f170, %f171;
	selp.f32 	%f379, %f170, %f37, %p20;
	setp.ne.s32 	%p21, %r125, 0;
	@%p21 bra 	$L__BB5_46;
	shr.u32 	%r151, %r35, 3;
	and.b32  	%r152, %r151, 124;
	mov.u32 	%r153, _ZZN3cub18CUB_300001_SM_10006detail6reduce18DeviceReduceKernelINS2_10policy_hubIfjN4cuda3std3__44plusIfEEE10Policy1000EN6thrust24THRUST_300001_SM_1000_NS6detail15normal_iteratorINSD_10device_ptrIfEEEEjS9_fNS7_10__identityEEEvT0_PT3_T1_NS0_13GridEvenShareISN_EET2_T4_E12temp_storage;
	add.s32 	%r154, %r153, %r152;
	st.shared.f32 	[%r154+16], %f37;
$L__BB5_46:
	bar.sync 	0;
	setp.ne.s32 	%p22, %r35, 0;
	@%p22 bra 	$L__BB5_48;
	ld.shared.f32 	%f172, [_ZZN3cub18CUB_300001_SM_10006detail6reduce18DeviceReduceKernelINS2_10policy_hubIfjN4cuda3std3__44plusIfEEE10Policy1000EN6thrust24THRUST_300001_SM_1000_NS6detail15normal_iteratorINSD_10device_ptrIfEEEEjS9_fNS7_10__identityEEEvT0_PT3_T1_NS0_13GridEvenShareISN_EET2_T4_E12temp_storage+20];
	add.f32 	%f173, %f379, %f172;
	ld.shared.f32 	%f174, [_ZZN3cub18CUB_300001_SM_10006detail6reduce18DeviceReduceKernelINS2_10policy_hubIfjN4cuda3std3__44plusIfEEE10Policy1000EN6thrust24THRUST_300001_SM_1000_NS6detail15normal_iteratorINSD_10device_ptrIfEEEEjS9_fNS7_10__identityEEEvT0_PT3_T1_NS0_13GridEvenShareISN_EET2_T4_E12temp_storage+24];
	add.f32 	%f175, %f173, %f174;
	ld.shared.f32 	%f176, [_ZZN3cub18CUB_300001_SM_10006detail6reduce18DeviceReduceKernelINS2_10policy_hubIfjN4cuda3std3__44plusIfEEE10Policy1000EN6thrust24THRUST_300001_SM_1000_NS6detail15normal_iteratorINSD_10device_ptrIfEEEEjS9_fNS7_10__identityEEEvT0_PT3_T1_NS0_13GridEvenShareISN_EET2_T4_E12temp_storage+28];
	add.f32 	%f177, %f175, %f176;
	ld.shared.f32 	%f178, [_ZZN3cub18CUB_300001_SM_10006detail6reduce18DeviceReduceKernelINS2_10policy_hubIfjN4cuda3std3__44plusIfEEE10Policy1000EN6thrust24THRUST_300001_SM_1000_NS6detail15normal_iteratorINSD_10device_ptrIfEEEEjS9_fNS7_10__identityEEEvT0_PT3_T1_NS0_13GridEvenShareISN_EET2_T4_E12temp_storage+32];
	add.f32 	%f179, %f177, %f178;
	ld.shared.f32 	%f180, [_ZZN3cub18CUB_300001_SM_10006detail6reduce18DeviceReduceKernelINS2_10policy_hubIfjN4cuda3std3__44plusIfEEE10Policy1000EN6thrust24THRUST_300001_SM_1000_NS6detail15normal_iteratorINSD_10device_ptrIfEEEEjS9_fNS7_10__identityEEEvT0_PT3_T1_NS0_13GridEvenShareISN_EET2_T4_E12temp_storage+36];
	add.f32 	%f181, %f179, %f180;
	ld.shared.f32 	%f182, [_ZZN3cub18CUB_300001_SM_10006detail6reduce18DeviceReduceKernelINS2_10policy_hubIfjN4cuda3std3__44plusIfEEE10Policy1000EN6thrust24THRUST_300001_SM_1000_NS6detail15normal_iteratorINSD_10device_ptrIfEEEEjS9_fNS7_10__identityEEEvT0_PT3_T1_NS0_13GridEvenShareISN_EET2_T4_E12temp_storage+40];
	add.f32 	%f183, %f181, %f182;
	ld.shared.f32 	%f184, [_ZZN3cub18CUB_300001_SM_10006detail6reduce18DeviceReduceKernelINS2_10policy_hubIfjN4cuda3std3__44plusIfEEE10Policy1000EN6thrust24THRUST_300001_SM_1000_NS6detail15normal_iteratorINSD_10device_ptrIfEEEEjS9_fNS7_10__identityEEEvT0_PT3_T1_NS0_13GridEvenShareISN_EET2_T4_E12temp_storage+44];
	add.f32 	%f185, %f183, %f184;
	ld.shared.f32 	%f186, [_ZZN3cub18CUB_300001_SM_10006detail6reduce18DeviceReduceKernelINS2_10policy_hubIfjN4cuda3std3__44plusIfEEE10Policy1000EN6thrust24THRUST_300001_SM_1000_NS6detail15normal_iteratorINSD_10device_ptrIfEEEEjS9_fNS7_10__identityEEEvT0_PT3_T1_NS0_13GridEvenShareISN_EET2_T4_E12temp_storage+48];
	add.f32 	%f187, %f185, %f186;
	ld.shared.f32 	%f188, [_ZZN3cub18CUB_300001_SM_10006detail6reduce18DeviceReduceKernelINS2_10policy_hubIfjN4cuda3std3__44plusIfEEE10Policy1000EN6thrust24THRUST_300001_SM_1000_NS6detail15normal_iteratorINSD_10device_ptrIfEEEEjS9_fNS7_10__identityEEEvT0_PT3_T1_NS0_13GridEvenShareISN_EET2_T4_E12temp_storage+52];
	add.f32 	%f189, %f187, %f188;
	ld.shared.f32 	%f190, [_ZZN3cub18CUB_300001_SM_10006detail6reduce18DeviceReduceKernelINS2_10policy_hubIfjN4cuda3std3__44plusIfEEE10Policy1000EN6thrust24THRUST_300001_SM_1000_NS6detail15normal_iteratorINSD_10device_ptrIfEEEEjS9_fNS7_10__identityEEEvT0_PT3_T1_NS0_13GridEvenShareISN_EET2_T4_E12temp_storage+56];
	add.f32 	%f191, %f189, %f190;
	ld.shared.f32 	%f192, [_ZZN3cub18CUB_300001_SM_10006detail6reduce18DeviceReduceKernelINS2_10policy_hubIfjN4cuda3std3__44plusIfEEE10Policy1000EN6thrust24THRUST_300001_SM_1000_NS6detail15normal_iteratorINSD_10device_ptrIfEEEEjS9_fNS7_10__identityEEEvT0_PT3_T1_NS0_13GridEvenShareISN_EET2_T4_E12temp_storage+60];
	add.f32 	%f193, %f191, %f192;
	ld.shared.f32 	%f194, [_ZZN3cub18CUB_300001_SM_10006detail6reduce18DeviceReduceKernelINS2_10policy_hubIfjN4cuda3std3__44plusIfEEE10Policy1000EN6thrust24THRUST_300001_SM_1000_NS6detail15normal_iteratorINSD_10device_ptrIfEEEEjS9_fNS7_10__identityEEEvT0_PT3_T1_NS0_13GridEvenShareISN_EET2_T4_E12temp_storage+64];
	add.f32 	%f195, %f193, %f194;
	ld.shared.f32 	%f196, [_ZZN3cub18CUB_300001_SM_10006detail6reduce18DeviceReduceKernelINS2_10policy_hubIfjN4cuda3std3__44plusIfEEE10Policy1000EN6thrust24THRUST_300001_SM_1000_NS6detail15normal_iteratorINSD_10device_ptrIfEEEEjS9_fNS7_10__identityEEEvT0_PT3_T1_NS0_13GridEvenShareISN_EET2_T4_E12temp_storage+68];
	add.f32 	%f197, %f195, %f196;
	ld.shared.f32 	%f198, [_ZZN3cub18CUB_300001_SM_10006detail6reduce18DeviceReduceKernelINS2_10policy_hubIfjN4cuda3std3__44plusIfEEE10Policy1000EN6thrust24THRUST_300001_SM_1000_NS6detail15normal_iteratorINSD_10device_ptrIfEEEEjS9_fNS7_10__identityEEEvT0_PT3_T1_NS0_13GridEvenShareISN_EET2_T4_E12temp_storage+72];
	add.f32 	%f199, %f197, %f198;
	ld.shared.f32 	%f200, [_ZZN3cub18CUB_300001_SM_10006detail6reduce18DeviceReduceKernelINS2_10policy_hubIfjN4cuda3std3__44plusIfEEE10Policy1000EN6thrust24THRUST_300001_SM_1000_NS6detail15normal_iteratorINSD_10device_ptrIfEEEEjS9_fNS7_10__identityEEEvT0_PT3_T1_NS0_13GridEvenShareISN_EET2_T4_E12temp_storage+76];
	add.f32 	%f379, %f199, %f200;
$L__BB5_48:
	mov.u32 	%r256, %tid.x;
	setp.ne.s32 	%p64, %r256, 0;
	@%p64 bra 	$L__BB5_50;
	ld.param.u64 	%rd129, [_ZN3cub18CUB_300001_SM_10006detail6reduce18DeviceReduceKernelINS2_10policy_hubIfjN4cuda3std3__44plusIfEEE10Policy1000EN6thrust24THRUST_300001_SM_1000_NS6detail15normal_iteratorINSD_10device_ptrIfEEEEjS9_fNS7_10__identityEEEvT0_PT3_T1_NS0_13GridEvenShareISN_EET2_T4__param_1];
	cvta.to.global.u64 	%rd126, %rd129;
	mul.wide.u32 	%rd127, %r3, 4;
	add.s64 	%rd128, %rd126, %rd127;
	st.global.f32 	[%rd128], %f379;
$L__BB5_50:
	ret;

}
	// .globl	_ZN3cub18CUB_300001_SM_10006detail6reduce28DeviceReduceSingleTileKernelINS2_10policy_hubIfjN4cuda3std3__44plusIfEEE10Policy1000EPfSC_iS9_ffNS7_10__identityEEEvT0_T1_T2_T3_T4_T6_
.visible .entry _ZN3cub18CUB_300001_SM_10006detail6reduce28DeviceReduceSingleTileKernelINS2_10policy_hubIfjN4cuda3std3__44plusIfEEE10Policy1000EPfSC_iS9_ffNS7_10__identityEEEvT0_T1_T2_T3_T4_T6_(
	.param .u64 .ptr .align 1 _ZN3cub18CUB_300001_SM_10006detail6reduce28DeviceReduceSingleTileKernelINS2_10policy_hubIfjN4cuda3std3__44plusIfEEE10Policy1000EPfSC_iS9_ffNS7_10__identityEEEvT0_T1_T2_T3_T4_T6__param_0,
	.param .u64 .ptr .align 1 _ZN3cub18CUB_300001_SM_10006detail6reduce28DeviceReduceSingleTileKernelINS2_10policy_hubIfjN4cuda3std3__44plusIfEEE10Policy1000EPfSC_iS9_ffNS7_10__identityEEEvT0_T1_T2_T3_T4_T6__param_1,
	.param .u32 _ZN3cub18CUB_300001_SM_10006detail6reduce28DeviceReduceSingleTileKernelINS2_10policy_hubIfjN4cuda3std3__44plusIfEEE10Policy1000EPfSC_iS9_ffNS7_10__identityEEEvT0_T1_T2_T3_T4_T6__param_2,
	.param .align 1 .b8 _ZN3cub18CUB_300001_SM_10006detail6reduce28DeviceReduceSingleTileKernelINS2_10policy_hubIfjN4cuda3std3__44plusIfEEE10Policy1000EPfSC_iS9_ffNS7_10__identityEEEvT0_T1_T2_T3_T4_T6__param_3[1],
	.param .f32 _ZN3cub18CUB_300001_SM_10006detail6reduce28DeviceReduceSingleTileKernelINS2_10policy_hubIfjN4cuda3std3__44plusIfEEE10Policy1000EPfSC_iS9_ffNS7_10__identityEEEvT0_T1_T2_T3_T4_T6__param_4,
	.param .align 1 .b8 _ZN3cub18CUB_300001_SM_10006detail6reduce28DeviceReduceSingleTileKernelINS2_10policy_hubIfjN4cuda3std3__44plusIfEEE10Policy1000EPfSC_iS9_ffNS7_10__identityEEEvT0_T1_T2_T3_T4_T6__param_5[1]
)
.maxntid 512
.minnctapersm 1
{
	.reg .pred 	%p<113>;
	.reg .b32 	%r<407>;
	.reg .b32 	%f<531>;
	.reg .b64 	%rd<133>;
	// demoted variable
	.shared .align 4 .b8 _ZZN3cub18CUB_300001_SM_10006detail6reduce28DeviceReduceSingleTileKernelINS2_10policy_hubIfjN4cuda3std3__44plusIfEEE10Policy1000EPfSC_iS9_ffNS7_10__identityEEEvT0_T1_T2_T3_T4_T6_E12temp_storage[84];
	ld.param.u64 	%rd16, [_ZN3cub18CUB_300001_SM_10006detail6reduce28DeviceReduceSingleTileKernelINS2_10policy_hubIfjN4cuda3std3__44plusIfEEE10Policy1000EPfSC_iS9_ffNS7_10__identityEEEvT0_T1_T2_T3_T4_T6__param_0];
	ld.param.u64 	%rd17, [_ZN3cub18CUB_300001_SM_10006detail6reduce28DeviceReduceSingleTileKernelINS2_10policy_hubIfjN4cuda3std3__44plusIfEEE10Policy1000EPfSC_iS9_ffNS7_10__identityEEEvT0_T1_T2_T3_T4_T6__param_1];
	ld.param.u32 	%r67, [_ZN3cub18CUB_300001_SM_10006detail6reduce28DeviceReduceSingleTileKernelINS2_10policy_hubIfjN4cuda3std3__44plusIfEEE10Policy1000EPfSC_iS9_ffNS7_10__identityEEEvT0_T1_T2_T3_T4_T6__param_2];
	ld.param.f32 	%f58, [_ZN3cub18CUB_300001_SM_10006detail6reduce28DeviceReduceSingleTileKernelINS2_10policy_hubIfjN4cuda3std3__44plusIfEEE10Policy1000EPfSC_iS9_ffNS7_10__identityEEEvT0_T1_T2_T3_T4_T6__param_4];
	cvta.to.global.u64 	%rd1, %rd17;
	setp.ne.s32 	%p1, %r67, 0;
	@%p1 bra 	$L__BB6_3;
	mov.u32 	%r380, %tid.x;
	setp.ne.s32 	%p112, %r380, 0;
	@%p112 bra 	$L__BB6_74;
	st.global.f32 	[%rd1], %f58;
	bra.uni 	$L__BB6_74;
$L__BB6_3:
	and.b64  	%rd18, %rd16, 7;
	setp.ne.s64 	%p2, %rd18, 0;
	@%p2 bra 	$L__BB6_38;
	setp.gt.s32 	%p57, %r67, 8191;
	@%p57 bra 	$L__BB6_22;
	mov.u32 	%r1, %tid.x;
	setp.ge.s32 	%p74, %r1, %r67;
	mov.f32 	%f509, 0f00000000;
	mov.u32 	%r384, %r1;
	@%p74 bra 	$L__BB6_7;
	mul.wide.u32 	%rd121, %r1, 4;
	add.s64 	%rd120, %rd16, %rd121;
	// begin inline asm
	ld.global.nc.u32 %r300, [%rd120];
	// end inline asm
	mov.b32 	%f509, %r300;
	add.s32 	%r384, %r1, 512;
$L__BB6_7:
	setp.ge.s32 	%p75, %r384, %r67;
	@%p75 bra 	$L__BB6_13;
	not.b32 	%r301, %r384;
	add.s32 	%r4, %r67, %r301;
	and.b32  	%r302, %r4, 1536;
	setp.eq.s32 	%p76, %r302, 1536;
	@%p76 bra 	$L__BB6_11;
	mul.wide.u32 	%rd122, %r384, 4;
	add.s64 	%rd129, %rd16, %rd122;
	shr.u32 	%r303, %r4, 9;
	add.s32 	%r304, %r303, 1;
	and.b32  	%r305, %r304, 3;
	neg.s32 	%r382, %r305;
$L__BB6_10:
	.pragma "nounroll";
	// begin inline asm
	ld.global.nc.u32 %r306, [%rd129];
	// end inline asm
	mov.b32 	%f395, %r306;
	add.f32 	%f509, %f509, %f395;
	add.s32 	%r384, %r384, 512;
	add.s64 	%rd129, %rd129, 2048;
	add.s32 	%r382, %r382, 1;
	setp.ne.s32 	%p77, %r382, 0;
	@%p77 bra 	$L__BB6_10;
$L__BB6_11:
	setp.lt.u32 	%p78, %r4, 1536;
	@%p78 bra 	$L__BB6_13;
$L__BB6_12:
	mul.wide.s32 	%rd128, %r384, 4;
	add.s64 	%rd124, %rd16, %rd128;
	// begin inline asm
	ld.global.nc.u32 %r307, [%rd124];
	// end inline asm
	mov.b32 	%f396, %r307;
	add.f32 	%f397, %f509, %f396;
	add.s64 	%rd125, %rd124, 2048;
	// begin inline asm
	ld.global.nc.u32 %r308, [%rd125];
	// end inline asm
	mov.b32 	%f398, %r308;
	add.f32 	%f399, %f397, %f398;
	add.s64 	%rd126, %rd124, 4096;
	// begin inline asm
	ld.global.nc.u32 %r309, [%rd126];
	// end inline asm
	mov.b32 	%f400, %r309;
	add.f32 	%f401, %f399, %f400;
	add.s64 	%rd127, %rd124, 6144;
	// begin inline asm
	ld.global.nc.u32 %r310, [%rd127];
	// end inline asm
	mov.b32 	%f402, %r310;
	add.f32 	%f509, %f401, %f402;
	add.s32 	%r384, %r384, 2048;
	setp.lt.s32 	%p79, %r384, %r67;
	@%p79 bra 	$L__BB6_12;
$L__BB6_13:
	setp.lt.s32 	%p80, %r67, 512;
	@%p80 bra 	$L__BB6_18;
	// begin inline asm
	mov.u32 %r349, %laneid;
	// end inline asm
	mov.b32 	%r351, %f509;
	mov.b32 	%r352, 1;
	mov.b32 	%r373, 31;
	mov.b32 	%r374, -1;
	// begin inline asm
	shfl.sync.down.b32 %r350, %r351, %r352, %r373, %r374;
	// end inline asm
	setp.gt.s32 	%p104, %r349, 30;
	mov.b32 	%f461, %r350;
	add.f32 	%f462, %f509, %f461;
	selp.f32 	%f463, %f509, %f462, %p104;
	mov.b32 	%r356, %f463;
	mov.b32 	%r357, 2;
	// begin inline asm
	shfl.sync.down.b32 %r355, %r356, %r357, %r373, %r374;
	// end inline asm
	setp.gt.s32 	%p105, %r349, 29;
	mov.b32 	%f464, %r355;
	add.f32 	%f465, %f463, %f464;
	selp.f32 	%f466, %f463, %f465, %p105;
	mov.b32 	%r361, %f466;
	mov.b32 	%r362, 4;
	// begin inline asm
	shfl.sync.down.b32 %r360, %r361, %r362, %r373, %r374;
	// end inline asm
	setp.gt.s32 	%p106, %r349, 27;
	mov.b32 	%f467, %r360;
	add.f32 	%f468, %f466, %f467;
	selp.f32 	%f469, %f466, %f468, %p106;
	mov.b32 	%r366, %f469;
	mov.b32 	%r367, 8;
	// begin inline asm
	shfl.sync.down.b32 %r365, %r366, %r367, %r373, %r374;
	// end inline asm
	setp.gt.s32 	%p107, %r349, 23;
	mov.b32 	%f470, %r365;
	add.f32 	%f471, %f469, %f470;
	selp.f32 	%f472, %f469, %f471, %p107;
	mov.b32 	%r371, %f472;
	mov.b32 	%r372, 16;
	// begin inline asm
	shfl.sync.down.b32 %r370, %r371, %r372, %r373, %r374;
	// end inline asm
	setp.gt.s32 	%p108, %r349, 15;
	mov.b32 	%f473, %r370;
	add.f32 	%f10, %f472, %f473;
	selp.f32 	%f530, %f472, %f10, %p108;
	setp.ne.s32 	%p109, %r349, 0;
	@%p109 bra 	$L__BB6_16;
	shr.u32 	%r375, %r1, 3;
	and.b32  	%r376, %r375, 124;
	mov.u32 	%r377, _ZZN3cub18CUB_300001_SM_10006detail6reduce28DeviceReduceSingleTileKernelINS2_10policy_hubIfjN4cuda3std3__44plusIfEEE10Policy1000EPfSC_iS9_ffNS7_10__identityEEEvT0_T1_T2_T3_T4_T6_E12temp_storage;
	add.s32 	%r378, %r377, %r376;
	st.shared.f32 	[%r378+16], %f10;
$L__BB6_16:
	bar.sync 	0;
	setp.ne.s32 	%p110, %r1, 0;
	@%p110 bra 	$L__BB6_72;
	ld.shared.f32 	%f474, [_ZZN3cub18CUB_300001_SM_10006detail6reduce28DeviceReduceSingleTileKernelINS2_10policy_hubIfjN4cuda3std3__44plusIfEEE10Policy1000EPfSC_iS9_ffNS7_10__identityEEEvT0_T1_T2_T3_T4_T6_E12temp_storage+20];
	add.f32 	%f475, %f530, %f474;
	ld.shared.f32 	%f476, [_ZZN3cub18CUB_300001_SM_10006detail6reduce28DeviceReduceSingleTileKernelINS2_10policy_hubIfjN4cuda3std3__44plusIfEEE10Policy1000EPfSC_iS9_ffNS7_10__identityEEEvT0_T1_T2_T3_T4_T6_E12temp_storage+24];
	add.f32 	%f477, %f475, %f476;
	ld.shared.f32 	%f478, [_ZZN3cub18CUB_300001_SM_10006detail6reduce28DeviceReduceSingleTileKernelINS2_10policy_hubIfjN4cuda3std3__44plusIfEEE10Policy1000EPfSC_iS9_ffNS7_10__identityEEEvT0_T1_T2_T3_T4_T6_E12temp_storage+28];
	add.f32 	%f479, %f477, %f478;
	ld.shared.f32 	%f480, [_ZZN3cub18CUB_300001_SM_10006detail6reduce28DeviceReduceSingleTileKernelINS2_10policy_hubIfjN4cuda3std3__44plusIfEEE10Policy1000EPfSC_iS9_ffNS7_10__identityEEEvT0_T1_T2_T3_T4_T6_E12temp_storage+32];
	add.f32 	%f481, %f479, %f480;
	ld.shared.f32 	%f482, [_ZZN3cub18CUB_300001_SM_10006detail6reduce28DeviceReduceSingleTileKernelINS2_10policy_hubIfjN4cuda3std3__44plusIfEEE10Policy1000EPfSC_iS9_ffNS7_10__identityEEEvT0_T1_T2_T3_T4_T6_E12temp_storage+36];
	add.f32 	%f483, %f481, %f482;
	ld.shared.f32 	%f484, [_ZZN3cub18CUB_300001_SM_10006detail6reduce28DeviceReduceSingleTileKernelINS2_10policy_hubIfjN4cuda3std3__44plusIfEEE10Policy1000EPfSC_iS9_ffNS7_10__identityEEEvT0_T1_T2_T3_T4_T6_E12temp_storage+40];
	add.f32 	%f485, %f483, %f484;
	ld.shared.f32 	%f486, [_ZZN3cub18CUB_300001_SM_10006detail6reduce28DeviceReduceSingleTileKernelINS2_10policy_hubIfjN4cuda3std3__44plusIfEEE10Policy1000EPfSC_iS9_ffNS7_10__identityEEEvT0_T1_T2_T3_T4_T6_E12temp_storage+44];
	add.f32 	%f487, %f485, %f486;
	ld.shared.f32 	%f488, [_ZZN3cub18CUB_300001_SM_10006detail6reduce28DeviceReduceSingleTileKernelINS2_10policy_hubIfjN4cuda3std3__44plusIfEEE10Policy1000EPfSC_iS9_ffNS7_10__identityEEEvT0_T1_T2_T3_T4_T6_E12temp_storage+48];
	add.f32 	%f489, %f487, %f488;
	ld.shared.f32 	%f490, [_ZZN3cub18CUB_300001_SM_10006detail6reduce28DeviceReduceSingleTileKernelINS2_10policy_hubIfjN4cuda3std3__44plusIfEEE10Policy1000EPfSC_iS9_ffNS7_10__identityEEEvT0_T1_T2_T3_T4_T6_E12temp_storage+52];
	add.f32 	%f491, %f489, %f490;
	ld.shared.f32 	%f492, [_ZZN3cub18CUB_300001_SM_10006detail6reduce28DeviceReduceSingleTileKernelINS2_10policy_hubIfjN4cuda3std3__44plusIfEEE10Policy1000EPfSC_iS9_ffNS7_10__identityEEEvT0_T1_T2_T3_T4_T6_E12temp_storage+56];
	add.f32 	%f493, %f491, %f492;
	ld.shared.f32 	%f494, [_ZZN3cub18CUB_300001_SM_10006detail6reduce28DeviceReduceSingleTileKernelINS2_10policy_hubIfjN4cuda3std3__44plusIfEEE10Policy1000EPfSC_iS9_ffNS7_10__identityEEEvT0_T1_T2_T3_T4_T6_E12temp_storage+60];
	add.f32 	%f495, %f493, %f494;
	ld.shared.f32 	%f496, [_ZZN3cub18CUB_300001_SM_10006detail6reduce28DeviceReduceSingleTileKernelINS2_10policy_hubIfjN4cuda3std3__44plusIfEEE10Policy1000EPfSC_iS9_ffNS7_10__identityEEEvT0_T1_T2_T3_T4_T6_E12temp_storage+64];
	add.f32 	%f497, %f495, %f496;
	ld.shared.f32 	%f498, [_ZZN3cub18CUB_300001_SM_10006detail6reduce28DeviceReduceSingleTileKernelINS2_10policy_hubIfjN4cuda3std3__44plusIfEEE10Policy1000EPfSC_iS9_ffNS7_10__identityEEEvT0_T1_T2_T3_T4_T6_E12temp_storage+68];
	add.f32 	%f499, %f497, %f498;
	ld.shared.f32 	%f500, [_ZZN3cub18CUB_300001_SM_10006detail6reduce28DeviceReduceSingleTileKernelINS2_10policy_hubIfjN4cuda3std3__44plusIfEEE10Policy1000EPfSC_iS9_ffNS7_10__identityEEEvT0_T1_T2_T3_T4_T6_E12temp_storage+72];
	add.f32 	%f501, %f499, %f500;
	ld.shared.f32 	%f502, [_ZZN3cub18CUB_300001_SM_10006detail6reduce28DeviceReduceSingleTileKernelINS2_10policy_hubIfjN4cuda3std3__44plusIfEEE10Policy1000EPfSC_iS9_ffNS7_10__identityEEEvT0_T1_T2_T3_T4_T6_E12temp_storage+76];
	add.f32 	%f530, %f501, %f502;
	bra.uni 	$L__BB6_72;
$L__BB6_18:
	// begin inline asm
	mov.u32 %r311, %laneid;
	// end inline asm
	and.b32  	%r337, %r1, 992;
	add.s32 	%r338, %r337, 32;
	setp.gt.s32 	%p81, %r338, %r67;
	not.b32 	%r339, %r337;
	add.s32 	%r340, %r67, %r339;
	selp.b32 	%r335, %r340, 31, %p81;
	mov.b32 	%r313, %f509;
	mov.b32 	%r314, 1;
	mov.b32 	%r336, -1;
	// begin inline asm
	shfl.sync.down.b32 %r312, %r313, %r314, %r335, %r336;
	// end inline asm
	setp.lt.s32 	%p82, %r311, %r335;
	mov.b32 	%f403, %r312;
	add.f32 	%f404, %f509, %f403;
	selp.f32 	%f405, %f404, %f509, %p82;
	mov.b32 	%r318, %f405;
	mov.b32 	%r319, 2;
	// begin inline asm
	shfl.sync.down.b32 %r317, %r318, %r319, %r335, %r336;
	// end inline asm
	add.s32 	%r341, %r311, 2;
	setp.gt.s32 	%p83, %r341, %r335;
	mov.b32 	%f406, %r317;
	add.f32 	%f407, %f405, %f406;
	selp.f32 	%f408, %f405, %f407, %p83;
	mov.b32 	%r323, %f408;
	mov.b32 	%r324, 4;
	// begin inline asm
	shfl.sync.down.b32 %r322, %r323, %r324, %r335, %r336;
	// end inline asm
	add.s32 	%r342, %r311, 4;
	setp.gt.s32 	%p84, %r342, %r335;
	mov.b32 	%f409, %r322;
	add.f32 	%f410, %f408, %f409;
	selp.f32 	%f411, %f408, %f410, %p84;
	mov.b32 	%r328, %f411;
	mov.b32 	%r329, 8;
	// begin inline asm
	shfl.sync.down.b32 %r327, %r328, %r329, %r335, %r336;
	// end inline asm
	add.s32 	%r343, %r311, 8;
	setp.gt.s32 	%p85, %r343, %r335;
	mov.b32 	%f412, %r327;
	add.f32 	%f413, %f411, %f412;
	selp.f32 	%f414, %f411, %f413, %p85;
	mov.b32 	%r333, %f414;
	mov.b32 	%r334, 16;
	// begin inline asm
	shfl.sync.down.b32 %r332, %r333, %r334, %r335, %r336;
	// end inline asm
	add.s32 	%r344, %r311, 16;
	setp.gt.s32 	%p86, %r344, %r335;
	mov.b32 	%f415, %r332;
	add.f32 	%f416, %f414, %f415;
	selp.f32 	%f530, %f414, %f416, %p86;
	setp.ne.s32 	%p87, %r311, 0;
	@%p87 bra 	$L__BB6_20;
	shr.u32 	%r345, %r1, 3;
	and.b32  	%r346, %r345, 124;
	mov.u32 	%r347, _ZZN3cub18CUB_300001_SM_10006detail6reduce28DeviceReduceSingleTileKernelINS2_10policy_hubIfjN4cuda3std3__44plusIfEEE10Policy1000EPfSC_iS9_ffNS7_10__identityEEEvT0_T1_T2_T3_T4_T6_E12temp_storage;
	add.s32 	%r348, %r347, %r346;
	st.shared.f32 	[%r348+16], %f530;
$L__BB6_20:
	bar.sync 	0;
	setp.ne.s32 	%p88, %r1, 0;
	@%p88 bra 	$L__BB6_72;
	setp.gt.s32 	%p89, %r67, 32;
	ld.shared.f32 	%f417, [_ZZN3cub18CUB_300001_SM_10006detail6reduce28DeviceReduceSingleTileKernelINS2_10policy_hubIfjN4cuda3std3__44plusIfEEE10Policy1000EPfSC_iS9_ffNS7_10__identityEEEvT0_T1_T2_T3_T4_T6_E12temp_storage+20];
	add.f32 	%f418, %f530, %f417;
	selp.f32 	%f419, %f418, %f530, %p89;
	setp.gt.s32 	%p90, %r67, 64;
	ld.shared.f32 	%f420, [_ZZN3cub18CUB_300001_SM_10006detail6reduce28DeviceReduceSingleTileKernelINS2_10policy_hubIfjN4cuda3std3__44plusIfEEE10Policy1000EPfSC_iS9_ffNS7_10__identityEEEvT0_T1_T2_T3_T4_T6_E12temp_storage+24];
	add.f32 	%f421, %f420, %f419;
	selp.f32 	%f422, %f421, %f419, %p90;
	setp.gt.s32 	%p91, %r67, 96;
	ld.shared.f32 	%f423, [_ZZN3cub18CUB_300001_SM_10006detail6reduce28DeviceReduceSingleTileKernelINS2_10policy_hubIfjN4cuda3std3__44plusIfEEE10Policy1000EPfSC_iS9_ffNS7_10__identityEEEvT0_T1_T2_T3_T4_T6_E12temp_storage+28];
	add.f32 	%f424, %f423, %f422;
	selp.f32 	%f425, %f424, %f422, %p91;
	setp.gt.s32 	%p92, %r67, 128;
	ld.shared.f32 	%f426, [_ZZN3cub18CUB_300001_SM_10006detail6reduce28DeviceReduceSingleTileKernelINS2_10policy_hubIfjN4cuda3std3__44plusIfEEE10Policy1000EPfSC_iS9_ffNS7_10__identityEEEvT0_T1_T2_T3_T4_T6_E12temp_storage+32];
	add.f32 	%f427, %f426, %f425;
	selp.f32 	%f428, %f427, %f425, %p92;
	setp.gt.s32 	%p93, %r67, 160;
	ld.shared.f32 	%f429, [_ZZN3cub18CUB_300001_SM_10006detail6reduce28DeviceReduceSingleTileKernelINS2_10policy_hubIfjN4cuda3std3__44plusIfEEE10Policy1000EPfSC_iS9_ffNS7_10__identityEEEvT0_T1_T2_T3_T4_T6_E12temp_storage+36];
	add.f32 	%f430, %f429, %f428;
	selp.f32 	%f431, %f430, %f428, %p93;
	setp.gt.s32 	%p94, %r67, 192;
	ld.shared.f32 	%f432, [_ZZN3cub18CUB_300001_SM_10006detail6reduce28DeviceReduceSingleTileKernelINS2_10policy_hubIfjN4cuda3std3__44plusIfEEE10Policy1000EPfSC_iS9_ffNS7_10__identityEEEvT0_T1_T2_T3_T4_T6_E12temp_storage+40];
	add.f32 	%f433, %f432, %f431;
	selp.f32 	%f434, %f433, %f431, %p94;
	setp.gt.s32 	%p95, %r67, 224;
	ld.shared.f32 	%f435, [_ZZN3cub18CUB_300001_SM_10006detail6reduce28DeviceReduceSingleTileKernelINS2_10policy_hubIfjN4cuda3std3__44plusIfEEE10Policy1000EPfSC_iS9_ffNS7_10__identityEEEvT0_T1_T2_T3_T4_T6_E12temp_storage+44];
	add.f32 	%f436, %f435, %f434;
	selp.f32 	%f437, %f436, %f434, %p95;
	setp.gt.s32 	%p96, %r67, 256;
	ld.shared.f32 	%f438, [_ZZN3cub18CUB_300001_SM_10006detail6reduce28DeviceReduceSingleTileKernelINS2_10policy_hubIfjN4cuda3std3__44plusIfEEE10Policy1000EPfSC_iS9_ffNS7_10__identityEEEvT0_T1_T2_T3_T4_T6_E12temp_storage+48];
	add.f32 	%f439, %f438, %f437;
	selp.f32 	%f440, %f439, %f437, %p96;
	setp.gt.s32 	%p97, %r67, 288;
	ld.shared.f32 	%f441, [_ZZN3cub18CUB_300001_SM_10006detail6reduce28DeviceReduceSingleTileKernelINS2_10policy_hubIfjN4cuda3std3__44plusIfEEE10Policy1000EPfSC_iS9_ffNS7_10__identityEEEvT0_T1_T2_T3_T4_T6_E12temp_storage+52];
	add.f32 	%f442, %f441, %f440;
	selp.f32 	%f443, %f442, %f440, %p97;
	setp.gt.s32 	%p98, %r67, 320;
	ld.shared.f32 	%f444, [_ZZN3cub18CUB_300001_SM_10006detail6reduce28DeviceReduceSingleTileKernelINS2_10policy_hubIfjN4cuda3std3__44plusIfEEE10Policy1000EPfSC_iS9_ffNS7_10__identityEEEvT0_T1_T2_T3_T4_T6_E12temp_storage+56];
	add.f32 	%f445, %f444, %f443;
	selp.f32 	%f446, %f445, %f443, %p98;
	setp.gt.s32 	%p99, %r67, 352;
	ld.shared.f32 	%f447, [_ZZN3cub18CUB_300001_SM_10006detail6reduce28DeviceReduceSingleTileKernelINS2_10policy_hubIfjN4cuda3std3__44plusIfEEE10Policy1000EPfSC_iS9_ffNS7_10__identityEEEvT0_T1_T2_T3_T4_T6_E12temp_storage+60];
	add.f32 	%f448, %f447, %f446;
	selp.f32 	%f449, %f448, %f446, %p99;
	setp.gt.s32 	%p100, %r67, 384;
	ld.shared.f32 	%f450, [_ZZN3cub18CUB_300001_SM_10006detail6reduce28DeviceReduceSingleTileKernelINS2_10policy_hubIfjN4cuda3std3__44plusIfEEE10Policy1000EPfSC_iS9_ffNS7_10__identityEEEvT0_T1_T2_T3_T4_T6_E12temp_storage+64];
	add.f32 	%f451, %f450, %f449;
	selp.f32 	%f452, %f451, %f449, %p100;
	setp.gt.s32 	%p101, %r67, 416;
	ld.shared.f32 	%f453, [_ZZN3cub18CUB_300001_SM_10006detail6reduce28DeviceReduceSingleTileKernelINS2_10policy_hubIfjN4cuda3std3__44plusIfEEE10Policy1000EPfSC_iS9_ffNS7_10__identityEEEvT0_T1_T2_T3_T4_T6_E12temp_storage+68];
	add.f32 	%f454, %f453, %f452;
	selp.f32 	%f455, %f454, %f452, %p101;
	setp.gt.s32 	%p102, %r67, 448;
	ld.shared.f32 	%f456, [_ZZN3cub18CUB_300001_SM_10006detail6reduce28DeviceReduceSingleTileKernelINS2_10policy_hubIfjN4cuda3std3__44plusIfEEE10Policy1000EPfSC_iS9_ffNS7_10__identityEEEvT0_T1_T2_T3_T4_T6_E12temp_storage+72];
	add.f32 	%f457, %f456, %f455;
	selp.f32 	%f458, %f457, %f455, %p102;
	setp.gt.s32 	%p103, %r67, 480;
	ld.shared.f32 	%f459, [_ZZN3cub18CUB_300001_SM_10006detail6reduce28DeviceReduceSingleTileKernelINS2_10policy_hubIfjN4cuda3std3__44plusIfEEE10Policy1000EPfSC_iS9_ffNS7_10__identityEEEvT0_T1_T2_T3_T4_T6_E12temp_storage+76];
	add.f32 	%f460, %f459, %f458;
	selp.f32 	%f530, %f460, %f458, %p103;
	bra.uni 	$L__BB6_72;
$L__BB6_22:
	mov.u32 	%r13, %tid.x;
	shl.b32 	%r224, %r13, 1;
	mul.wide.u32 	%rd90, %r224, 4;
	add.s64 	%rd75, %rd16, %rd90;
	// begin inline asm
	ld.global.nc.u64 %rd74, [%rd75];
	// end inline asm
	mov.b64 	{%r225, %r226}, %rd74;
	mov.b32 	%f281, %r226;
	mov.b32 	%f282, %r225;
	add.s64 	%rd77, %rd75, 4096;
	// begin inline asm
	ld.global.nc.u64 %rd76, [%rd77];
	// end inline asm
	mov.b64 	{%r227, %r228}, %rd76;
	mov.b32 	%f283, %r228;
	mov.b32 	%f284, %r227;
	add.s64 	%rd79, %rd75, 8192;
	// begin inline asm
	ld.global.nc.u64 %rd78, [%rd79];
	// end inline asm
	mov.b64 	{%r229, %r230}, %rd78;
	mov.b32 	%f285, %r230;
	mov.b32 	%f286, %r229;
	add.s64 	%rd81, %rd75, 12288;
	// begin inline asm
	ld.global.nc.u64 %rd80, [%rd81];
	// end inline asm
	mov.b64 	{%r231, %r232}, %rd80;
	mov.b32 	%f287, %r232;
	mov.b32 	%f288, %r231;
	add.s64 	%rd83, %rd75, 16384;
	// begin inline asm
	ld.global.nc.u64 %rd82, [%rd83];
	// end inline asm
	mov.b64 	{%r233, %r234}, %rd82;
	mov.b32 	%f289, %r234;
	mov.b32 	%f290, %r233;
	add.s64 	%rd85, %rd75, 20480;
	// begin inline asm
	ld.global.nc.u64 %rd84, [%rd85];
	// end inline asm
	mov.b64 	{%r235, %r236}, %rd84;
	mov.b32 	%f291, %r236;
	mov.b32 	%f292, %r235;
	add.s64 	%rd87, %rd75, 24576;
	// begin inline asm
	ld.global.nc.u64 %rd86, [%rd87];
	// end inline asm
	mov.b64 	{%r237, %r238}, %rd86;
	mov.b32 	%f293, %r238;
	mov.b32 	%f294, %r237;
	add.s64 	%rd89, %rd75, 28672;
	// begin inline asm
	ld.global.nc.u64 %rd88, [%rd89];
	// end inline asm
	mov.b64 	{%r239, %r240}, %rd88;
	mov.b32 	%f295, %r240;
	mov.b32 	%f296, %r239;
	add.f32 	%f297, %f282, %f281;
	add.f32 	%f298, %f284, %f283;
	add.f32 	%f299, %f286, %f285;
	add.f32 	%f300, %f288, %f287;
	add.f32 	%f301, %f290, %f289;
	add.f32 	%f302, %f292, %f291;
	add.f32 	%f303, %f294, %f293;
	add.f32 	%f304, %f296, %f295;
	add.f32 	%f305, %f297, %f298;
	add.f32 	%f306, %f299, %f300;
	add.f32 	%f307, %f301, %f302;
	add.f32 	%f308, %f303, %f304;
	add.f32 	%f309, %f305, %f306;
	add.f32 	%f310, %f307, %f308;
	add.f32 	%f516, %f309, %f310;
	setp.lt.u32 	%p58, %r67, 16384;
	mov.b32 	%r387, 8192;
	@%p58 bra 	$L__BB6_26;
	add.s32 	%r14, %r67, -8192;
	mov.b32 	%r387, 8192;
$L__BB6_24:
	mul.wide.s32 	%rd107, %r387, 4;
	add.s64 	%rd92, %rd75, %rd107;
	// begin inline asm
	ld.global.nc.u64 %rd91, [%rd92];
	// end inline asm
	mov.b64 	{%r242, %r243}, %rd91;
	mov.b32 	%f311, %r243;
	mov.b32 	%f312, %r242;
	add.s64 	%rd94, %rd92, 4096;
	// begin inline asm
	ld.global.nc.u64 %rd93, [%rd94];
	// end inline asm
	mov.b64 	{%r244, %r245}, %rd93;
	mov.b32 	%f313, %r245;
	mov.b32 	%f314, %r244;
	add.s64 	%rd96, %rd92, 8192;
	// begin inline asm
	ld.global.nc.u64 %rd95, [%rd96];
	// end inline asm
	mov.b64 	{%r246, %r247}, %rd95;
	mov.b32 	%f315, %r247;
	mov.b32 	%f316, %r246;
	add.s64 	%rd98, %rd92, 12288;
	// begin inline asm
	ld.global.nc.u64 %rd97, [%rd98];
	// end inline asm
	mov.b64 	{%r248, %r249}, %rd97;
	mov.b32 	%f317, %r249;
	mov.b32 	%f318, %r248;
	add.s64 	%rd100, %rd92, 16384;
	// begin inline asm
	ld.global.nc.u64 %rd99, [%rd100];
	// end inline asm
	mov.b64 	{%r250, %r251}, %rd99;
	mov.b32 	%f319, %r251;
	mov.b32 	%f320, %r250;
	add.s64 	%rd102, %rd92, 20480;
	// begin inline asm
	ld.global.nc.u64 %rd101, [%rd102];
	// end inline asm
	mov.b64 	{%r252, %r253}, %rd101;
	mov.b32 	%f321, %r253;
	mov.b32 	%f322, %r252;
	add.s64 	%rd104, %rd92, 24576;
	// begin inline asm
	ld.global.nc.u64 %rd103, [%rd104];
	// end inline asm
	mov.b64 	{%r254, %r255}, %rd103;
	mov.b32 	%f323, %r255;
	mov.b32 	%f324, %r254;
	add.s64 	%rd106, %rd92, 28672;
	// begin inline asm
	ld.global.nc.u64 %rd105, [%rd106];
	// end inline asm
	mov.b64 	{%r256, %r257}, %rd105;
	mov.b32 	%f325, %r257;
	mov.b32 	%f326, %r256;
	add.f32 	%f327, %f516, %f312;
	add.f32 	%f328, %f311, %f314;
	add.f32 	%f329, %f313, %f316;
	add.f32 	%f330, %f315, %f318;
	add.f32 	%f331, %f317, %f320;
	add.f32 	%f332, %f319, %f322;
	add.f32 	%f333, %f321, %f324;
	add.f32 	%f334, %f323, %f326;
	add.f32 	%f335, %f327, %f328;
	add.f32 	%f336, %f329, %f330;
	add.f32 	%f337, %f331, %f332;
	add.f32 	%f338, %f333, %f334;
	add.f32 	%f339, %f335, %f336;
	add.f32 	%f340, %f337, %f338;
	add.f32 	%f341, %f339, %f340;
	add.f32 	%f516, %f341, %f325;
	sub.s32 	%r258, %r67, %r387;
	setp.lt.s32 	%p59, %r258, 8192;
	@%p59 bra 	$L__BB6_34;
	add.s32 	%r387, %r387, 8192;
	setp.le.s32 	%p60, %r387, %r14;
	@%p60 bra 	$L__BB6_24;
$L__BB6_26:
	setp.le.s32 	%p61, %r67, %r387;
	@%p61 bra 	$L__BB6_34;
	sub.s32 	%r18, %r67, %r387;
	setp.ge.s32 	%p62, %r13, %r18;
	@%p62 bra 	$L__BB6_34;
	not.b32 	%r259, %r13;
	add.s32 	%r260, %r67, %r259;
	sub.s32 	%r19, %r260, %r387;
	and.b32  	%r261, %r19, 1536;
	setp.eq.s32 	%p63, %r261, 1536;
	mov.u32 	%r391, %r13;
	@%p63 bra 	$L__BB6_31;
	add.s32 	%r389, %r13, %r387;
	shr.u32 	%r262, %r19, 9;
	add.s32 	%r263, %r262, 1;
	and.b32  	%r264, %r263, 3;
	neg.s32 	%r388, %r264;
	mov.u32 	%r391, %r13;
$L__BB6_30:
	.pragma "nounroll";
	mul.wide.u32 	%rd109, %r389, 4;
	add.s64 	%rd108, %rd16, %rd109;
	// begin inline asm
	ld.global.nc.u32 %r265, [%rd108];
	// end inline asm
	mov.b32 	%f343, %r265;
	add.f32 	%f516, %f516, %f343;
	add.s32 	%r391, %r391, 512;
	add.s32 	%r389, %r389, 512;
	add.s32 	%r388, %r388, 1;
	setp.ne.s32 	%p64, %r388, 0;
	@%p64 bra 	$L__BB6_30;
$L__BB6_31:
	setp.lt.u32 	%p65, %r19, 1536;
	@%p65 bra 	$L__BB6_34;
	cvt.u64.u32 	%rd110, %r391;
	cvt.u64.u32 	%rd111, %r387;
	add.s64 	%rd112, %rd110, %rd111;
	shl.b64 	%rd113, %rd112, 2;
	add.s64 	%rd114, %rd113, %rd16;
	add.s64 	%rd130, %rd114, 4096;
	add.s32 	%r392, %r391, %r387;
$L__BB6_33:
	mul.wide.u32 	%rd119, %r392, 4;
	add.s64 	%rd115, %rd16, %rd119;
	// begin inline asm
	ld.global.nc.u32 %r266, [%rd115];
	// end inline asm
	mov.b32 	%f344, %r266;
	add.f32 	%f345, %f516, %f344;
	add.s64 	%rd116, %rd130, -2048;
	// begin inline asm
	ld.global.nc.u32 %r267, [%rd116];
	// end inline asm
	mov.b32 	%f346, %r267;
	add.f32 	%f347, %f345, %f346;
	// begin inline asm
	ld.global.nc.u32 %r268, [%rd130];
	// end inline asm
	mov.b32 	%f348, %r268;
	add.f32 	%f349, %f347, %f348;
	add.s64 	%rd118, %rd130, 2048;
	// begin inline asm
	ld.global.nc.u32 %r269, [%rd118];
	// end inline asm
	mov.b32 	%f350, %r269;
	add.f32 	%f516, %f349, %f350;
	add.s32 	%r391, %r391, 2048;
	add.s64 	%rd130, %rd130, 8192;
	add.s32 	%r392, %r392, 2048;
	setp.lt.s32 	%p66, %r391, %r18;
	@%p66 bra 	$L__BB6_33;
$L__BB6_34:
	// begin inline asm
	mov.u32 %r270, %laneid;
	// end inline asm
	mov.b32 	%r272, %f516;
	mov.b32 	%r273, 1;
	mov.b32 	%r294, 31;
	mov.b32 	%r295, -1;
	// begin inline asm
	shfl.sync.down.b32 %r271, %r272, %r273, %r294, %r295;
	// end inline asm
	setp.gt.s32 	%p67, %r270, 30;
	mov.b32 	%f351, %r271;
	add.f32 	%f352, %f516, %f351;
	selp.f32 	%f353, %f516, %f352, %p67;
	mov.b32 	%r277, %f353;
	mov.b32 	%r278, 2;
	// begin inline asm
	shfl.sync.down.b32 %r276, %r277, %r278, %r294, %r295;
	// end inline asm
	setp.gt.s32 	%p68, %r270, 29;
	mov.b32 	%f354, %r276;
	add.f32 	%f355, %f353, %f354;
	selp.f32 	%f356, %f353, %f355, %p68;
	mov.b32 	%r282, %f356;
	mov.b32 	%r283, 4;
	// begin inline asm
	shfl.sync.down.b32 %r281, %r282, %r283, %r294, %r295;
	// end inline asm
	setp.gt.s32 	%p69, %r270, 27;
	mov.b32 	%f357, %r281;
	add.f32 	%f358, %f356, %f357;
	selp.f32 	%f359, %f356, %f358, %p69;
	mov.b32 	%r287, %f359;
	mov.b32 	%r288, 8;
	// begin inline asm
	shfl.sync.down.b32 %r286, %r287, %r288, %r294, %r295;
	// end inline asm
	setp.gt.s32 	%p70, %r270, 23;
	mov.b32 	%f360, %r286;
	add.f32 	%f361, %f359, %f360;
	selp.f32 	%f362, %f359, %f361, %p70;
	mov.b32 	%r292, %f362;
	mov.b32 	%r293, 16;
	// begin inline asm
	shfl.sync.down.b32 %r291, %r292, %r293, %r294, %r295;
	// end inline asm
	setp.gt.s32 	%p71, %r270, 15;
	mov.b32 	%f363, %r291;
	add.f32 	%f26, %f362, %f363;
	selp.f32 	%f530, %f362, %f26, %p71;
	setp.ne.s32 	%p72, %r270, 0;
	@%p72 bra 	$L__BB6_36;
	shr.u32 	%r296, %r13, 3;
	and.b32  	%r297, %r296, 124;
	mov.u32 	%r298, _ZZN3cub18CUB_300001_SM_10006detail6reduce28DeviceReduceSingleTileKernelINS2_10policy_hubIfjN4cuda3std3__44plusIfEEE10Policy1000EPfSC_iS9_ffNS7_10__identityEEEvT0_T1_T2_T3_T4_T6_E12temp_storage;
	add.s32 	%r299, %r298, %r297;
	st.shared.f32 	[%r299+16], %f26;
$L__BB6_36:
	bar.sync 	0;
	setp.ne.s32 	%p73, %r13, 0;
	@%p73 bra 	$L__BB6_72;
	ld.shared.f32 	%f364, [_ZZN3cub18CUB_300001_SM_10006detail6reduce28DeviceReduceSingleTileKernelINS2_10policy_hubIfjN4cuda3std3__44plusIfEEE10Policy1000EPfSC_iS9_ffNS7_10__identityEEEvT0_T1_T2_T3_T4_T6_E12temp_storage+20];
	add.f32 	%f365, %f530, %f364;
	ld.shared.f32 	%f366, [_ZZN3cub18CUB_300001_SM_10006detail6reduce28DeviceReduceSingleTileKernelINS2_10policy_hubIfjN4cuda3std3__44plusIfEEE10Policy1000EPfSC_iS9_ffNS7_10__identityEEEvT0_T1_T2_T3_T4_T6_E12temp_storage+24];
	add.f32 	%f367, %f365, %f366;
	ld.shared.f32 	%f368, [_ZZN3cub18CUB_300001_SM_10006detail6reduce28DeviceReduceSingleTileKernelINS2_10policy_hubIfjN4cuda3std3__44plusIfEEE10Policy1000EPfSC_iS9_ffNS7_10__identityEEEvT0_T1_T2_T3_T4_T6_E12temp_storage+28];
	add.f32 	%f369, %f367, %f368;
	ld.shared.f32 	%f370, [_ZZN3cub18CUB_300001_SM_10006detail6reduce28DeviceReduceSingleTileKernelINS2_10policy_hubIfjN4cuda3std3__44plusIfEEE10Policy1000EPfSC_iS9_ffNS7_10__identityEEEvT0_T1_T2_T3_T4_T6_E12temp_storage+32];
	add.f32 	%f371, %f369, %f370;
	ld.shared.f32 	%f372, [_ZZN3cub18CUB_300001_SM_10006detail6reduce28DeviceReduceSingleTileKernelINS2_10policy_hubIfjN4cuda3std3__44plusIfEEE10Policy1000EPfSC_iS9_ffNS7_10__identityEEEvT0_T1_T2_T3_T4_T6_E12temp_storage+36];
	add.f32 	%f373, %f371, %f372;
	ld.shared.f32 	%f374, [_ZZN3cub18CUB_300001_SM_10006detail6reduce28DeviceReduceSingleTileKernelINS2_10policy_hubIfjN4cuda3std3__44plusIfEEE10Policy1000EPfSC_iS9_ffNS7_10__identityEEEvT0_T1_T2_T3_T4_T6_E12temp_storage+40];
	add.f32 	%f375, %f373, %f374;
	ld.shared.f32 	%f376, [_ZZN3cub18CUB_300001_SM_10006detail6reduce28DeviceReduceSingleTileKernelINS2_10policy_hubIfjN4cuda3std3__44plusIfEEE10Policy1000EPfSC_iS9_ffNS7_10__identityEEEvT0_T1_T2_T3_T4_T6_E12temp_storage+44];
	add.f32 	%f377, %f375, %f376;
	ld.shared.f32 	%f378, [_ZZN3cub18CUB_300001_SM_10006detail6reduce28DeviceReduceSingleTileKernelINS2_10policy_hubIfjN4cuda3std3__44plusIfEEE10Policy1000EPfSC_iS9_ffNS7_10__identityEEEvT0_T1_T2_T3_T4_T6_E12temp_storage+48];
	add.f32 	%f379, %f377, %f378;
	ld.shared.f32 	%f380, [_ZZN3cub18CUB_300001_SM_10006detail6reduce28DeviceReduceSingleTileKernelINS2_10policy_hubIfjN4cuda3std3__44plusIfEEE10Policy1000EPfSC_iS9_ffNS7_10__identityEEEvT0_T1_T2_T3_T4_T6_E12temp_storage+52];
	add.f32 	%f381, %f379, %f380;
	ld.shared.f32 	%f382, [_ZZN3cub18CUB_300001_SM_10006detail6reduce28DeviceReduceSingleTileKernelINS2_10policy_hubIfjN4cuda3std3__44plusIfEEE10Policy1000EPfSC_iS9_ffNS7_10__identityEEEvT0_T1_T2_T3_T4_T6_E12temp_storage+56];
	add.f32 	%f383, %f381, %f382;
	ld.shared.f32 	%f384, [_ZZN3cub18CUB_300001_SM_10006detail6reduce28DeviceReduceSingleTileKernelINS2_10policy_hubIfjN4cuda3std3__44plusIfEEE10Policy1000EPfSC_iS9_ffNS7_10__identityEEEvT0_T1_T2_T3_T4_T6_E12temp_storage+60];
	add.f32 	%f385, %f383, %f384;
	ld.shared.f32 	%f386, [_ZZN3cub18CUB_300001_SM_10006detail6reduce28DeviceReduceSingleTileKernelINS2_10policy_hubIfjN4cuda3std3__44plusIfEEE10Policy1000EPfSC_iS9_ffNS7_10__identityEEEvT0_T1_T2_T3_T4_T6_E12temp_storage+64];
	add.f32 	%f387, %f385, %f386;
	ld.shared.f32 	%f388, [_ZZN3cub18CUB_300001_SM_10006detail6reduce28DeviceReduceSingleTileKernelINS2_10policy_hubIfjN4cuda3std3__44plusIfEEE10Policy1000EPfSC_iS9_ffNS7_10__identityEEEvT0_T1_T2_T3_T4_T6_E12temp_storage+68];
	add.f32 	%f389, %f387, %f388;
	ld.shared.f32 	%f390, [_ZZN3cub18CUB_300001_SM_10006detail6reduce28DeviceReduceSingleTileKernelINS2_10policy_hubIfjN4cuda3std3__44plusIfEEE10Policy1000EPfSC_iS9_ffNS7_10__identityEEEvT0_T1_T2_T3_T4_T6_E12temp_storage+72];
	add.f32 	%f391, %f389, %f390;
	ld.shared.f32 	%f392, [_ZZN3cub18CUB_300001_SM_10006detail6reduce28DeviceReduceSingleTileKernelINS2_10policy_hubIfjN4cuda3std3__44plusIfEEE10Policy1000EPfSC_iS9_ffNS7_10__identityEEEvT0_T1_T2_T3_T4_T6_E12temp_storage+76];
	add.f32 	%f530, %f391, %f392;
	bra.uni 	$L__BB6_72;
$L__BB6_38:
	setp.gt.s32 	%p3, %r67, 8191;
	@%p3 bra 	$L__BB6_56;
	mov.u32 	%r34, %tid.x;
	setp.ge.s32 	%p20, %r34, %r67;
	mov.f32 	%f522, 0f00000000;
	mov.u32 	%r397, %r34;
	@%p20 bra 	$L__BB6_41;
	mul.wide.u32 	%rd66, %r34, 4;
	add.s64 	%rd65, %rd16, %rd66;
	// begin inline asm
	ld.global.nc.u32 %r144, [%rd65];
	// end inline asm
	mov.b32 	%f522, %r144;
	add.s32 	%r397, %r34, 512;
$L__BB6_41:
	setp.ge.s32 	%p21, %r397, %r67;
	@%p21 bra 	$L__BB6_47;
	not.b32 	%r145, %r397;
	add.s32 	%r37, %r67, %r145;
	and.b32  	%r146, %r37, 1536;
	setp.eq.s32 	%p22, %r146, 1536;
	@%p22 bra 	$L__BB6_45;
	mul.wide.u32 	%rd67, %r397, 4;
	add.s64 	%rd131, %rd16, %rd67;
	shr.u32 	%r147, %r37, 9;
	add.s32 	%r148, %r147, 1;
	and.b32  	%r149, %r148, 3;
	neg.s32 	%r395, %r149;
$L__BB6_44:
	.pragma "nounroll";
	// begin inline asm
	ld.global.nc.u32 %r150, [%rd131];
	// end inline asm
	mov.b32 	%f173, %r150;
	add.f32 	%f522, %f522, %f173;
	add.s32 	%r397, %r397, 512;
	add.s64 	%rd131, %rd131, 2048;
	add.s32 	%r395, %r395, 1;
	setp.ne.s32 	%p23, %r395, 0;
	@%p23 bra 	$L__BB6_44;
$L__BB6_45:
	setp.lt.u32 	%p24, %r37, 1536;
	@%p24 bra 	$L__BB6_47;
$L__BB6_46:
	mul.wide.s32 	%rd73, %r397, 4;
	add.s64 	%rd69, %rd16, %rd73;
	// begin inline asm
	ld.global.nc.u32 %r151, [%rd69];
	// end inline asm
	mov.b32 	%f174, %r151;
	add.f32 	%f175, %f522, %f174;
	add.s64 	%rd70, %rd69, 2048;
	// begin inline asm
	ld.global.nc.u32 %r152, [%rd70];
	// end inline asm
	mov.b32 	%f176, %r152;
	add.f32 	%f177, %f175, %f176;
	add.s64 	%rd71, %rd69, 4096;
	// begin inline asm
	ld.global.nc.u32 %r153, [%rd71];
	// end inline asm
	mov.b32 	%f178, %r153;
	add.f32 	%f179, %f177, %f178;
	add.s64 	%rd72, %rd69, 6144;
	// begin inline asm
	ld.global.nc.u32 %r154, [%rd72];
	// end inline asm
	mov.b32 	%f180, %r154;
	add.f32 	%f522, %f179, %f180;
	add.s32 	%r397, %r397, 2048;
	setp.lt.s32 	%p25, %r397, %r67;
	@%p25 bra 	$L__BB6_46;
$L__BB6_47:
	setp.lt.s32 	%p26, %r67, 512;
	@%p26 bra 	$L__BB6_52;
	// begin inline asm
	mov.u32 %r193, %laneid;
	// end inline asm
	mov.b32 	%r195, %f522;
	mov.b32 	%r196, 1;
	mov.b32 	%r217, 31;
	mov.b32 	%r218, -1;
	// begin inline asm
	shfl.sync.down.b32 %r194, %r195, %r196, %r217, %r218;
	// end inline asm
	setp.gt.s32 	%p50, %r193, 30;
	mov.b32 	%f239, %r194;
	add.f32 	%f240, %f522, %f239;
	selp.f32 	%f241, %f522, %f240, %p50;
	mov.b32 	%r200, %f241;
	mov.b32 	%r201, 2;
	// begin inline asm
	shfl.sync.down.b32 %r199, %r200, %r201, %r217, %r218;
	// end inline asm
	setp.gt.s32 	%p51, %r193, 29;
	mov.b32 	%f242, %r199;
	add.f32 	%f243, %f241, %f242;
	selp.f32 	%f244, %f241, %f243, %p51;
	mov.b32 	%r205, %f244;
	mov.b32 	%r206, 4;
	// begin inline asm
	shfl.sync.down.b32 %r204, %r205, %r206, %r217, %r218;
	// end inline asm
	setp.gt.s32 	%p52, %r193, 27;
	mov.b32 	%f245, %r204;
	add.f32 	%f246, %f244, %f245;
	selp.f32 	%f247, %f244, %f246, %p52;
	mov.b32 	%r210, %f247;
	mov.b32 	%r211, 8;
	// begin inline asm
	shfl.sync.down.b32 %r209, %r210, %r211, %r217, %r218;
	// end inline asm
	setp.gt.s32 	%p53, %r193, 23;
	mov.b32 	%f248, %r209;
	add.f32 	%f249, %f247, %f248;
	selp.f32 	%f250, %f247, %f249, %p53;
	mov.b32 	%r215, %f250;
	mov.b32 	%r216, 16;
	// begin inline asm
	shfl.sync.down.b32 %r214, %r215, %r216, %r217, %r218;
	// end inline asm
	setp.gt.s32 	%p54, %r193, 15;
	mov.b32 	%f251, %r214;
	add.f32 	%f38, %f250, %f251;
	selp.f32 	%f530, %f250, %f38, %p54;
	setp.ne.s32 	%p55, %r193, 0;
	@%p55 bra 	$L__BB6_50;
	shr.u32 	%r219, %r34, 3;
	and.b32  	%r220, %r219, 124;
	mov.u32 	%r221, _ZZN3cub18CUB_300001_SM_10006detail6reduce28DeviceReduceSingleTileKernelINS2_10policy_hubIfjN4cuda3std3__44plusIfEEE10Policy1000EPfSC_iS9_ffNS7_10__identityEEEvT0_T1_T2_T3_T4_T6_E12temp_storage;
	add.s32 	%r222, %r221, %r220;
	st.shared.f32 	[%r222+16], %f38;
$L__BB6_50:
	bar.sync 	0;
	setp.ne.s32 	%p56, %r34, 0;
	@%p56 bra 	$L__BB6_72;
	ld.shared.f32 	%f252, [_ZZN3cub18CUB_300001_SM_10006detail6reduce28DeviceReduceSingleTileKernelINS2_10policy_hubIfjN4cuda3std3__44plusIfEEE10Policy1000EPfSC_iS9_ffNS7_10__identityEEEvT0_T1_T2_T3_T4_T6_E12temp_storage+20];
	add.f32 	%f253, %f530, %f252;
	ld.shared.f32 	%f254, [_ZZN3cub18CUB_300001_SM_10006detail6reduce28DeviceReduceSingleTileKernelINS2_10policy_hubIfjN4cuda3std3__44plusIfEEE10Policy1000EPfSC_iS9_ffNS7_10__identityEEEvT0_T1_T2_T3_T4_T6_E12temp_storage+24];
	add.f32 	%f255, %f253, %f254;
	ld.shared.f32 	%f256, [_ZZN3cub18CUB_300001_SM_10006detail6reduce28DeviceReduceSingleTileKernelINS2_10policy_hubIfjN4cuda3std3__44plusIfEEE10Policy1000EPfSC_iS9_ffNS7_10__identityEEEvT0_T1_T2_T3_T4_T6_E12temp_storage+28];
	add.f32 	%f257, %f255, %f256;
	ld.shared.f32 	%f258, [_ZZN3cub18CUB_300001_SM_10006detail6reduce28DeviceReduceSingleTileKernelINS2_10policy_hubIfjN4cuda3std3__44plusIfEEE10Policy1000EPfSC_iS9_ffNS7_10__identityEEEvT0_T1_T2_T3_T4_T6_E12temp_storage+32];
	add.f32 	%f259, %f257, %f258;
	ld.shared.f32 	%f260, [_ZZN3cub18CUB_300001_SM_10006detail6reduce28DeviceReduceSingleTileKernelINS2_10policy_hubIfjN4cuda3std3__44plusIfEEE10Policy1000EPfSC_iS9_ffNS7_10__identityEEEvT0_T1_T2_T3_T4_T6_E12temp_storage+36];
	add.f32 	%f261, %f259, %f260;
	ld.shared.f32 	%f262, [_ZZN3cub18CUB_300001_SM_10006detail6reduce28DeviceReduceSingleTileKernelINS2_10policy_hubIfjN4cuda3std3__44plusIfEEE10Policy1000EPfSC_iS9_ffNS7_10__identityEEEvT0_T1_T2_T3_T4_T6_E12temp_storage+40];
	add.f32 	%f263, %f261, %f262;
	ld.shared.f32 	%f264, [_ZZN3cub18CUB_300001_SM_10006detail6reduce28DeviceReduceSingleTileKernelINS2_10policy_hubIfjN4cuda3std3__44plusIfEEE10Policy1000EPfSC_iS9_ffNS7_10__identityEEEvT0_T1_T2_T3_T4_T6_E12temp_storage+44];
	add.f32 	%f265, %f263, %f264;
	ld.shared.f32 	%f266, [_ZZN3cub18CUB_300001_SM_10006detail6reduce28DeviceReduceSingleTileKernelINS2_10policy_hubIfjN4cuda3std3__44plusIfEEE10Policy1000EPfSC_iS9_ffNS7_10__identityEEEvT0_T1_T2_T3_T4_T6_E12temp_storage+48];
	add.f32 	%f267, %f265, %f266;
	ld.shared.f32 	%f268, [_ZZN3cub18CUB_300001_SM_10006detail6reduce28DeviceReduceSingleTileKernelINS2_10policy_hubIfjN4cuda3std3__44plusIfEEE10Policy1000EPfSC_iS9_ffNS7_10__identityEEEvT0_T1_T2_T3_T4_T6_E12temp_storage+52];
	add.f32 	%f269, %f267, %f268;
	ld.shared.f32 	%f270, [_ZZN3cub18CUB_300001_SM_10006detail6reduce28DeviceReduceSingleTileKernelINS2_10policy_hubIfjN4cuda3std3__44plusIfEEE10Policy1000EPfSC_iS9_ffNS7_10__identityEEEvT0_T1_T2_T3_T4_T6_E12temp_storage+56];
	add.f32 	%f271, %f269, %f270;
	ld.shared.f32 	%f272, [_ZZN3cub18CUB_300001_SM_10006detail6reduce28DeviceReduceSingleTileKernelINS2_10policy_hubIfjN4cuda3std3__44plusIfEEE10Policy1000EPfSC_iS9_ffNS7_10__identityEEEvT0_T1_T2_T3_T4_T6_E12temp_storage+60];
	add.f32 	%f273, %f271, %f272;
	ld.shared.f32 	%f274, [_ZZN3cub18CUB_300001_SM_10006detail6reduce28DeviceReduceSingleTileKernelINS2_10policy_hubIfjN4cuda3std3__44plusIfEEE10Policy1000EPfSC_iS9_ffNS7_10__identityEEEvT0_T1_T2_T3_T4_T6_E12temp_storage+64];
	add.f32 	%f275, %f273, %f274;
	ld.shared.f32 	%f276, [_ZZN3cub18CUB_300001_SM_10006detail6reduce28DeviceReduceSingleTileKernelINS2_10policy_hubIfjN4cuda3std3__44plusIfEEE10Policy1000EPfSC_iS9_ffNS7_10__identityEEEvT0_T1_T2_T3_T4_T6_E12temp_storage+68];
	add.f32 	%f277, %f275, %f276;
	ld.shared.f32 	%f278, [_ZZN3cub18CUB_300001_SM_10006detail6reduce28DeviceReduceSingleTileKernelINS2_10policy_hubIfjN4cuda3std3__44plusIfEEE10Policy1000EPfSC_iS9_ffNS7_10__identityEEEvT0_T1_T2_T3_T4_T6_E12temp_storage+72];
	add.f32 	%f279, %f277, %f278;
	ld.shared.f32 	%f280, [_ZZN3cub18CUB_300001_SM_10006detail6reduce28DeviceReduceSingleTileKernelINS2_10policy_hubIfjN4cuda3std3__44plusIfEEE10Policy1000EPfSC_iS9_ffNS7_10__identityEEEvT0_T1_T2_T3_T4_T6_E12temp_storage+76];
	add.f32 	%f530, %f279, %f280;
	bra.uni 	$L__BB6_72;
$L__BB6_52:
	// begin inline asm
	mov.u32 %r155, %laneid;
	// end inline asm
	and.b32  	%r181, %r34, 992;
	add.s32 	%r182, %r181, 32;
	setp.gt.s32 	%p27, %r182, %r67;
	not.b32 	%r183, %r181;
	add.s32 	%r184, %r67, %r183;
	selp.b32 	%r179, %r184, 31, %p27;
	mov.b32 	%r157, %f522;
	mov.b32 	%r158, 1;
	mov.b32 	%r180, -1;
	// begin inline asm
	shfl.sync.down.b32 %r156, %r157, %r158, %r179, %r180;
	// end inline asm
	setp.lt.s32 	%p28, %r155, %r179;
	mov.b32 	%f181, %r156;
	add.f32 	%f182, %f522, %f181;
	selp.f32 	%f183, %f182, %f522, %p28;
	mov.b32 	%r162, %f183;
	mov.b32 	%r163, 2;
	// begin inline asm
	shfl.sync.down.b32 %r161, %r162, %r163, %r179, %r180;
	// end inline asm
	add.s32 	%r185, %r155, 2;
	setp.gt.s32 	%p29, %r185, %r179;
	mov.b32 	%f184, %r161;
	add.f32 	%f185, %f183, %f184;
	selp.f32 	%f186, %f183, %f185, %p29;
	mov.b32 	%r167, %f186;
	mov.b32 	%r168, 4;
	// begin inline asm
	shfl.sync.down.b32 %r166, %r167, %r168, %r179, %r180;
	// end inline asm
	add.s32 	%r186, %r155, 4;
	setp.gt.s32 	%p30, %r186, %r179;
	mov.b32 	%f187, %r166;
	add.f32 	%f188, %f186, %f187;
	selp.f32 	%f189, %f186, %f188, %p30;
	mov.b32 	%r172, %f189;
	mov.b32 	%r173, 8;
	// begin inline asm
	shfl.sync.down.b32 %r171, %r172, %r173, %r179, %r180;
	// end inline asm
	add.s32 	%r187, %r155, 8;
	setp.gt.s32 	%p31, %r187, %r179;
	mov.b32 	%f190, %r171;
	add.f32 	%f191, %f189, %f190;
	selp.f32 	%f192, %f189, %f191, %p31;
	mov.b32 	%r177, %f192;
	mov.b32 	%r178, 16;
	// begin inline asm
	shfl.sync.down.b32 %r176, %r177, %r178, %r179, %r180;
	// end inline asm
	add.s32 	%r188, %r155, 16;
	setp.gt.s32 	%p32, %r188, %r179;
	mov.b32 	%f193, %r176;
	add.f32 	%f194, %f192, %f193;
	selp.f32 	%f530, %f192, %f194, %p32;
	setp.ne.s32 	%p33, %r155, 0;
	@%p33 bra 	$L__BB6_54;
	shr.u32 	%r189, %r34, 3;
	and.b32  	%r190, %r189, 124;
	mov.u32 	%r191, _ZZN3cub18CUB_300001_SM_10006detail6reduce28DeviceReduceSingleTileKernelINS2_10policy_hubIfjN4cuda3std3__44plusIfEEE10Policy1000EPfSC_iS9_ffNS7_10__identityEEEvT0_T1_T2_T3_T4_T6_E12temp_storage;
	add.s32 	%r192, %r191, %r190;
	st.shared.f32 	[%r192+16], %f530;
$L__BB6_54:
	bar.sync 	0;
	setp.ne.s32 	%p34, %r34, 0;
	@%p34 bra 	$L__BB6_72;
	setp.gt.s32 	%p35, %r67, 32;
	ld.shared.f32 	%f195, [_ZZN3cub18CUB_300001_SM_10006detail6reduce28DeviceReduceSingleTileKernelINS2_10policy_hubIfjN4cuda3std3__44plusIfEEE10Policy1000EPfSC_iS9_ffNS7_10__identityEEEvT0_T1_T2_T3_T4_T6_E12temp_storage+20];
	add.f32 	%f196, %f530, %f195;
	selp.f32 	%f197, %f196, %f530, %p35;
	setp.gt.s32 	%p36, %r67, 64;
	ld.shared.f32 	%f198, [_ZZN3cub18CUB_300001_SM_10006detail6reduce28DeviceReduceSingleTileKernelINS2_10policy_hubIfjN4cuda3std3__44plusIfEEE10Policy1000EPfSC_iS9_ffNS7_10__identityEEEvT0_T1_T2_T3_T4_T6_E12temp_storage+24];
	add.f32 	%f199, %f198, %f197;
	selp.f32 	%f200, %f199, %f197, %p36;
	setp.gt.s32 	%p37, %r67, 96;
	ld.shared.f32 	%f201, [_ZZN3cub18CUB_300001_SM_10006detail6reduce28DeviceReduceSingleTileKernelINS2_10policy_hubIfjN4cuda3std3__44plusIfEEE10Policy1000EPfSC_iS9_ffNS7_10__identityEEEvT0_T1_T2_T3_T4_T6_E12temp_storage+28];
	add.f32 	%f202, %f201, %f200;
	selp.f32 	%f203, %f202, %f200, %p37;
	setp.gt.s32 	%p38, %r67, 128;
	ld.shared.f32 	%f204, [_ZZN3cub18CUB_300001_SM_10006detail6reduce28DeviceReduceSingleTileKernelINS2_10policy_hubIfjN4cuda3std3__44plusIfEEE10Policy1000EPfSC_iS9_ffNS7_10__identityEEEvT0_T1_T2_T3_T4_T6_E12temp_storage+32];
	add.f32 	%f205, %f204, %f203;
	selp.f32 	%f206, %f205, %f203, %p38;
	setp.gt.s32 	%p39, %r67, 160;
	ld.shared.f32 	%f207, [_ZZN3cub18CUB_300001_SM_10006detail6reduce28DeviceReduceSingleTileKernelINS2_10policy_hubIfjN4cuda3std3__44plusIfEEE10Policy1000EPfSC_iS9_ffNS7_10__identityEEEvT0_T1_T2_T3_T4_T6_E12temp_storage+36];
	add.f32 	%f208, %f207, %f206;
	selp.f32 	%f209, %f208, %f206, %p39;
	setp.gt.s32 	%p40, %r67, 192;
	ld.shared.f32 	%f210, [_ZZN3cub18CUB_300001_SM_10006detail6reduce28DeviceReduceSingleTileKernelINS2_10policy_hubIfjN4cuda3std3__44plusIfEEE10Policy1000EPfSC_iS9_ffNS7_10__identityEEEvT0_T1_T2_T3_T4_T6_E12temp_storage+40];
	add.f32 	%f211, %f210, %f209;
	selp.f32 	%f212, %f211, %f209, %p40;
	setp.gt.s32 	%p41, %r67, 224;
	ld.shared.f32 	%f213, [_ZZN3cub18CUB_300001_SM_10006detail6reduce28DeviceReduceSingleTileKernelINS2_10policy_hubIfjN4cuda3std3__44plusIfEEE10Policy1000EPfSC_iS9_ffNS7_10__identityEEEvT0_T1_T2_T3_T4_T6_E12temp_storage+44];
	add.f32 	%f214, %f213, %f212;
	selp.f32 	%f215, %f214, %f212, %p41;
	setp.gt.s32 	%p42, %r67, 256;
	ld.shared.f32 	%f216, [_ZZN3cub18CUB_300001_SM_10006detail6reduce28DeviceReduceSingleTileKernelINS2_10policy_hubIfjN4cuda3std3__44plusIfEEE10Policy1000EPfSC_iS9_ffNS7_10__identityEEEvT0_T1_T2_T3_T4_T6_E12temp_storage+48];
	add.f32 	%f217, %f216, %f215;
	selp.f32 	%f218, %f217, %f215, %p42;
	setp.gt.s32 	%p43, %r67, 288;
	ld.shared.f32 	%f219, [_ZZN3cub18CUB_300001_SM_10006detail6reduce28DeviceReduceSingleTileKernelINS2_10policy_hubIfjN4cuda3std3__44plusIfEEE10Policy1000EPfSC_iS9_ffNS7_10__identityEEEvT0_T1_T2_T3_T4_T6_E12temp_storage+52];
	add.f32 	%f220, %f219, %f218;
	selp.f32 	%f221, %f220, %f218, %p43;
	setp.gt.s32 	%p44, %r67, 320;
	ld.shared.f32 	%f222, [_ZZN3cub18CUB_300001_SM_10006detail6reduce28DeviceReduceSingleTileKernelINS2_10policy_hubIfjN4cuda3std3__44plusIfEEE10Policy1000EPfSC_iS9_ffNS7_10__identityEEEvT0_T1_T2_T3_T4_T6_E12temp_storage+56];
	add.f32 	%f223, %f222, %f221;
	selp.f32 	%f224, %f223, %f221, %p44;
	setp.gt.s32 	%p45, %r67, 352;
	ld.shared.f32 	%f225, [_ZZN3cub18CUB_300001_SM_10006detail6reduce28DeviceReduceSingleTileKernelINS2_10policy_hubIfjN4cuda3std3__44plusIfEEE10Policy1000EPfSC_iS9_ffNS7_10__identityEEEvT0_T1_T2_T3_T4_T6_E12temp_storage+60];
	add.f32 	%f226, %f225, %f224;
	selp.f32 	%f227, %f226, %f224, %p45;
	setp.gt.s32 	%p46, %r67, 384;
	ld.shared.f32 	%f228, [_ZZN3cub18CUB_300001_SM_10006detail6reduce28DeviceReduceSingleTileKernelINS2_10policy_hubIfjN4cuda3std3__44plusIfEEE10Policy1000EPfSC_iS9_ffNS7_10__identityEEEvT0_T1_T2_T3_T4_T6_E12temp_storage+64];
	add.f32 	%f229, %f228, %f227;
	selp.f32 	%f230, %f229, %f227, %p46;
	setp.gt.s32 	%p47, %r67, 416;
	ld.shared.f32 	%f231, [_ZZN3cub18CUB_300001_SM_10006detail6reduce28DeviceReduceSingleTileKernelINS2_10policy_hubIfjN4cuda3std3__44plusIfEEE10Policy1000EPfSC_iS9_ffNS7_10__identityEEEvT0_T1_T2_T3_T4_T6_E12temp_storage+68];
	add.f32 	%f232, %f231, %f230;
	selp.f32 	%f233, %f232, %f230, %p47;
	setp.gt.s32 	%p48, %r67, 448;
	ld.shared.f32 	%f234, [_ZZN3cub18CUB_300001_SM_10006detail6reduce28DeviceReduceSingleTileKernelINS2_10policy_hubIfjN4cuda3std3__44plusIfEEE10Policy1000EPfSC_iS9_ffNS7_10__identityEEEvT0_T1_T2_T3_T4_T6_E12temp_storage+72];
	add.f32 	%f235, %f234, %f233;
	selp.f32 	%f236, %f235, %f233, %p48;
	setp.gt.s32 	%p49, %r67, 480;
	ld.shared.f32 	%f237, [_ZZN3cub18CUB_300001_SM_10006detail6reduce28DeviceReduceSingleTileKernelINS2_10policy_hubIfjN4cuda3std3__44plusIfEEE10Policy1000EPfSC_iS9_ffNS7_10__identityEEEvT0_T1_T2_T3_T4_T6_E12temp_storage+76];
	add.f32 	%f238, %f237, %f236;
	selp.f32 	%f530, %f238, %f236, %p49;
	bra.uni 	$L__BB6_72;
$L__BB6_56:
	mov.u32 	%r46, %tid.x;
	mul.wide.u32 	%rd35, %r46, 4;
	add.s64 	%rd19, %rd16, %rd35;
	// begin inline asm
	ld.global.nc.u32 %r68, [%rd19];
	// end inline asm
	mov.b32 	%f59, %r68;
	add.s64 	%rd20, %rd19, 2048;
	// begin inline asm
	ld.global.nc.u32 %r69, [%rd20];
	// end inline asm
	mov.b32 	%f60, %r69;
	add.s64 	%rd21, %rd19, 4096;
	// begin inline asm
	ld.global.nc.u32 %r70, [%rd21];
	// end inline asm
	mov.b32 	%f61, %r70;
	add.s64 	%rd22, %rd19, 6144;
	// begin inline asm
	ld.global.nc.u32 %r71, [%rd22];
	// end inline asm
	mov.b32 	%f62, %r71;
	add.s64 	%rd23, %rd19, 8192;
	// begin inline asm
	ld.global.nc.u32 %r72, [%rd23];
	// end inline asm
	mov.b32 	%f63, %r72;
	add.s64 	%rd24, %rd19, 10240;
	// begin inline asm
	ld.global.nc.u32 %r73, [%rd24];
	// end inline asm
	mov.b32 	%f64, %r73;
	add.s64 	%rd25, %rd19, 12288;
	// begin inline asm
	ld.global.nc.u32 %r74, [%rd25];
	// end inline asm
	mov.b32 	%f65, %r74;
	add.s64 	%rd26, %rd19, 14336;
	// begin inline asm
	ld.global.nc.u32 %r75, [%rd26];
	// end inline asm
	mov.b32 	%f66, %r75;
	add.s64 	%rd27, %rd19, 16384;
	// begin inline asm
	ld.global.nc.u32 %r76, [%rd27];
	// end inline asm
	mov.b32 	%f67, %r76;
	add.s64 	%rd28, %rd19, 18432;
	// begin inline asm
	ld.global.nc.u32 %r77, [%rd28];
	// end inline asm
	mov.b32 	%f68, %r77;
	add.s64 	%rd29, %rd19, 20480;
	// begin inline asm
	ld.global.nc.u32 %r78, [%rd29];
	// end inline asm
	mov.b32 	%f69, %r78;
	add.s64 	%rd30, %rd19, 22528;
	// begin inline asm
	ld.global.nc.u32 %r79, [%rd30];
	// end inline asm
	mov.b32 	%f70, %r79;
	add.s64 	%rd31, %rd19, 24576;
	// begin inline asm
	ld.global.nc.u32 %r80, [%rd31];
	// end inline asm
	mov.b32 	%f71, %r80;
	add.s64 	%rd32, %rd19, 26624;
	// begin inline asm
	ld.global.nc.u32 %r81, [%rd32];
	// end inline asm
	mov.b32 	%f72, %r81;
	add.s64 	%rd33, %rd19, 28672;
	// begin inline asm
	ld.global.nc.u32 %r82, [%rd33];
	// end inline asm
	mov.b32 	%f73, %r82;
	add.s64 	%rd34, %rd19, 30720;
	// begin inline asm
	ld.global.nc.u32 %r83, [%rd34];
	// end inline asm
	mov.b32 	%f74, %r83;
	add.f32 	%f75, %f59, %f60;
	add.f32 	%f76, %f61, %f62;
	add.f32 	%f77, %f63, %f64;
	add.f32 	%f78, %f65, %f66;
	add.f32 	%f79, %f67, %f68;
	add.f32 	%f80, %f69, %f70;
	add.f32 	%f81, %f71, %f72;
	add.f32 	%f82, %f73, %f74;
	add.f32 	%f83, %f75, %f76;
	add.f32 	%f84, %f77, %f78;
	add.f32 	%f85, %f79, %f80;
	add.f32 	%f86, %f81, %f82;
	add.f32 	%f87, %f83, %f84;
	add.f32 	%f88, %f85, %f86;
	add.f32 	%f529, %f87, %f88;
	setp.lt.u32 	%p4, %r67, 16384;
	mov.b32 	%r400, 8192;
	@%p4 bra 	$L__BB6_60;
	add.s32 	%r47, %r67, -8192;
	mov.b32 	%r400, 8192;
$L__BB6_58:
	mul.wide.s32 	%rd52, %r400, 4;
	add.s64 	%rd36, %rd19, %rd52;
	// begin inline asm
	ld.global.nc.u32 %r86, [%rd36];
	// end inline asm
	mov.b32 	%f89, %r86;
	add.s64 	%rd37, %rd36, 2048;
	// begin inline asm
	ld.global.nc.u32 %r87, [%rd37];
	// end inline asm
	mov.b32 	%f90, %r87;
	add.s64 	%rd38, %rd36, 4096;
	// begin inline asm
	ld.global.nc.u32 %r88, [%rd38];
	// end inline asm
	mov.b32 	%f91, %r88;
	add.s64 	%rd39, %rd36, 6144;
	// begin inline asm
	ld.global.nc.u32 %r89, [%rd39];
	// end inline asm
	mov.b32 	%f92, %r89;
	add.s64 	%rd40, %rd36, 8192;
	// begin inline asm
	ld.global.nc.u32 %r90, [%rd40];
	// end inline asm
	mov.b32 	%f93, %r90;
	add.s64 	%rd41, %rd36, 10240;
	// begin inline asm
	ld.global.nc.u32 %r91, [%rd41];
	// end inline asm
	mov.b32 	%f94, %r91;
	add.s64 	%rd42, %rd36, 12288;
	// begin inline asm
	ld.global.nc.u32 %r92, [%rd42];
	// end inline asm
	mov.b32 	%f95, %r92;
	add.s64 	%rd43, %rd36, 14336;
	// begin inline asm
	ld.global.nc.u32 %r93, [%rd43];
	// end inline asm
	mov.b32 	%f96, %r93;
	add.s64 	%rd44, %rd36, 16384;
	// begin inline asm
	ld.global.nc.u32 %r94, [%rd44];
	// end inline asm
	mov.b32 	%f97, %r94;
	add.s64 	%rd45, %rd36, 18432;
	// begin inline asm
	ld.global.nc.u32 %r95, [%rd45];
	// end inline asm
	mov.b32 	%f98, %r95;
	add.s64 	%rd46, %rd36, 20480;
	// begin inline asm
	ld.global.nc.u32 %r96, [%rd46];
	// end inline asm
	mov.b32 	%f99, %r96;
	add.s64 	%rd47, %rd36, 22528;
	// begin inline asm
	ld.global.nc.u32 %r97, [%rd47];
	// end inline asm
	mov.b32 	%f100, %r97;
	add.s64 	%rd48, %rd36, 24576;
	// begin inline asm
	ld.global.nc.u32 %r98, [%rd48];
	// end inline asm
	mov.b32 	%f101, %r98;
	add.s64 	%rd49, %rd36, 26624;
	// begin inline asm
	ld.global.nc.u32 %r99, [%rd49];
	// end inline asm
	mov.b32 	%f102, %r99;
	add.s64 	%rd50, %rd36, 28672;
	// begin inline asm
	ld.global.nc.u32 %r100, [%rd50];
	// end inline asm
	mov.b32 	%f103, %r100;
	add.s64 	%rd51, %rd36, 30720;
	// begin inline asm
	ld.global.nc.u32 %r101, [%rd51];
	// end inline asm
	mov.b32 	%f104, %r101;
	add.f32 	%f105, %f529, %f89;
	add.f32 	%f106, %f90, %f91;
	add.f32 	%f107, %f92, %f93;
	add.f32 	%f108, %f94, %f95;
	add.f32 	%f109, %f96, %f97;
	add.f32 	%f110, %f98, %f99;
	add.f32 	%f111, %f100, %f101;
	add.f32 	%f112, %f102, %f103;
	add.f32 	%f113, %f105, %f106;
	add.f32 	%f114, %f107, %f108;
	add.f32 	%f115, %f109, %f110;
	add.f32 	%f116, %f111, %f112;
	add.f32 	%f117, %f113, %f114;
	add.f32 	%f118, %f115, %f116;
	add.f32 	%f119, %f117, %f118;
	add.f32 	%f529, %f119, %f104;
	sub.s32 	%r102, %r67, %r400;
	setp.lt.s32 	%p5, %r102, 8192;
	@%p5 bra 	$L__BB6_68;
	add.s32 	%r400, %r400, 8192;
	setp.le.s32 	%p6, %r400, %r47;
	@%p6 bra 	$L__BB6_58;
$L__BB6_60:
	setp.le.s32 	%p7, %r67, %r400;
	@%p7 bra 	$L__BB6_68;
	sub.s32 	%r51, %r67, %r400;
	setp.ge.s32 	%p8, %r46, %r51;
	@%p8 bra 	$L__BB6_68;
	not.b32 	%r103, %r46;
	add.s32 	%r104, %r67, %r103;
	sub.s32 	%r52, %r104, %r400;
	and.b32  	%r105, %r52, 1536;
	setp.eq.s32 	%p9, %r105, 1536;
	mov.u32 	%r404, %r46;
	@%p9 bra 	$L__BB6_65;
	add.s32 	%r402, %r46, %r400;
	shr.u32 	%r106, %r52, 9;
	add.s32 	%r107, %r106, 1;
	and.b32  	%r108, %r107, 3;
	neg.s32 	%r401, %r108;
	mov.u32 	%r404, %r46;
$L__BB6_64:
	.pragma "nounroll";
	mul.wide.u32 	%rd54, %r402, 4;
	add.s64 	%rd53, %rd16, %rd54;
	// begin inline asm
	ld.global.nc.u32 %r109, [%rd53];
	// end inline asm
	mov.b32 	%f121, %r109;
	add.f32 	%f529, %f529, %f121;
	add.s32 	%r404, %r404, 512;
	add.s32 	%r402, %r402, 512;
	add.s32 	%r401, %r401, 1;
	setp.ne.s32 	%p10, %r401, 0;
	@%p10 bra 	$L__BB6_64;
$L__BB6_65:
	setp.lt.u32 	%p11, %r52, 1536;
	@%p11 bra 	$L__BB6_68;
	cvt.u64.u32 	%rd55, %r404;
	cvt.u64.u32 	%rd56, %r400;
	add.s64 	%rd57, %rd55, %rd56;
	shl.b64 	%rd58, %rd57, 2;
	add.s64 	%rd59, %rd58, %rd16;
	add.s64 	%rd132, %rd59, 4096;
	add.s32 	%r405, %r404, %r400;
$L__BB6_67:
	mul.wide.u32 	%rd64, %r405, 4;
	add.s64 	%rd60, %rd16, %rd64;
	// begin inline asm
	ld.global.nc.u32 %r110, [%rd60];
	// end inline asm
	mov.b32 	%f122, %r110;
	add.f32 	%f123, %f529, %f122;
	add.s64 	%rd61, %rd132, -2048;
	// begin inline asm
	ld.global.nc.u32 %r111, [%rd61];
	// end inline asm
	mov.b32 	%f124, %r111;
	add.f32 	%f125, %f123, %f124;
	// begin inline asm
	ld.global.nc.u32 %r112, [%rd132];
	// end inline asm
	mov.b32 	%f126, %r112;
	add.f32 	%f127, %f125, %f126;
	add.s64 	%rd63, %rd132, 2048;
	// begin inline asm
	ld.global.nc.u32 %r113, [%rd63];
	// end inline asm
	mov.b32 	%f128, %r113;
	add.f32 	%f529, %f127, %f128;
	add.s32 	%r404, %r404, 2048;
	add.s64 	%rd132, %rd132, 8192;
	add.s32 	%r405, %r405, 2048;
	setp.lt.s32 	%p12, %r404, %r51;
	@%p12 bra 	$L__BB6_67;
$L__BB6_68:
	// begin inline asm
	mov.u32 %r114, %laneid;
	// end inline asm
	mov.b32 	%r116, %f529;
	mov.b32 	%r117, 1;
	mov.b32 	%r138, 31;
	mov.b32 	%r139, -1;
	// begin inline asm
	shfl.sync.down.b32 %r115, %r116, %r117, %r138, %r139;
	// end inline asm
	setp.gt.s32 	%p13, %r114, 30;
	mov.b32 	%f129, %r115;
	add.f32 	%f130, %f529, %f129;
	selp.f32 	%f131, %f529, %f130, %p13;
	mov.b32 	%r121, %f131;
	mov.b32 	%r122, 2;
	// begin inline asm
	shfl.sync.down.b32 %r120, %r121, %r122, %r138, %r139;
	// end inline asm
	setp.gt.s32 	%p14, %r114, 29;
	mov.b32 	%f132, %r120;
	add.f32 	%f133, %f131, %f132;
	selp.f32 	%f134, %f131, %f133, %p14;
	mov.b32 	%r126, %f134;
	mov.b32 	%r127, 4;
	// begin inline asm
	shfl.sync.down.b32 %r125, %r126, %r127, %r138, %r139;
	// end inline asm
	setp.gt.s32 	%p15, %r114, 27;
	mov.b32 	%f135, %r125;
	add.f32 	%f136, %f134, %f135;
	selp.f32 	%f137, %f134, %f136, %p15;
	mov.b32 	%r131, %f137;
	mov.b32 	%r132, 8;
	// begin inline asm
	shfl.sync.down.b32 %r130, %r131, %r132, %r138, %r139;
	// end inline asm
	setp.gt.s32 	%p16, %r114, 23;
	mov.b32 	%f138, %r130;
	add.f32 	%f139, %f137, %f138;
	selp.f32 	%f140, %f137, %f139, %p16;
	mov.b32 	%r136, %f140;
	mov.b32 	%r137, 16;
	// begin inline asm
	shfl.sync.down.b32 %r135, %r136, %r137, %r138, %r139;
	// end inline asm
	setp.gt.s32 	%p17, %r114, 15;
	mov.b32 	%f141, %r135;
	add.f32 	%f54, %f140, %f141;
	selp.f32 	%f530, %f140, %f54, %p17;
	setp.ne.s32 	%p18, %r114, 0;
	@%p18 bra 	$L__BB6_70;
	shr.u32 	%r140, %r46, 3;
	and.b32  	%r141, %r140, 124;
	mov.u32 	%r142, _ZZN3cub18CUB_300001_SM_10006detail6reduce28DeviceReduceSingleTileKernelINS2_10policy_hubIfjN4cuda3std3__44plusIfEEE10Policy1000EPfSC_iS9_ffNS7_10__identityEEEvT0_T1_T2_T3_T4_T6_E12temp_storage;
	add.s32 	%r143, %r142, %r141;
	st.shared.f32 	[%r143+16], %f54;
$L__BB6_70:
	bar.sync 	0;
	setp.ne.s32 	%p19, %r46, 0;
	@%p19 bra 	$L__BB6_72;
	ld.shared.f32 	%f142, [_ZZN3cub18CUB_300001_SM_10006detail6reduce28DeviceReduceSingleTileKernelINS2_10policy_hubIfjN4cuda3std3__44plusIfEEE10Policy1000EPfSC_iS9_ffNS7_10__identityEEEvT0_T1_T2_T3_T4_T6_E12temp_storage+20];
	add.f32 	%f143, %f530, %f142;
	ld.shared.f32 	%f144, [_ZZN3cub18CUB_300001_SM_10006detail6reduce28DeviceReduceSingleTileKernelINS2_10policy_hubIfjN4cuda3std3__44plusIfEEE10Policy1000EPfSC_iS9_ffNS7_10__identityEEEvT0_T1_T2_T3_T4_T6_E12temp_storage+24];
	add.f32 	%f145, %f143, %f144;
	ld.shared.f32 	%f146, [_ZZN3cub18CUB_300001_SM_10006detail6reduce28DeviceReduceSingleTileKernelINS2_10policy_hubIfjN4cuda3std3__44plusIfEEE10Policy1000EPfSC_iS9_ffNS7_10__identityEEEvT0_T1_T2_T3_T4_T6_E12temp_storage+28];
	add.f32 	%f147, %f145, %f146;
	ld.shared.f32 	%f148, [_ZZN3cub18CUB_300001_SM_10006detail6reduce28DeviceReduceSingleTileKernelINS2_10policy_hubIfjN4cuda3std3__44plusIfEEE10Policy1000EPfSC_iS9_ffNS7_10__identityEEEvT0_T1_T2_T3_T4_T6_E12temp_storage+32];
	add.f32 	%f149, %f147, %f148;
	ld.shared.f32 	%f150, [_ZZN3cub18CUB_300001_SM_10006detail6reduce28DeviceReduceSingleTileKernelINS2_10policy_hubIfjN4cuda3std3__44plusIfEEE10Policy1000EPfSC_iS9_ffNS7_10__identityEEEvT0_T1_T2_T3_T4_T6_E12temp_storage+36];
	add.f32 	%f151, %f149, %f150;
	ld.shared.f32 	%f152, [_ZZN3cub18CUB_300001_SM_10006detail6reduce28DeviceReduceSingleTileKernelINS2_10policy_hubIfjN4cuda3std3__44plusIfEEE10Policy1000EPfSC_iS9_ffNS7_10__identityEEEvT0_T1_T2_T3_T4_T6_E12temp_storage+40];
	add.f32 	%f153, %f151, %f152;
	ld.shared.f32 	%f154, [_ZZN3cub18CUB_300001_SM_10006detail6reduce28DeviceReduceSingleTileKernelINS2_10policy_hubIfjN4cuda3std3__44plusIfEEE10Policy1000EPfSC_iS9_ffNS7_10__identityEEEvT0_T1_T2_T3_T4_T6_E12temp_storage+44];
	add.f32 	%f155, %f153, %f154;
	ld.shared.f32 	%f156, [_ZZN3cub18CUB_300001_SM_10006detail6reduce28DeviceReduceSingleTileKernelINS2_10policy_hubIfjN4cuda3std3__44plusIfEEE10Policy1000EPfSC_iS9_ffNS7_10__identityEEEvT0_T1_T2_T3_T4_T6_E12temp_storage+48];
	add.f32 	%f157, %f155, %f156;
	ld.shared.f32 	%f158, [_ZZN3cub18CUB_300001_SM_10006detail6reduce28DeviceReduceSingleTileKernelINS2_10policy_hubIfjN4cuda3std3__44plusIfEEE10Policy1000EPfSC_iS9_ffNS7_10__identityEEEvT0_T1_T2_T3_T4_T6_E12temp_storage+52];
	add.f32 	%f159, %f157, %f158;
	ld.shared.f32 	%f160, [_ZZN3cub18CUB_300001_SM_10006detail6reduce28DeviceReduceSingleTileKernelINS2_10policy_hubIfjN4cuda3std3__44plusIfEEE10Policy1000EPfSC_iS9_ffNS7_10__identityEEEvT0_T1_T2_T3_T4_T6_E12temp_storage+56];
	add.f32 	%f161, %f159, %f160;
	ld.shared.f32 	%f162, [_ZZN3cub18CUB_300001_SM_10006detail6reduce28DeviceReduceSingleTileKernelINS2_10policy_hubIfjN4cuda3std3__44plusIfEEE10Policy1000EPfSC_iS9_ffNS7_10__identityEEEvT0_T1_T2_T3_T4_T6_E12temp_storage+60];
	add.f32 	%f163, %f161, %f162;
	ld.shared.f32 	%f164, [_ZZN3cub18CUB_300001_SM_10006detail6reduce28DeviceReduceSingleTileKernelINS2_10policy_hubIfjN4cuda3std3__44plusIfEEE10Policy1000EPfSC_iS9_ffNS7_10__identityEEEvT0_T1_T2_T3_T4_T6_E12temp_storage+64];
	add.f32 	%f165, %f163, %f164;
	ld.shared.f32 	%f166, [_ZZN3cub18CUB_300001_SM_10006detail6reduce28DeviceReduceSingleTileKernelINS2_10policy_hubIfjN4cuda3std3__44plusIfEEE10Policy1000EPfSC_iS9_ffNS7_10__identityEEEvT0_T1_T2_T3_T4_T6_E12temp_storage+68];
	add.f32 	%f167, %f165, %f166;
	ld.shared.f32 	%f168, [_ZZN3cub18CUB_300001_SM_10006detail6reduce28DeviceReduceSingleTileKernelINS2_10policy_hubIfjN4cuda3std3__44plusIfEEE10Policy1000EPfSC_iS9_ffNS7_10__identityEEEvT0_T1_T2_T3_T4_T6_E12temp_storage+72];
	add.f32 	%f169, %f167, %f168;
	ld.shared.f32 	%f170, [_ZZN3cub18CUB_300001_SM_10006detail6reduce28DeviceReduceSingleTileKernelINS2_10policy_hubIfjN4cuda3std3__44plusIfEEE10Policy1000EPfSC_iS9_ffNS7_10__identityEEEvT0_T1_T2_T3_T4_T6_E12temp_storage+76];
	add.f32 	%f530, %f169, %f170;
$L__BB6_72:
	mov.u32 	%r379, %tid.x;
	setp.ne.s32 	%p111, %r379, 0;
	@%p111 bra 	$L__BB6_74;
	add.f32 	%f503, %f58, %f530;
	st.global.f32 	[%rd1], %f503;
$L__BB6_74:
	ret;

}
	// .globl	_ZN3cub18CUB_300001_SM_10006detail6reduce28DeviceReduceSingleTileKernelINS2_10policy_hubIfyN4cuda3std3__44plusIfEEE10Policy1000EN6thrust24THRUST_300001_SM_1000_NS6detail15normal_iteratorINSD_10device_ptrIfEEEEPfyS9_ffNS7_10__identityEEEvT0_T1_T2_T3_T4_T6_
.visible .entry _ZN3cub18CUB_300001_SM_10006detail6reduce28DeviceReduceSingleTileKernelINS2_10policy_hubIfyN4cuda3std3__44plusIfEEE10Policy1000EN6thrust24THRUST_300001_SM_1000_NS6detail15normal_iteratorINSD_10device_ptrIfEEEEPfyS9_ffNS7_10__identityEEEvT0_T1_T2_T3_T4_T6_(
	.param .align 8 .b8 _ZN3cub18CUB_300001_SM_10006detail6reduce28DeviceReduceSingleTileKernelINS2_10policy_hubIfyN4cuda3std3__44plusIfEEE10Policy1000EN6thrust24THRUST_300001_SM_1000_NS6detail15normal_iteratorINSD_10device_ptrIfEEEEPfyS9_ffNS7_10__identityEEEvT0_T1_T2_T3_T4_T6__param_0[8],
	.param .u64 .ptr .align 1 _ZN3cub18CUB_300001_SM_10006detail6reduce28DeviceReduceSingleTileKernelINS2_10policy_hubIfyN4cuda3std3__44plusIfEEE10Policy1000EN6thrust24THRUST_300001_SM_1000_NS6detail15normal_iteratorINSD_10device_ptrIfEEEEPfyS9_ffNS7_10__identityEEEvT0_T1_T2_T3_T4_T6__param_1,
	.param .u64 _ZN3cub18CUB_300001_SM_10006detail6reduce28DeviceReduceSingleTileKernelINS2_10policy_hubIfyN4cuda3std3__44plusIfEEE10Policy1000EN6thrust24THRUST_300001_SM_1000_NS6detail15normal_iteratorINSD_10device_ptrIfEEEEPfyS9_ffNS7_10__identityEEEvT0_T1_T2_T3_T4_T6__param_2,
	.param .align 1 .b8 _ZN3cub18CUB_300001_SM_10006detail6reduce28DeviceReduceSingleTileKernelINS2_10policy_hubIfyN4cuda3std3__44plusIfEEE10Policy1000EN6thrust24THRUST_300001_SM_1000_NS6detail15normal_iteratorINSD_10device_ptrIfEEEEPfyS9_ffNS7_10__identityEEEvT0_T1_T2_T3_T4_T6__param_3[1],
	.param .f32 _ZN3cub18CUB_300001_SM_10006detail6reduce28DeviceReduceSingleTileKernelINS2_10policy_hubIfyN4cuda3std3__44plusIfEEE10Policy1000EN6thrust24THRUST_300001_SM_1000_NS6detail15normal_iteratorINSD_10device_ptrIfEEEEPfyS9_ffNS7_10__identityEEEvT0_T1_T2_T3_T4_T6__param_4,
	.param .align 1 .b8 _ZN3cub18CUB_300001_SM_10006detail6reduce28DeviceReduceSingleTileKernelINS2_10policy_hubIfyN4cuda3std3__44plusIfEEE10Policy1000EN6thrust24THRUST_300001_SM_1000_NS6detail15normal_iteratorINSD_10device_ptrIfEEEEPfyS9_ffNS7_10__identityEEEvT0_T1_T2_T3_T4_T6__param_5[1]
)
.maxntid 256
.minnctapersm 1
{
	.reg .pred 	%p<59>;
	.reg .b32 	%r<171>;
	.reg .b32 	%f<328>;
	.reg .b64 	%rd<56>;
	// demoted variable
	.shared .align 4 .b8 _ZZN3cub18CUB_300001_SM_10006detail6reduce28DeviceReduceSingleTileKernelINS2_10policy_hubIfyN4cuda3std3__44plusIfEEE10Policy1000EN6thrust24THRUST_300001_SM_1000_NS6detail15normal_iteratorINSD_10device_ptrIfEEEEPfyS9_ffNS7_10__identityEEEvT0_T1_T2_T3_T4_T6_E12temp_storage[44];
	ld.param.u64 	%rd18, [_ZN3cub18CUB_300001_SM_10006detail6reduce28DeviceReduceSingleTileKernelINS2_10policy_hubIfyN4cuda3std3__44plusIfEEE10Policy1000EN6thrust24THRUST_300001_SM_1000_NS6detail15normal_iteratorINSD_10device_ptrIfEEEEPfyS9_ffNS7_10__identityEEEvT0_T1_T2_T3_T4_T6__param_0];
	ld.param.u64 	%rd20, [_ZN3cub18CUB_300001_SM_10006detail6reduce28DeviceReduceSingleTileKernelINS2_10policy_hubIfyN4cuda3std3__44plusIfEEE10Policy1000EN6thrust24THRUST_300001_SM_1000_NS6detail15normal_iteratorINSD_10device_ptrIfEEEEPfyS9_ffNS7_10__identityEEEvT0_T1_T2_T3_T4_T6__param_1];
	ld.param.u64 	%rd19, [_ZN3cub18CUB_300001_SM_10006detail6reduce28DeviceReduceSingleTileKernelINS2_10policy_hubIfyN4cuda3std3__44plusIfEEE10Policy1000EN6thrust24THRUST_300001_SM_1000_NS6detail15normal_iteratorINSD_10device_ptrIfEEEEPfyS9_ffNS7_10__identityEEEvT0_T1_T2_T3_T4_T6__param_2];
	ld.param.f32 	%f42, [_ZN3cub18CUB_300001_SM_10006detail6reduce28DeviceReduceSingleTileKernelINS2_10policy_hubIfyN4cuda3std3__44plusIfEEE10Policy1000EN6thrust24THRUST_300001_SM_1000_NS6detail15normal_iteratorINSD_10device_ptrIfEEEEPfyS9_ffNS7_10__identityEEEvT0_T1_T2_T3_T4_T6__param_4];
	cvta.to.global.u64 	%rd1, %rd20;
	setp.ne.s64 	%p1, %rd19, 0;
	@%p1 bra 	$L__BB7_3;
	mov.u32 	%r156, %tid.x;
	setp.ne.s32 	%p58, %r156, 0;
	@%p58 bra 	$L__BB7_51;
	st.global.f32 	[%rd1], %f42;
	bra.uni 	$L__BB7_51;
$L__BB7_3:
	cvta.to.global.u64 	%rd2, %rd18;
	setp.gt.u64 	%p2, %rd19, 4095;
	@%p2 bra 	$L__BB7_28;
	cvt.u32.u64 	%r1, %rd19;
	mov.u32 	%r2, %tid.x;
	setp.ge.u32 	%p24, %r2, %r1;
	mov.f32 	%f315, 0f00000000;
	mov.u32 	%r160, %r2;
	@%p24 bra 	$L__BB7_6;
	mul.wide.u32 	%rd41, %r2, 4;
	add.s64 	%rd42, %rd2, %rd41;
	ld.global.f32 	%f315, [%rd42];
	add.s32 	%r160, %r2, 256;
$L__BB7_6:
	setp.ge.u32 	%p25, %r160, %r1;
	@%p25 bra 	$L__BB7_19;
	not.b32 	%r83, %r160;
	add.s32 	%r84, %r83, %r1;
	shr.u32 	%r85, %r84, 8;
	add.s32 	%r5, %r85, 1;
	and.b32  	%r6, %r5, 15;
	setp.lt.u32 	%p26, %r84, 3840;
	@%p26 bra 	$L__BB7_10;
	and.b32  	%r86, %r5, 33554416;
	neg.s32 	%r158, %r86;
	mul.wide.u32 	%rd43, %r160, 4;
	add.s64 	%rd44, %rd43, %rd2;
	add.s64 	%rd51, %rd44, 8192;
$L__BB7_9:
	.pragma "nounroll";
	ld.global.f32 	%f189, [%rd51+-8192];
	add.f32 	%f190, %f315, %f189;
	ld.global.f32 	%f191, [%rd51+-7168];
	add.f32 	%f192, %f190, %f191;
	ld.global.f32 	%f193, [%rd51+-6144];
	add.f32 	%f194, %f192, %f193;
	ld.global.f32 	%f195, [%rd51+-5120];
	add.f32 	%f196, %f194, %f195;
	ld.global.f32 	%f197, [%rd51+-4096];
	add.f32 	%f198, %f196, %f197;
	ld.global.f32 	%f199, [%rd51+-3072];
	add.f32 	%f200, %f198, %f199;
	ld.global.f32 	%f201, [%rd51+-2048];
	add.f32 	%f202, %f200, %f201;
	ld.global.f32 	%f203, [%rd51+-1024];
	add.f32 	%f204, %f202, %f203;
	ld.global.f32 	%f205, [%rd51];
	add.f32 	%f206, %f204, %f205;
	ld.global.f32 	%f207, [%rd51+1024];
	add.f32 	%f208, %f206, %f207;
	ld.global.f32 	%f209, [%rd51+2048];
	add.f32 	%f210, %f208, %f209;
	ld.global.f32 	%f211, [%rd51+3072];
	add.f32 	%f212, %f210, %f211;
	ld.global.f32 	%f213, [%rd51+4096];
	add.f32 	%f214, %f212, %f213;
	ld.global.f32 	%f215, [%rd51+5120];
	add.f32 	%f216, %f214, %f215;
	ld.global.f32 	%f217, [%rd51+6144];
	add.f32 	%f218, %f216, %f217;
	ld.global.f32 	%f219, [%rd51+7168];
	add.f32 	%f315, %f218, %f219;
	add.s32 	%r160, %r160, 4096;
	add.s32 	%r158, %r158, 16;
	add.s64 	%rd51, %rd51, 16384;
	setp.ne.s32 	%p27, %r158, 0;
	@%p27 bra 	$L__BB7_9;
$L__BB7_10:
	setp.eq.s32 	%p28, %r6, 0;
	@%p28 bra 	$L__BB7_19;
	and.b32  	%r13, %r5, 7;
	setp.lt.u32 	%p29, %r6, 8;
	@%p29 bra 	$L__BB7_13;
	mul.wide.s32 	%rd45, %r160, 4;
	add.s64 	%rd46, %rd2, %rd45;
	ld.global.f32 	%f221, [%rd46];
	add.f32 	%f222, %f315, %f221;
	ld.global.f32 	%f223, [%rd46+1024];
	add.f32 	%f224, %f222, %f223;
	ld.global.f32 	%f225, [%rd46+2048];
	add.f32 	%f226, %f224, %f225;
	ld.global.f32 	%f227, [%rd46+3072];
	add.f32 	%f228, %f226, %f227;
	ld.global.f32 	%f229, [%rd46+4096];
	add.f32 	%f230, %f228, %f229;
	ld.global.f32 	%f231, [%rd46+5120];
	add.f32 	%f232, %f230, %f231;
	ld.global.f32 	%f233, [%rd46+6144];
	add.f32 	%f234, %f232, %f233;
	ld.global.f32 	%f235, [%rd46+7168];
	add.f32 	%f315, %f234, %f235;
	add.s32 	%r160, %r160, 2048;
$L__BB7_13:
	setp.eq.s32 	%p30, %r13, 0;
	@%p30 bra 	$L__BB7_19;
	and.b32  	%r16, %r5, 3;
	setp.lt.u32 	%p31, %r13, 4;
	@%p31 bra 	$L__BB7_16;
	mul.wide.s32 	%rd47, %r160, 4;
	add.s64 	%rd48, %rd2, %rd47;
	ld.global.f32 	%f237, [%rd48];
	add.f32 	%f238, %f315, %f237;
	ld.global.f32 	%f239, [%rd48+1024];
	add.f32 	%f240, %f238, %f239;
	ld.global.f32 	%f241, [%rd48+2048];
	add.f32 	%f242, %f240, %f241;
	ld.global.f32 	%f243, [%rd48+3072];
	add.f32 	%f315, %f242, %f243;
	add.s32 	%r160, %r160, 1024;
$L__BB7_16:
	setp.eq.s32 	%p32, %r16, 0;
	@%p32 bra 	$L__BB7_19;
	neg.s32 	%r163, %r16;
$L__BB7_18:
	.pragma "nounroll";
	mul.wide.s32 	%rd49, %r160, 4;
	add.s64 	%rd50, %rd2, %rd49;
	ld.global.f32 	%f244, [%rd50];
	add.f32 	%f315, %f315, %f244;
	add.s32 	%r160, %r160, 256;
	add.s32 	%r163, %r163, 1;
	setp.ne.s32 	%p33, %r163, 0;
	@%p33 bra 	$L__BB7_18;
$L__BB7_19:
	setp.lt.u64 	%p34, %rd19, 256;
	@%p34 bra 	$L__BB7_24;
	// begin inline asm
	mov.u32 %r125, %laneid;
	// end inline asm
	mov.b32 	%r127, %f315;
	mov.b32 	%r128, 1;
	mov.b32 	%r149, 31;
	mov.b32 	%r150, -1;
	// begin inline asm
	shfl.sync.down.b32 %r126, %r127, %r128, %r149, %r150;
	// end inline asm
	setp.gt.s32 	%p50, %r125, 30;
	mov.b32 	%f279, %r126;
	add.f32 	%f280, %f315, %f279;
	selp.f32 	%f281, %f315, %f280, %p50;
	mov.b32 	%r132, %f281;
	mov.b32 	%r133, 2;
	// begin inline asm
	shfl.sync.down.b32 %r131, %r132, %r133, %r149, %r150;
	// end inline asm
	setp.gt.s32 	%p51, %r125, 29;
	mov.b32 	%f282, %r131;
	add.f32 	%f283, %f281, %f282;
	selp.f32 	%f284, %f281, %f283, %p51;
	mov.b32 	%r137, %f284;
	mov.b32 	%r138, 4;
	// begin inline asm
	shfl.sync.down.b32 %r136, %r137, %r138, %r149, %r150;
	// end inline asm
	setp.gt.s32 	%p52, %r125, 27;
	mov.b32 	%f285, %r136;
	add.f32 	%f286, %f284, %f285;
	selp.f32 	%f287, %f284, %f286, %p52;
	mov.b32 	%r142, %f287;
	mov.b32 	%r143, 8;
	// begin inline asm
	shfl.sync.down.b32 %r141, %r142, %r143, %r149, %r150;
	// end inline asm
	setp.gt.s32 	%p53, %r125, 23;
	mov.b32 	%f288, %r141;
	add.f32 	%f289, %f287, %f288;
	selp.f32 	%f290, %f287, %f289, %p53;
	mov.b32 	%r147, %f290;
	mov.b32 	%r148, 16;
	// begin inline asm
	shfl.sync.down.b32 %r146, %r147, %r148, %r149, %r150;
	// end inline asm
	setp.gt.s32 	%p54, %r125, 15;
	mov.b32 	%f291, %r146;
	add.f32 	%f16, %f290, %f291;
	selp.f32 	%f327, %f290, %f16, %p54;
	setp.ne.s32 	%p55, %r125, 0;
	@%p55 bra 	$L__BB7_22;
	shr.u32 	%r151, %r2, 3;
	and.b32  	%r152, %r151, 124;
	mov.u32 	%r153, _ZZN3cub18CUB_300001_SM_10006detail6reduce28DeviceReduceSingleTileKernelINS2_10policy_hubIfyN4cuda3std3__44plusIfEEE10Policy1000EN6thrust24THRUST_300001_SM_1000_NS6detail15normal_iteratorINSD_10device_ptrIfEEEEPfyS9_ffNS7_10__identityEEEvT0_T1_T2_T3_T4_T6_E12temp_storage;
	add.s32 	%r154, %r153, %r152;
	st.shared.f32 	[%r154+8], %f16;
$L__BB7_22:
	bar.sync 	0;
	setp.ne.s32 	%p56, %r2, 0;
	@%p56 bra 	$L__BB7_49;
	ld.shared.f32 	%f292, [_ZZN3cub18CUB_300001_SM_10006detail6reduce28DeviceReduceSingleTileKernelINS2_10policy_hubIfyN4cuda3std3__44plusIfEEE10Policy1000EN6thrust24THRUST_300001_SM_1000_NS6detail15normal_iteratorINSD_10device_ptrIfEEEEPfyS9_ffNS7_10__identityEEEvT0_T1_T2_T3_T4_T6_E12temp_storage+12];
	add.f32 	%f293, %f327, %f292;
	ld.shared.f32 	%f294, [_ZZN3cub18CUB_300001_SM_10006detail6reduce28DeviceReduceSingleTileKernelINS2_10policy_hubIfyN4cuda3std3__44plusIfEEE10Policy1000EN6thrust24THRUST_300001_SM_1000_NS6detail15normal_iteratorINSD_10device_ptrIfEEEEPfyS9_ffNS7_10__identityEEEvT0_T1_T2_T3_T4_T6_E12temp_storage+16];
	add.f32 	%f295, %f293, %f294;
	ld.shared.f32 	%f296, [_ZZN3cub18CUB_300001_SM_10006detail6reduce28DeviceReduceSingleTileKernelINS2_10policy_hubIfyN4cuda3std3__44plusIfEEE10Policy1000EN6thrust24THRUST_300001_SM_1000_NS6detail15normal_iteratorINSD_10device_ptrIfEEEEPfyS9_ffNS7_10__identityEEEvT0_T1_T2_T3_T4_T6_E12temp_storage+20];
	add.f32 	%f297, %f295, %f296;
	ld.shared.f32 	%f298, [_ZZN3cub18CUB_300001_SM_10006detail6reduce28DeviceReduceSingleTileKernelINS2_10policy_hubIfyN4cuda3std3__44plusIfEEE10Policy1000EN6thrust24THRUST_300001_SM_1000_NS6detail15normal_iteratorINSD_10device_ptrIfEEEEPfyS9_ffNS7_10__identityEEEvT0_T1_T2_T3_T4_T6_E12temp_storage+24];
	add.f32 	%f299, %f297, %f298;
	ld.shared.f32 	%f300, [_ZZN3cub18CUB_300001_SM_10006detail6reduce28DeviceReduceSingleTileKernelINS2_10policy_hubIfyN4cuda3std3__44plusIfEEE10Policy1000EN6thrust24THRUST_300001_SM_1000_NS6detail15normal_iteratorINSD_10device_ptrIfEEEEPfyS9_ffNS7_10__identityEEEvT0_T1_T2_T3_T4_T6_E12temp_storage+28];
	add.f32 	%f301, %f299, %f300;
	ld.shared.f32 	%f302, [_ZZN3cub18CUB_300001_SM_10006detail6reduce28DeviceReduceSingleTileKernelINS2_10policy_hubIfyN4cuda3std3__44plusIfEEE10Policy1000EN6thrust24THRUST_300001_SM_1000_NS6detail15normal_iteratorINSD_10device_ptrIfEEEEPfyS9_ffNS7_10__identityEEEvT0_T1_T2_T3_T4_T6_E12temp_storage+32];
	add.f32 	%f303, %f301, %f302;
	ld.shared.f32 	%f304, [_ZZN3cub18CUB_300001_SM_10006detail6reduce28DeviceReduceSingleTileKernelINS2_10policy_hubIfyN4cuda3std3__44plusIfEEE10Policy1000EN6thrust24THRUST_300001_SM_1000_NS6detail15normal_iteratorINSD_10device_ptrIfEEEEPfyS9_ffNS7_10__identityEEEvT0_T1_T2_T3_T4_T6_E12temp_storage+36];
	add.f32 	%f327, %f303, %f304;
	bra.uni 	$L__BB7_49;
$L__BB7_24:
	// begin inline asm
	mov.u32 %r87, %laneid;
	// end inline asm
	and.b32  	%r113, %r2, 992;
	add.s32 	%r114, %r113, 32;
	setp.gt.u32 	%p35, %r114, %r1;
	not.b32 	%r115, %r113;
	add.s32 	%r116, %r1, %r115;
	selp.b32 	%r111, %r116, 31, %p35;
	mov.b32 	%r89, %f315;
	mov.b32 	%r90, 1;
	mov.b32 	%r112, -1;
	// begin inline asm
	shfl.sync.down.b32 %r88, %r89, %r90, %r111, %r112;
	// end inline asm
	setp.lt.s32 	%p36, %r87, %r111;
	mov.b32 	%f245, %r88;
	add.f32 	%f246, %f315, %f245;
	selp.f32 	%f247, %f246, %f315, %p36;
	mov.b32 	%r94, %f247;
	mov.b32 	%r95, 2;
	// begin inline asm
	shfl.sync.down.b32 %r93, %r94, %r95, %r111, %r112;
	// end inline asm
	add.s32 	%r117, %r87, 2;
	setp.gt.s32 	%p37, %r117, %r111;
	mov.b32 	%f248, %r93;
	add.f32 	%f249, %f247, %f248;
	selp.f32 	%f250, %f247, %f249, %p37;
	mov.b32 	%r99, %f250;
	mov.b32 	%r100, 4;
	// begin inline asm
	shfl.sync.down.b32 %r98, %r99, %r100, %r111, %r112;
	// end inline asm
	add.s32 	%r118, %r87, 4;
	setp.gt.s32 	%p38, %r118, %r111;
	mov.b32 	%f251, %r98;
	add.f32 	%f252, %f250, %f251;
	selp.f32 	%f253, %f250, %f252, %p38;
	mov.b32 	%r104, %f253;
	mov.b32 	%r105, 8;
	// begin inline asm
	shfl.sync.down.b32 %r103, %r104, %r105, %r111, %r112;
	// end inline asm
	add.s32 	%r119, %r87, 8;
	setp.gt.s32 	%p39, %r119, %r111;
	mov.b32 	%f254, %r103;
	add.f32 	%f255, %f253, %f254;
	selp.f32 	%f256, %f253, %f255, %p39;
	mov.b32 	%r109, %f256;
	mov.b32 	%r110, 16;
	// begin inline asm
	shfl.sync.down.b32 %r108, %r109, %r110, %r111, %r112;
	// end inline asm
	add.s32 	%r120, %r87, 16;
	setp.gt.s32 	%p40, %r120, %r111;
	mov.b32 	%f257, %r108;
	add.f32 	%f258, %f256, %f257;
	selp.f32 	%f327, %f256, %f258, %p40;
	setp.ne.s32 	%p41, %r87, 0;
	@%p41 bra 	$L__BB7_26;
	shr.u32 	%r121, %r2, 3;
	and.b32  	%r122, %r121, 124;
	mov.u32 	%r123, _ZZN3cub18CUB_300001_SM_10006detail6reduce28DeviceReduceSingleTileKernelINS2_10policy_hubIfyN4cuda3std3__44plusIfEEE10Policy1000EN6thrust24THRUST_300001_SM_1000_NS6detail15normal_iteratorINSD_10device_ptrIfEEEEPfyS9_ffNS7_10__identityEEEvT0_T1_T2_T3_T4_T6_E12temp_storage;
	add.s32 	%r124, %r123, %r122;
	st.shared.f32 	[%r124+8], %f327;
$L__BB7_26:
	bar.sync 	0;
	setp.ne.s32 	%p42, %r2, 0;
	@%p42 bra 	$L__BB7_49;
	setp.gt.u64 	%p43, %rd19, 32;
	ld.shared.f32 	%f259, [_ZZN3cub18CUB_300001_SM_10006detail6reduce28DeviceReduceSingleTileKernelINS2_10policy_hubIfyN4cuda3std3__44plusIfEEE10Policy1000EN6thrust24THRUST_300001_SM_1000_NS6detail15normal_iteratorINSD_10device_ptrIfEEEEPfyS9_ffNS7_10__identityEEEvT0_T1_T2_T3_T4_T6_E12temp_storage+12];
	add.f32 	%f260, %f327, %f259;
	selp.f32 	%f261, %f260, %f327, %p43;
	setp.gt.u64 	%p44, %rd19, 64;
	ld.shared.f32 	%f262, [_ZZN3cub18CUB_300001_SM_10006detail6reduce28DeviceReduceSingleTileKernelINS2_10policy_hubIfyN4cuda3std3__44plusIfEEE10Policy1000EN6thrust24THRUST_300001_SM_1000_NS6detail15normal_iteratorINSD_10device_ptrIfEEEEPfyS9_ffNS7_10__identityEEEvT0_T1_T2_T3_T4_T6_E12temp_storage+16];
	add.f32 	%f263, %f262, %f261;
	selp.f32 	%f264, %f263, %f261, %p44;
	setp.gt.u64 	%p45, %rd19, 96;
	ld.shared.f32 	%f265, [_ZZN3cub18CUB_300001_SM_10006detail6reduce28DeviceReduceSingleTileKernelINS2_10policy_hubIfyN4cuda3std3__44plusIfEEE10Policy1000EN6thrust24THRUST_300001_SM_1000_NS6detail15normal_iteratorINSD_10device_ptrIfEEEEPfyS9_ffNS7_10__identityEEEvT0_T1_T2_T3_T4_T6_E12temp_storage+20];
	add.f32 	%f266, %f265, %f264;
	selp.f32 	%f267, %f266, %f264, %p45;
	setp.gt.u64 	%p46, %rd19, 128;
	ld.shared.f32 	%f268, [_ZZN3cub18CUB_300001_SM_10006detail6reduce28DeviceReduceSingleTileKernelINS2_10policy_hubIfyN4cuda3std3__44plusIfEEE10Policy1000EN6thrust24THRUST_300001_SM_1000_NS6detail15normal_iteratorINSD_10device_ptrIfEEEEPfyS9_ffNS7_10__identityEEEvT0_T1_T2_T3_T4_T6_E12temp_storage+24];
	add.f32 	%f269, %f268, %f267;
	selp.f32 	%f270, %f269, %f267, %p46;
	setp.gt.u64 	%p47, %rd19, 160;
	ld.shared.f32 	%f271, [_ZZN3cub18CUB_300001_SM_10006detail6reduce28DeviceReduceSingleTileKernelINS2_10policy_hubIfyN4cuda3std3__44plusIfEEE10Policy1000EN6thrust24THRUST_300001_SM_1000_NS6detail15normal_iteratorINSD_10device_ptrIfEEEEPfyS9_ffNS7_10__identityEEEvT0_T1_T2_T3_T4_T6_E12temp_storage+28];
	add.f32 	%f272, %f271, %f270;
	selp.f32 	%f273, %f272, %f270, %p47;
	setp.gt.u64 	%p48, %rd19, 192;
	ld.shared.f32 	%f274, [_ZZN3cub18CUB_300001_SM_10006detail6reduce28DeviceReduceSingleTileKernelINS2_10policy_hubIfyN4cuda3std3__44plusIfEEE10Policy1000EN6thrust24THRUST_300001_SM_1000_NS6detail15normal_iteratorINSD_10device_ptrIfEEEEPfyS9_ffNS7_10__identityEEEvT0_T1_T2_T3_T4_T6_E12temp_storage+32];
	add.f32 	%f275, %f274, %f273;
	selp.f32 	%f276, %f275, %f273, %p48;
	setp.gt.u64 	%p49, %rd19, 224;
	ld.shared.f32 	%f277, [_ZZN3cub18CUB_300001_SM_10006detail6reduce28DeviceReduceSingleTileKernelINS2_10policy_hubIfyN4cuda3std3__44plusIfEEE10Policy1000EN6thrust24THRUST_300001_SM_1000_NS6detail15normal_iteratorINSD_10device_ptrIfEEEEPfyS9_ffNS7_10__identityEEEvT0_T1_T2_T3_T4_T6_E12temp_storage+36];
	add.f32 	%f278, %f277, %f276;
	selp.f32 	%f327, %f278, %f276, %p49;
	bra.uni 	$L__BB7_49;
$L__BB7_28:
	mov.u32 	%r24, %tid.x;
	cvt.u64.u32 	%rd6, %r24;
	mul.wide.u32 	%rd22, %r24, 4;
	add.s64 	%rd7, %rd2, %rd22;
	ld.global.f32 	%f43, [%rd7];
	ld.global.f32 	%f44, [%rd7+1024];
	ld.global.f32 	%f45, [%rd7+2048];
	ld.global.f32 	%f46, [%rd7+3072];
	ld.global.f32 	%f47, [%rd7+4096];
	ld.global.f32 	%f48, [%rd7+5120];
	ld.global.f32 	%f49, [%rd7+6144];
	ld.global.f32 	%f50, [%rd7+7168];
	ld.global.f32 	%f51, [%rd7+8192];
	ld.global.f32 	%f52, [%rd7+9216];
	ld.global.f32 	%f53, [%rd7+10240];
	ld.global.f32 	%f54, [%rd7+11264];
	ld.global.f32 	%f55, [%rd7+12288];
	ld.global.f32 	%f56, [%rd7+13312];
	ld.global.f32 	%f57, [%rd7+14336];
	ld.global.f32 	%f58, [%rd7+15360];
	add.f32 	%f59, %f43, %f44;
	add.f32 	%f60, %f45, %f46;
	add.f32 	%f61, %f47, %f48;
	add.f32 	%f62, %f49, %f50;
	add.f32 	%f63, %f51, %f52;
	add.f32 	%f64, %f53, %f54;
	add.f32 	%f65, %f55, %f56;
	add.f32 	%f66, %f57, %f58;
	add.f32 	%f67, %f59, %f60;
	add.f32 	%f68, %f61, %f62;
	add.f32 	%f69, %f63, %f64;
	add.f32 	%f70, %f65, %f66;
	add.f32 	%f71, %f67, %f68;
	add.f32 	%f72, %f69, %f70;
	add.f32 	%f326, %f71, %f72;
	add.s64 	%rd8, %rd19, -4096;
	setp.lt.u64 	%p3, %rd8, 4096;
	mov.b64 	%rd53, 4096;
	@%p3 bra 	$L__BB7_32;
	mov.b64 	%rd53, 4096;
$L__BB7_30:
	shl.b64 	%rd24, %rd53, 2;
	add.s64 	%rd25, %rd7, %rd24;
	ld.global.f32 	%f73, [%rd25];
	ld.global.f32 	%f74, [%rd25+1024];
	ld.global.f32 	%f75, [%rd25+2048];
	ld.global.f32 	%f76, [%rd25+3072];
	ld.global.f32 	%f77, [%rd25+4096];
	ld.global.f32 	%f78, [%rd25+5120];
	ld.global.f32 	%f79, [%rd25+6144];
	ld.global.f32 	%f80, [%rd25+7168];
	ld.global.f32 	%f81, [%rd25+8192];
	ld.global.f32 	%f82, [%rd25+9216];
	ld.global.f32 	%f83, [%rd25+10240];
	ld.global.f32 	%f84, [%rd25+11264];
	ld.global.f32 	%f85, [%rd25+12288];
	ld.global.f32 	%f86, [%rd25+13312];
	ld.global.f32 	%f87, [%rd25+14336];
	ld.global.f32 	%f88, [%rd25+15360];
	add.f32 	%f89, %f326, %f73;
	add.f32 	%f90, %f74, %f75;
	add.f32 	%f91, %f76, %f77;
	add.f32 	%f92, %f78, %f79;
	add.f32 	%f93, %f80, %f81;
	add.f32 	%f94, %f82, %f83;
	add.f32 	%f95, %f84, %f85;
	add.f32 	%f96, %f86, %f87;
	add.f32 	%f97, %f89, %f90;
	add.f32 	%f98, %f91, %f92;
	add.f32 	%f99, %f93, %f94;
	add.f32 	%f100, %f95, %f96;
	add.f32 	%f101, %f97, %f98;
	add.f32 	%f102, %f99, %f100;
	add.f32 	%f103, %f101, %f102;
	add.f32 	%f326, %f103, %f88;
	sub.s64 	%rd26, %rd19, %rd53;
	setp.lt.u64 	%p4, %rd26, 4096;
	@%p4 bra 	$L__BB7_45;
	add.s64 	%rd53, %rd53, 4096;
	setp.le.u64 	%p5, %rd53, %rd8;
	@%p5 bra 	$L__BB7_30;
$L__BB7_32:
	setp.le.u64 	%p6, %rd19, %rd53;
	cvt.u32.u64 	%r42, %rd53;
	cvt.u32.u64 	%r43, %rd19;
	sub.s32 	%r44, %r43, %r42;
	setp.ge.s32 	%p7, %r24, %r44;
	or.pred  	%p8, %p6, %p7;
	@%p8 bra 	$L__BB7_45;
	not.b32 	%r47, %r24;
	add.s32 	%r48, %r47, %r43;
	sub.s32 	%r50, %r48, %r42;
	shr.u32 	%r51, %r50, 8;
	add.s32 	%r25, %r51, 1;
	and.b32  	%r26, %r25, 15;
	setp.lt.u32 	%p9, %r50, 3840;
	mov.u32 	%r167, %r24;
	@%p9 bra 	$L__BB7_36;
	and.b32  	%r52, %r25, 33554416;
	neg.s32 	%r165, %r52;
	add.s64 	%rd27, %rd53, %rd6;
	shl.b64 	%rd28, %rd27, 2;
	add.s64 	%rd29, %rd28, %rd2;
	add.s64 	%rd54, %rd29, 8192;
	mov.u32 	%r167, %r24;
$L__BB7_35:
	.pragma "nounroll";
	ld.global.f32 	%f105, [%rd54+-8192];
	add.f32 	%f106, %f326, %f105;
	ld.global.f32 	%f107, [%rd54+-7168];
	add.f32 	%f108, %f106, %f107;
	ld.global.f32 	%f109, [%rd54+-6144];
	add.f32 	%f110, %f108, %f109;
	ld.global.f32 	%f111, [%rd54+-5120];
	add.f32 	%f112, %f110, %f111;
	ld.global.f32 	%f113, [%rd54+-4096];
	add.f32 	%f114, %f112, %f113;
	ld.global.f32 	%f115, [%rd54+-3072];
	add.f32 	%f116, %f114, %f115;
	ld.global.f32 	%f117, [%rd54+-2048];
	add.f32 	%f118, %f116, %f117;
	ld.global.f32 	%f119, [%rd54+-1024];
	add.f32 	%f120, %f118, %f119;
	ld.global.f32 	%f121, [%rd54];
	add.f32 	%f122, %f120, %f121;
	ld.global.f32 	%f123, [%rd54+1024];
	add.f32 	%f124, %f122, %f123;
	ld.global.f32 	%f125, [%rd54+2048];
	add.f32 	%f126, %f124, %f125;
	ld.global.f32 	%f127, [%rd54+3072];
	add.f32 	%f128, %f126, %f127;
	ld.global.f32 	%f129, [%rd54+4096];
	add.f32 	%f130, %f128, %f129;
	ld.global.f32 	%f131, [%rd54+5120];
	add.f32 	%f132, %f130, %f131;
	ld.global.f32 	%f133, [%rd54+6144];
	add.f32 	%f134, %f132, %f133;
	ld.global.f32 	%f135, [%rd54+7168];
	add.f32 	%f326, %f134, %f135;
	add.s32 	%r167, %r167, 4096;
	add.s32 	%r165, %r165, 16;
	add.s64 	%rd54, %rd54, 16384;
	setp.ne.s32 	%p10, %r165, 0;
	@%p10 bra 	$L__BB7_35;
$L__BB7_36:
	setp.eq.s32 	%p11, %r26, 0;
	@%p11 bra 	$L__BB7_45;
	and.b32  	%r33, %r25, 7;
	setp.lt.u32 	%p12, %r26, 8;
	@%p12 bra 	$L__BB7_39;
	cvt.u64.u32 	%rd30, %r167;
	add.s64 	%rd31, %rd53, %rd30;
	shl.b64 	%rd32, %rd31, 2;
	add.s64 	%rd33, %rd2, %rd32;
	ld.global.f32 	%f137, [%rd33];
	add.f32 	%f138, %f326, %f137;
	ld.global.f32 	%f139, [%rd33+1024];
	add.f32 	%f140, %f138, %f139;
	ld.global.f32 	%f141, [%rd33+2048];
	add.f32 	%f142, %f140, %f141;
	ld.global.f32 	%f143, [%rd33+3072];
	add.f32 	%f144, %f142, %f143;
	ld.global.f32 	%f145, [%rd33+4096];
	add.f32 	%f146, %f144, %f145;
	ld.global.f32 	%f147, [%rd33+5120];
	add.f32 	%f148, %f146, %f147;
	ld.global.f32 	%f149, [%rd33+6144];
	add.f32 	%f150, %f148, %f149;
	ld.global.f32 	%f151, [%rd33+7168];
	add.f32 	%f326, %f150, %f151;
	add.s32 	%r167, %r167, 2048;
$L__BB7_39:
	setp.eq.s32 	%p13, %r33, 0;
	@%p13 bra 	$L__BB7_45;
	and.b32  	%r36, %r25, 3;
	setp.lt.u32 	%p14, %r33, 4;
	@%p14 bra 	$L__BB7_42;
	cvt.u64.u32 	%rd34, %r167;
	add.s64 	%rd35, %rd53, %rd34;
	shl.b64 	%rd36, %rd35, 2;
	add.s64 	%rd37, %rd2, %rd36;
	ld.global.f32 	%f153, [%rd37];
	add.f32 	%f154, %f326, %f153;
	ld.global.f32 	%f155, [%rd37+1024];
	add.f32 	%f156, %f154, %f155;
	ld.global.f32 	%f157, [%rd37+2048];
	add.f32 	%f158, %f156, %f157;
	ld.global.f32 	%f159, [%rd37+3072];
	add.f32 	%f326, %f158, %f159;
	add.s32 	%r167, %r167, 1024;
$L__BB7_42:
	setp.eq.s32 	%p15, %r36, 0;
	@%p15 bra 	$L__BB7_45;
	cvt.u64.u32 	%rd38, %r167;
	add.s64 	%rd39, %rd53, %rd38;
	shl.b64 	%rd40, %rd39, 2;
	add.s64 	%rd55, %rd2, %rd40;
	neg.s32 	%r170, %r36;
$L__BB7_44:
	.pragma "nounroll";
	ld.global.f32 	%f160, [%rd55];
	add.f32 	%f326, %f326, %f160;
	add.s64 	%rd55, %rd55, 1024;
	add.s32 	%r170, %r170, 1;
	setp.ne.s32 	%p16, %r170, 0;
	@%p16 bra 	$L__BB7_44;
$L__BB7_45:
	// begin inline asm
	mov.u32 %r53, %laneid;
	// end inline asm
	mov.b32 	%r55, %f326;
	mov.b32 	%r56, 1;
	mov.b32 	%r77, 31;
	mov.b32 	%r78, -1;
	// begin inline asm
	shfl.sync.down.b32 %r54, %r55, %r56, %r77, %r78;
	// end inline asm
	setp.gt.s32 	%p17, %r53, 30;
	mov.b32 	%f161, %r54;
	add.f32 	%f162, %f326, %f161;
	selp.f32 	%f163, %f326, %f162, %p17;
	mov.b32 	%r60, %f163;
	mov.b32 	%r61, 2;
	// begin inline asm
	shfl.sync.down.b32 %r59, %r60, %r61, %r77, %r78;
	// end inline asm
	setp.gt.s32 	%p18, %r53, 29;
	mov.b32 	%f164, %r59;
	add.f32 	%f165, %f163, %f164;
	selp.f32 	%f166, %f163, %f165, %p18;
	mov.b32 	%r65, %f166;
	mov.b32 	%r66, 4;
	// begin inline asm
	shfl.sync.down.b32 %r64, %r65, %r66, %r77, %r78;
	// end inline asm
	setp.gt.s32 	%p19, %r53, 27;
	mov.b32 	%f167, %r64;
	add.f32 	%f168, %f166, %f167;
	selp.f32 	%f169, %f166, %f168, %p19;
	mov.b32 	%r70, %f169;
	mov.b32 	%r71, 8;
	// begin inline asm
	shfl.sync.down.b32 %r69, %r70, %r71, %r77, %r78;
	// end inline asm
	setp.gt.s32 	%p20, %r53, 23;
	mov.b32 	%f170, %r69;
	add.f32 	%f171, %f169, %f170;
	selp.f32 	%f172, %f169, %f171, %p20;
	mov.b32 	%r75, %f172;
	mov.b32 	%r76, 16;
	// begin inline asm
	shfl.sync.down.b32 %r74, %r75, %r76, %r77, %r78;
	// end inline asm
	setp.gt.s32 	%p21, %r53, 15;
	mov.b32 	%f173, %r74;
	add.f32 	%f38, %f172, %f173;
	selp.f32 	%f327, %f172, %f38, %p21;
	setp.ne.s32 	%p22, %r53, 0;
	@%p22 bra 	$L__BB7_47;
	shr.u32 	%r79, %r24, 3;
	and.b32  	%r80, %r79, 124;
	mov.u32 	%r81, _ZZN3cub18CUB_300001_SM_10006detail6reduce28DeviceReduceSingleTileKernelINS2_10policy_hubIfyN4cuda3std3__44plusIfEEE10Policy1000EN6thrust24THRUST_300001_SM_1000_NS6detail15normal_iteratorINSD_10device_ptrIfEEEEPfyS9_ffNS7_10__identityEEEvT0_T1_T2_T3_T4_T6_E12temp_storage;
	add.s32 	%r82, %r81, %r80;
	st.shared.f32 	[%r82+8], %f38;
$L__BB7_47:
	bar.sync 	0;
	setp.ne.s32 	%p23, %r24, 0;
	@%p23 bra 	$L__BB7_49;
	ld.shared.f32 	%f174, [_ZZN3cub18CUB_300001_SM_10006detail6reduce28DeviceReduceSingleTileKernelINS2_10policy_hubIfyN4cuda3std3__44plusIfEEE10Policy1000EN6thrust24THRUST_300001_SM_1000_NS6detail15normal_iteratorINSD_10device_ptrIfEEEEPfyS9_ffNS7_10__identityEEEvT0_T1_T2_T3_T4_T6_E12temp_storage+12];
	add.f32 	%f175, %f327, %f174;
	ld.shared.f32 	%f176, [_ZZN3cub18CUB_300001_SM_10006detail6reduce28DeviceReduceSingleTileKernelINS2_10policy_hubIfyN4cuda3std3__44plusIfEEE10Policy1000EN6thrust24THRUST_300001_SM_1000_NS6detail15normal_iteratorINSD_10device_ptrIfEEEEPfyS9_ffNS7_10__identityEEEvT0_T1_T2_T3_T4_T6_E12temp_storage+16];
	add.f32 	%f177, %f175, %f176;
	ld.shared.f32 	%f178, [_ZZN3cub18CUB_300001_SM_10006detail6reduce28DeviceReduceSingleTileKernelINS2_10policy_hubIfyN4cuda3std3__44plusIfEEE10Policy1000EN6thrust24THRUST_300001_SM_1000_NS6detail15normal_iteratorINSD_10device_ptrIfEEEEPfyS9_ffNS7_10__identityEEEvT0_T1_T2_T3_T4_T6_E12temp_storage+20];
	add.f32 	%f179, %f177, %f178;
	ld.shared.f32 	%f180, [_ZZN3cub18CUB_300001_SM_10006detail6reduce28DeviceReduceSingleTileKernelINS2_10policy_hubIfyN4cuda3std3__44plusIfEEE10Policy1000EN6thrust24THRUST_300001_SM_1000_NS6detail15normal_iteratorINSD_10device_ptrIfEEEEPfyS9_ffNS7_10__identityEEEvT0_T1_T2_T3_T4_T6_E12temp_storage+24];
	add.f32 	%f181, %f179, %f180;
	ld.shared.f32 	%f182, [_ZZN3cub18CUB_300001_SM_10006detail6reduce28DeviceReduceSingleTileKernelINS2_10policy_hubIfyN4cuda3std3__44plusIfEEE10Policy1000EN6thrust24THRUST_300001_SM_1000_NS6detail15normal_iteratorINSD_10device_ptrIfEEEEPfyS9_ffNS7_10__identityEEEvT0_T1_T2_T3_T4_T6_E12temp_storage+28];
	add.f32 	%f183, %f181, %f182;
	ld.shared.f32 	%f184, [_ZZN3cub18CUB_300001_SM_10006detail6reduce28DeviceReduceSingleTileKernelINS2_10policy_hubIfyN4cuda3std3__44plusIfEEE10Policy1000EN6thrust24THRUST_300001_SM_1000_NS6detail15normal_iteratorINSD_10device_ptrIfEEEEPfyS9_ffNS7_10__identityEEEvT0_T1_T2_T3_T4_T6_E12temp_storage+32];
	add.f32 	%f185, %f183, %f184;
	ld.shared.f32 	%f186, [_ZZN3cub18CUB_300001_SM_10006detail6reduce28DeviceReduceSingleTileKernelINS2_10policy_hubIfyN4cuda3std3__44plusIfEEE10Policy1000EN6thrust24THRUST_300001_SM_1000_NS6detail15normal_iteratorINSD_10device_ptrIfEEEEPfyS9_ffNS7_10__identityEEEvT0_T1_T2_T3_T4_T6_E12temp_storage+36];
	add.f32 	%f327, %f185, %f186;
$L__BB7_49:
	mov.u32 	%r155, %tid.x;
	setp.ne.s32 	%p57, %r155, 0;
	@%p57 bra 	$L__BB7_51;
	add.f32 	%f305, %f42, %f327;
	st.global.f32 	[%rd1], %f305;
$L__BB7_51:
	ret;

}
	// .globl	_ZN3cub18CUB_300001_SM_10006detail6reduce18DeviceReduceKernelINS2_10policy_hubIfyN4cuda3std3__44plusIfEEE10Policy1000EN6thrust24THRUST_300001_SM_1000_NS6detail15normal_iteratorINSD_10device_ptrIfEEEEyS9_fNS7_10__identityEEEvT0_PT3_T1_NS0_13GridEvenShareISN_EET2_T4_
.visible .entry _ZN3cub18CUB_300001_SM_10006detail6reduce18DeviceReduceKernelINS2_10policy_hubIfyN4cuda3std3__44plusIfEEE10Policy1000EN6thrust24THRUST_300001_SM_1000_NS6detail15normal_iteratorINSD_10device_ptrIfEEEEyS9_fNS7_10__identityEEEvT0_PT3_T1_NS0_13GridEvenShareISN_EET2_T4_(
	.param .align 8 .b8 _ZN3cub18CUB_300001_SM_10006detail6reduce18DeviceReduceKernelINS2_10policy_hubIfyN4cuda3std3__44plusIfEEE10Policy1000EN6thrust24THRUST_300001_SM_1000_NS6detail15normal_iteratorINSD_10device_ptrIfEEEEyS9_fNS7_10__identityEEEvT0_PT3_T1_NS0_13GridEvenShareISN_EET2_T4__param_0[8],
	.param .u64 .ptr .align 1 _ZN3cub18CUB_300001_SM_10006detail6reduce18DeviceReduceKernelINS2_10policy_hubIfyN4cuda3std3__44plusIfEEE10Policy1000EN6thrust24THRUST_300001_SM_1000_NS6detail15normal_iteratorINSD_10device_ptrIfEEEEyS9_fNS7_10__identityEEEvT0_PT3_T1_NS0_13GridEvenShareISN_EET2_T4__param_1,
	.param .u64 _ZN3cub18CUB_300001_SM_10006detail6reduce18DeviceReduceKernelINS2_10policy_hubIfyN4cuda3std3__44plusIfEEE10Policy1000EN6thrust24THRUST_300001_SM_1000_NS6detail15normal_iteratorINSD_10device_ptrIfEEEEyS9_fNS7_10__identityEEEvT0_PT3_T1_NS0_13GridEvenShareISN_EET2_T4__param_2,
	.param .align 8 .b8 _ZN3cub18CUB_300001_SM_10006detail6reduce18DeviceReduceKernelINS2_10policy_hubIfyN4cuda3std3__44plusIfEEE10Policy1000EN6thrust24THRUST_300001_SM_1000_NS6detail15normal_iteratorINSD_10device_ptrIfEEEEyS9_fNS7_10__identityEEEvT0_PT3_T1_NS0_13GridEvenShareISN_EET2_T4__param_3[72],
	.param .align 1 .b8 _ZN3cub18CUB_300001_SM_10006detail6reduce18DeviceReduceKernelINS2_10policy_hubIfyN4cuda3std3__44plusIfEEE10Policy1000EN6thrust24THRUST_300001_SM_1000_NS6detail15normal_iteratorINSD_10device_ptrIfEEEEyS9_fNS7_10__identityEEEvT0_PT3_T1_NS0_13GridEvenShareISN_EET2_T4__param_4[1],
	.param .align 1 .b8 _ZN3cub18CUB_300001_SM_10006detail6reduce18DeviceReduceKernelINS2_10policy_hubIfyN4cuda3std3__44plusIfEEE10Policy1000EN6thrust24THRUST_300001_SM_1000_NS6detail15normal_iteratorINSD_10device_ptrIfEEEEyS9_fNS7_10__identityEEEvT0_PT3_T1_NS0_13GridEvenShareISN_EET2_T4__param_5[1]
)
.maxntid 256
{
	.reg .pred 	%p<57>;
	.reg .b16 	%rs<4>;
	.reg .b32 	%r<206>;
	.reg .b32 	%f<324>;
	.reg .b64 	%rd<78>;
	// demoted variable
	.shared .align 4 .b8 _ZZN3cub18CUB_300001_SM_10006detail6reduce18DeviceReduceKernelINS2_10policy_hubIfyN4cuda3std3__44plusIfEEE10Policy1000EN6thrust24THRUST_300001_SM_1000_NS6detail15normal_iteratorINSD_10device_ptrIfEEEEyS9_fNS7_10__identityEEEvT0_PT3_T1_NS0_13GridEvenShareISN_EET2_T4_E12temp_storage[44];
	ld.param.u64 	%rd1, [_ZN3cub18CUB_300001_SM_10006detail6reduce18DeviceReduceKernelINS2_10policy_hubIfyN4cuda3std3__44plusIfEEE10Policy1000EN6thrust24THRUST_300001_SM_1000_NS6detail15normal_iteratorINSD_10device_ptrIfEEEEyS9_fNS7_10__identityEEEvT0_PT3_T1_NS0_13GridEvenShareISN_EET2_T4__param_3+32];
	ld.param.u32 	%r1, [_ZN3cub18CUB_300001_SM_10006detail6reduce18DeviceReduceKernelINS2_10policy_hubIfyN4cuda3std3__44plusIfEEE10Policy1000EN6thrust24THRUST_300001_SM_1000_NS6detail15normal_iteratorINSD_10device_ptrIfEEEEyS9_fNS7_10__identityEEEvT0_PT3_T1_NS0_13GridEvenShareISN_EET2_T4__param_3+40];
	ld.param.u64 	%rd25, [_ZN3cub18CUB_300001_SM_10006detail6reduce18DeviceReduceKernelINS2_10policy_hubIfyN4cuda3std3__44plusIfEEE10Policy1000EN6thrust24THRUST_300001_SM_1000_NS6detail15normal_iteratorINSD_10device_ptrIfEEEEyS9_fNS7_10__identityEEEvT0_PT3_T1_NS0_13GridEvenShareISN_EET2_T4__param_0];
	cvta.to.global.u64 	%rd2, %rd25;
	mov.u32 	%r2, %ctaid.x;
	shl.b32 	%r50, %r1, 12;
	cvt.s64.s32 	%rd3, %r50;
	shl.b32 	%r51, %r2, 12;
	cvt.u64.u32 	%rd4, %r51;
	sub.s64 	%rd5, %rd1, %rd4;
	setp.gt.u64 	%p1, %rd5, 4095;
	@%p1 bra 	$L__BB8_25;
	cvt.u32.u64 	%r112, %rd4;
	cvt.u32.u64 	%r3, %rd1;
	sub.s32 	%r4, %r3, %r112;
	mov.u32 	%r5, %tid.x;
	setp.ge.s32 	%p23, %r5, %r4;
	mov.f32 	%f312, 0f00000000;
	mov.u32 	%r193, %r5;
	@%p23 bra 	$L__BB8_3;
	add.s32 	%r114, %r112, %r5;
	mul.wide.u32 	%rd51, %r114, 4;
	add.s64 	%rd52, %rd2, %rd51;
	ld.global.f32 	%f312, [%rd52];
	add.s32 	%r193, %r5, 256;
$L__BB8_3:
	setp.ge.s32 	%p24, %r193, %r4;
	@%p24 bra 	$L__BB8_16;
	not.b32 	%r116, %r193;
	add.s32 	%r117, %r116, %r3;
	sub.s32 	%r118, %r117, %r112;
	shr.u32 	%r119, %r118, 8;
	add.s32 	%r8, %r119, 1;
	and.b32  	%r9, %r8, 15;
	setp.lt.u32 	%p25, %r118, 3840;
	@%p25 bra 	$L__BB8_7;
	and.b32  	%r120, %r8, 33554416;
	neg.s32 	%r191, %r120;
	mul.wide.u32 	%rd53, %r2, 16384;
	mul.wide.u32 	%rd54, %r193, 4;
	or.b64  	%rd55, %rd53, %rd54;
	add.s64 	%rd56, %rd55, %rd2;
	add.s64 	%rd72, %rd56, 8192;
$L__BB8_6:
	.pragma "nounroll";
	ld.global.f32 	%f187, [%rd72+-8192];
	add.f32 	%f188, %f312, %f187;
	ld.global.f32 	%f189, [%rd72+-7168];
	add.f32 	%f190, %f188, %f189;
	ld.global.f32 	%f191, [%rd72+-6144];
	add.f32 	%f192, %f190, %f191;
	ld.global.f32 	%f193, [%rd72+-5120];
	add.f32 	%f194, %f192, %f193;
	ld.global.f32 	%f195, [%rd72+-4096];
	add.f32 	%f196, %f194, %f195;
	ld.global.f32 	%f197, [%rd72+-3072];
	add.f32 	%f198, %f196, %f197;
	ld.global.f32 	%f199, [%rd72+-2048];
	add.f32 	%f200, %f198, %f199;
	ld.global.f32 	%f201, [%rd72+-1024];
	add.f32 	%f202, %f200, %f201;
	ld.global.f32 	%f203, [%rd72];
	add.f32 	%f204, %f202, %f203;
	ld.global.f32 	%f205, [%rd72+1024];
	add.f32 	%f206, %f204, %f205;
	ld.global.f32 	%f207, [%rd72+2048];
	add.f32 	%f208, %f206, %f207;
	ld.global.f32 	%f209, [%rd72+3072];
	add.f32 	%f210, %f208, %f209;
	ld.global.f32 	%f211, [%rd72+4096];
	add.f32 	%f212, %f210, %f211;
	ld.global.f32 	%f213, [%rd72+5120];
	add.f32 	%f214, %f212, %f213;
	ld.global.f32 	%f215, [%rd72+6144];
	add.f32 	%f216, %f214, %f215;
	ld.global.f32 	%f217, [%rd72+7168];
	add.f32 	%f312, %f216, %f217;
	add.s32 	%r193, %r193, 4096;
	add.s32 	%r191, %r191, 16;
	add.s64 	%rd72, %rd72, 16384;
	setp.ne.s32 	%p26, %r191, 0;
	@%p26 bra 	$L__BB8_6;
$L__BB8_7:
	setp.eq.s32 	%p27, %r9, 0;
	@%p27 bra 	$L__BB8_16;
	and.b32  	%r16, %r8, 7;
	setp.lt.u32 	%p28, %r9, 8;
	@%p28 bra 	$L__BB8_10;
	cvt.s64.s32 	%rd57, %r193;
	add.s64 	%rd58, %rd57, %rd4;
	shl.b64 	%rd59, %rd58, 2;
	add.s64 	%rd60, %rd2, %rd59;
	ld.global.f32 	%f219, [%rd60];
	add.f32 	%f220, %f312, %f219;
	ld.global.f32 	%f221, [%rd60+1024];
	add.f32 	%f222, %f220, %f221;
	ld.global.f32 	%f223, [%rd60+2048];
	add.f32 	%f224, %f222, %f223;
	ld.global.f32 	%f225, [%rd60+3072];
	add.f32 	%f226, %f224, %f225;
	ld.global.f32 	%f227, [%rd60+4096];
	add.f32 	%f228, %f226, %f227;
	ld.global.f32 	%f229, [%rd60+5120];
	add.f32 	%f230, %f228, %f229;
	ld.global.f32 	%f231, [%rd60+6144];
	add.f32 	%f232, %f230, %f231;
	ld.global.f32 	%f233, [%rd60+7168];
	add.f32 	%f312, %f232, %f233;
	add.s32 	%r193, %r193, 2048;
$L__BB8_10:
	setp.eq.s32 	%p29, %r16, 0;
	@%p29 bra 	$L__BB8_16;
	and.b32  	%r19, %r8, 3;
	setp.lt.u32 	%p30, %r16, 4;
	@%p30 bra 	$L__BB8_13;
	cvt.s64.s32 	%rd61, %r193;
	add.s64 	%rd62, %rd61, %rd4;
	shl.b64 	%rd63, %rd62, 2;
	add.s64 	%rd64, %rd2, %rd63;
	ld.global.f32 	%f235, [%rd64];
	add.f32 	%f236, %f312, %f235;
	ld.global.f32 	%f237, [%rd64+1024];
	add.f32 	%f238, %f236, %f237;
	ld.global.f32 	%f239, [%rd64+2048];
	add.f32 	%f240, %f238, %f239;
	ld.global.f32 	%f241, [%rd64+3072];
	add.f32 	%f312, %f240, %f241;
	add.s32 	%r193, %r193, 1024;
$L__BB8_13:
	setp.eq.s32 	%p31, %r19, 0;
	@%p31 bra 	$L__BB8_16;
	mul.wide.u32 	%rd65, %r2, 16384;
	add.s64 	%rd9, %rd2, %rd65;
	neg.s32 	%r196, %r19;
$L__BB8_15:
	.pragma "nounroll";
	mul.wide.s32 	%rd66, %r193, 4;
	add.s64 	%rd67, %rd9, %rd66;
	ld.global.f32 	%f242, [%rd67];
	add.f32 	%f312, %f312, %f242;
	add.s32 	%r193, %r193, 256;
	add.s32 	%r196, %r196, 1;
	setp.ne.s32 	%p32, %r196, 0;
	@%p32 bra 	$L__BB8_15;
$L__BB8_16:
	setp.lt.s32 	%p33, %r4, 256;
	@%p33 bra 	$L__BB8_21;
	// begin inline asm
	mov.u32 %r159, %laneid;
	// end inline asm
	mov.b32 	%r161, %f312;
	mov.b32 	%r162, 1;
	mov.b32 	%r183, 31;
	mov.b32 	%r184, -1;
	// begin inline asm
	shfl.sync.down.b32 %r160, %r161, %r162, %r183, %r184;
	// end inline asm
	setp.gt.s32 	%p49, %r159, 30;
	mov.b32 	%f277, %r160;
	add.f32 	%f278, %f312, %f277;
	selp.f32 	%f279, %f312, %f278, %p49;
	mov.b32 	%r166, %f279;
	mov.b32 	%r167, 2;
	// begin inline asm
	shfl.sync.down.b32 %r165, %r166, %r167, %r183, %r184;
	// end inline asm
	setp.gt.s32 	%p50, %r159, 29;
	mov.b32 	%f280, %r165;
	add.f32 	%f281, %f279, %f280;
	selp.f32 	%f282, %f279, %f281, %p50;
	mov.b32 	%r171, %f282;
	mov.b32 	%r172, 4;
	// begin inline asm
	shfl.sync.down.b32 %r170, %r171, %r172, %r183, %r184;
	// end inline asm
	setp.gt.s32 	%p51, %r159, 27;
	mov.b32 	%f283, %r170;
	add.f32 	%f284, %f282, %f283;
	selp.f32 	%f285, %f282, %f284, %p51;
	mov.b32 	%r176, %f285;
	mov.b32 	%r177, 8;
	// begin inline asm
	shfl.sync.down.b32 %r175, %r176, %r177, %r183, %r184;
	// end inline asm
	setp.gt.s32 	%p52, %r159, 23;
	mov.b32 	%f286, %r175;
	add.f32 	%f287, %f285, %f286;
	selp.f32 	%f288, %f285, %f287, %p52;
	mov.b32 	%r181, %f288;
	mov.b32 	%r182, 16;
	// begin inline asm
	shfl.sync.down.b32 %r180, %r181, %r182, %r183, %r184;
	// end inline asm
	setp.gt.s32 	%p53, %r159, 15;
	mov.b32 	%f289, %r180;
	add.f32 	%f16, %f288, %f289;
	selp.f32 	%f323, %f288, %f16, %p53;
	setp.ne.s32 	%p54, %r159, 0;
	@%p54 bra 	$L__BB8_19;
	shr.u32 	%r185, %r5, 3;
	and.b32  	%r186, %r185, 124;
	mov.u32 	%r187, _ZZN3cub18CUB_300001_SM_10006detail6reduce18DeviceReduceKernelINS2_10policy_hubIfyN4cuda3std3__44plusIfEEE10Policy1000EN6thrust24THRUST_300001_SM_1000_NS6detail15normal_iteratorINSD_10device_ptrIfEEEEyS9_fNS7_10__identityEEEvT0_PT3_T1_NS0_13GridEvenShareISN_EET2_T4_E12temp_storage;
	add.s32 	%r188, %r187, %r186;
	st.shared.f32 	[%r188+8], %f16;
$L__BB8_19:
	bar.sync 	0;
	setp.ne.s32 	%p55, %r5, 0;
	@%p55 bra 	$L__BB8_46;
	ld.shared.f32 	%f290, [_ZZN3cub18CUB_300001_SM_10006detail6reduce18DeviceReduceKernelINS2_10policy_hubIfyN4cuda3std3__44plusIfEEE10Policy1000EN6thrust24THRUST_300001_SM_1000_NS6detail15normal_iteratorINSD_10device_ptrIfEEEEyS9_fNS7_10__identityEEEvT0_PT3_T1_NS0_13GridEvenShareISN_EET2_T4_E12temp_storage+12];
	add.f32 	%f291, %f323, %f290;
	ld.shared.f32 	%f292, [_ZZN3cub18CUB_300001_SM_10006detail6reduce18DeviceReduceKernelINS2_10policy_hubIfyN4cuda3std3__44plusIfEEE10Policy1000EN6thrust24THRUST_300001_SM_1000_NS6detail15normal_iteratorINSD_10device_ptrIfEEEEyS9_fNS7_10__identityEEEvT0_PT3_T1_NS0_13GridEvenShareISN_EET2_T4_E12temp_storage+16];
	add.f32 	%f293, %f291, %f292;
	ld.shared.f32 	%f294, [_ZZN3cub18CUB_300001_SM_10006detail6reduce18DeviceReduceKernelINS2_10policy_hubIfyN4cuda3std3__44plusIfEEE10Policy1000EN6thrust24THRUST_300001_SM_1000_NS6detail15normal_iteratorINSD_10device_ptrIfEEEEyS9_fNS7_10__identityEEEvT0_PT3_T1_NS0_13GridEvenShareISN_EET2_T4_E12temp_storage+20];
	add.f32 	%f295, %f293, %f294;
	ld.shared.f32 	%f296, [_ZZN3cub18CUB_300001_SM_10006detail6reduce18DeviceReduceKernelINS2_10policy_hubIfyN4cuda3std3__44plusIfEEE10Policy1000EN6thrust24THRUST_300001_SM_1000_NS6detail15normal_iteratorINSD_10device_ptrIfEEEEyS9_fNS7_10__identityEEEvT0_PT3_T1_NS0_13GridEvenShareISN_EET2_T4_E12temp_storage+24];
	add.f32 	%f297, %f295, %f296;
	ld.shared.f32 	%f298, [_ZZN3cub18CUB_300001_SM_10006detail6reduce18DeviceReduceKernelINS2_10policy_hubIfyN4cuda3std3__44plusIfEEE10Policy1000EN6thrust24THRUST_300001_SM_1000_NS6detail15normal_iteratorINSD_10device_ptrIfEEEEyS9_fNS7_10__identityEEEvT0_PT3_T1_NS0_13GridEvenShareISN_EET2_T4_E12temp_storage+28];
	add.f32 	%f299, %f297, %f298;
	ld.shared.f32 	%f300, [_ZZN3cub18CUB_300001_SM_10006detail6reduce18DeviceReduceKernelINS2_10policy_hubIfyN4cuda3std3__44plusIfEEE10Policy1000EN6thrust24THRUST_300001_SM_1000_NS6detail15normal_iteratorINSD_10device_ptrIfEEEEyS9_fNS7_10__identityEEEvT0_PT3_T1_NS0_13GridEvenShareISN_EET2_T4_E12temp_storage+32];
	add.f32 	%f301, %f299, %f300;
	ld.shared.f32 	%f302, [_ZZN3cub18CUB_300001_SM_10006detail6reduce18DeviceReduceKernelINS2_10policy_hubIfyN4cuda3std3__44plusIfEEE10Policy1000EN6thrust24THRUST_300001_SM_1000_NS6detail15normal_iteratorINSD_10device_ptrIfEEEEyS9_fNS7_10__identityEEEvT0_PT3_T1_NS0_13GridEvenShareISN_EET2_T4_E12temp_storage+36];
	add.f32 	%f323, %f301, %f302;
	bra.uni 	$L__BB8_46;
$L__BB8_21:
	// begin inline asm
	mov.u32 %r121, %laneid;
	// end inline asm
	and.b32  	%r147, %r5, 992;
	add.s32 	%r148, %r147, 32;
	setp.gt.s32 	%p34, %r148, %r4;
	not.b32 	%r149, %r147;
	add.s32 	%r150, %r4, %r149;
	selp.b32 	%r145, %r150, 31, %p34;
	mov.b32 	%r123, %f312;
	mov.b32 	%r124, 1;
	mov.b32 	%r146, -1;
	// begin inline asm
	shfl.sync.down.b32 %r122, %r123, %r124, %r145, %r146;
	// end inline asm
	setp.lt.s32 	%p35, %r121, %r145;
	mov.b32 	%f243, %r122;
	add.f32 	%f244, %f312, %f243;
	selp.f32 	%f245, %f244, %f312, %p35;
	mov.b32 	%r128, %f245;
	mov.b32 	%r129, 2;
	// begin inline asm
	shfl.sync.down.b32 %r127, %r128, %r129, %r145, %r146;
	// end inline asm
	add.s32 	%r151, %r121, 2;
	setp.gt.s32 	%p36, %r151, %r145;
	mov.b32 	%f246, %r127;
	add.f32 	%f247, %f245, %f246;
	selp.f32 	%f248, %f245, %f247, %p36;
	mov.b32 	%r133, %f248;
	mov.b32 	%r134, 4;
	// begin inline asm
	shfl.sync.down.b32 %r132, %r133, %r134, %r145, %r146;
	// end inline asm
	add.s32 	%r152, %r121, 4;
	setp.gt.s32 	%p37, %r152, %r145;
	mov.b32 	%f249, %r132;
	add.f32 	%f250, %f248, %f249;
	selp.f32 	%f251, %f248, %f250, %p37;
	mov.b32 	%r138, %f251;
	mov.b32 	%r139, 8;
	// begin inline asm
	shfl.sync.down.b32 %r137, %r138, %r139, %r145, %r146;
	// end inline asm
	add.s32 	%r153, %r121, 8;
	setp.gt.s32 	%p38, %r153, %r145;
	mov.b32 	%f252, %r137;
	add.f32 	%f253, %f251, %f252;
	selp.f32 	%f254, %f251, %f253, %p38;
	mov.b32 	%r143, %f254;
	mov.b32 	%r144, 16;
	// begin inline asm
	shfl.sync.down.b32 %r142, %r143, %r144, %r145, %r146;
	// end inline asm
	add.s32 	%r154, %r121, 16;
	setp.gt.s32 	%p39, %r154, %r145;
	mov.b32 	%f255, %r142;
	add.f32 	%f256, %f254, %f255;
	selp.f32 	%f323, %f254, %f256, %p39;
	setp.ne.s32 	%p40, %r121, 0;
	@%p40 bra 	$L__BB8_23;
	shr.u32 	%r155, %r5, 3;
	and.b32  	%r156, %r155, 124;
	mov.u32 	%r157, _ZZN3cub18CUB_300001_SM_10006detail6reduce18DeviceReduceKernelINS2_10policy_hubIfyN4cuda3std3__44plusIfEEE10Policy1000EN6thrust24THRUST_300001_SM_1000_NS6detail15normal_iteratorINSD_10device_ptrIfEEEEyS9_fNS7_10__identityEEEvT0_PT3_T1_NS0_13GridEvenShareISN_EET2_T4_E12temp_storage;
	add.s32 	%r158, %r157, %r156;
	st.shared.f32 	[%r158+8], %f323;
$L__BB8_23:
	bar.sync 	0;
	setp.ne.s32 	%p41, %r5, 0;
	@%p41 bra 	$L__BB8_46;
	setp.gt.s32 	%p42, %r4, 32;
	ld.shared.f32 	%f257, [_ZZN3cub18CUB_300001_SM_10006detail6reduce18DeviceReduceKernelINS2_10policy_hubIfyN4cuda3std3__44plusIfEEE10Policy1000EN6thrust24THRUST_300001_SM_1000_NS6detail15normal_iteratorINSD_10device_ptrIfEEEEyS9_fNS7_10__identityEEEvT0_PT3_T1_NS0_13GridEvenShareISN_EET2_T4_E12temp_storage+12];
	add.f32 	%f258, %f323, %f257;
	selp.f32 	%f259, %f258, %f323, %p42;
	setp.gt.s32 	%p43, %r4, 64;
	ld.shared.f32 	%f260, [_ZZN3cub18CUB_300001_SM_10006detail6reduce18DeviceReduceKernelINS2_10policy_hubIfyN4cuda3std3__44plusIfEEE10Policy1000EN6thrust24THRUST_300001_SM_1000_NS6detail15normal_iteratorINSD_10device_ptrIfEEEEyS9_fNS7_10__identityEEEvT0_PT3_T1_NS0_13GridEvenShareISN_EET2_T4_E12temp_storage+16];
	add.f32 	%f261, %f260, %f259;
	selp.f32 	%f262, %f261, %f259, %p43;
	setp.gt.s32 	%p44, %r4, 96;
	ld.shared.f32 	%f263, [_ZZN3cub18CUB_300001_SM_10006detail6reduce18DeviceReduceKernelINS2_10policy_hubIfyN4cuda3std3__44plusIfEEE10Policy1000EN6thrust24THRUST_300001_SM_1000_NS6detail15normal_iteratorINSD_10device_ptrIfEEEEyS9_fNS7_10__identityEEEvT0_PT3_T1_NS0_13GridEvenShareISN_EET2_T4_E12temp_storage+20];
	add.f32 	%f264, %f263, %f262;
	selp.f32 	%f265, %f264, %f262, %p44;
	setp.gt.s32 	%p45, %r4, 128;
	ld.shared.f32 	%f266, [_ZZN3cub18CUB_300001_SM_10006detail6reduce18DeviceReduceKernelINS2_10policy_hubIfyN4cuda3std3__44plusIfEEE10Policy1000EN6thrust24THRUST_300001_SM_1000_NS6detail15normal_iteratorINSD_10device_ptrIfEEEEyS9_fNS7_10__identityEEEvT0_PT3_T1_NS0_13GridEvenShareISN_EET2_T4_E12temp_storage+24];
	add.f32 	%f267, %f266, %f265;
	selp.f32 	%f268, %f267, %f265, %p45;
	setp.gt.s32 	%p46, %r4, 160;
	ld.shared.f32 	%f269, [_ZZN3cub18CUB_300001_SM_10006detail6reduce18DeviceReduceKernelINS2_10policy_hubIfyN4cuda3std3__44plusIfEEE10Policy1000EN6thrust24THRUST_300001_SM_1000_NS6detail15normal_iteratorINSD_10device_ptrIfEEEEyS9_fNS7_10__identityEEEvT0_PT3_T1_NS0_13GridEvenShareISN_EET2_T4_E12temp_storage+28];
	add.f32 	%f270, %f269, %f268;
	selp.f32 	%f271, %f270, %f268, %p46;
	setp.gt.s32 	%p47, %r4, 192;
	ld.shared.f32 	%f272, [_ZZN3cub18CUB_300001_SM_10006detail6reduce18DeviceReduceKernelINS2_10policy_hubIfyN4cuda3std3__44plusIfEEE10Policy1000EN6thrust24THRUST_300001_SM_1000_NS6detail15normal_iteratorINSD_10device_ptrIfEEEEyS9_fNS7_10__identityEEEvT0_PT3_T1_NS0_13GridEvenShareISN_EET2_T4_E12temp_storage+32];
	add.f32 	%f273, %f272, %f271;
	selp.f32 	%f274, %f273, %f271, %p47;
	setp.gt.s32 	%p48, %r4, 224;
	ld.shared.f32 	%f275, [_ZZN3cub18CUB_300001_SM_10006detail6reduce18DeviceReduceKernelINS2_10policy_hubIfyN4cuda3std3__44plusIfEEE10Policy1000EN6thrust24THRUST_300001_SM_1000_NS6detail15normal_iteratorINSD_10device_ptrIfEEEEyS9_fNS7_10__identityEEEvT0_PT3_T1_NS0_13GridEvenShareISN_EET2_T4_E12temp_storage+36];
	add.f32 	%f276, %f275, %f274;
	selp.f32 	%f323, %f276, %f274, %p48;
	bra.uni 	$L__BB8_46;
$L__BB8_25:
	cvt.u32.u64 	%r52, %rd4;
	mov.u32 	%r27, %tid.x;
	add.s32 	%r53, %r27, %r52;
	mul.wide.u32 	%rd26, %r53, 4;
	add.s64 	%rd27, %rd2, %rd26;
	ld.global.f32 	%f41, [%rd27];
	ld.global.f32 	%f42, [%rd27+1024];
	ld.global.f32 	%f43, [%rd27+2048];
	ld.global.f32 	%f44, [%rd27+3072];
	ld.global.f32 	%f45, [%rd27+4096];
	ld.global.f32 	%f46, [%rd27+5120];
	ld.global.f32 	%f47, [%rd27+6144];
	ld.global.f32 	%f48, [%rd27+7168];
	ld.global.f32 	%f49, [%rd27+8192];
	ld.global.f32 	%f50, [%rd27+9216];
	ld.global.f32 	%f51, [%rd27+10240];
	ld.global.f32 	%f52, [%rd27+11264];
	ld.global.f32 	%f53, [%rd27+12288];
	ld.global.f32 	%f54, [%rd27+13312];
	ld.global.f32 	%f55, [%rd27+14336];
	ld.global.f32 	%f56, [%rd27+15360];
	add.f32 	%f57, %f41, %f42;
	add.f32 	%f58, %f43, %f44;
	add.f32 	%f59, %f45, %f46;
	add.f32 	%f60, %f47, %f48;
	add.f32 	%f61, %f49, %f50;
	add.f32 	%f62, %f51, %f52;
	add.f32 	%f63, %f53, %f54;
	add.f32 	%f64, %f55, %f56;
	add.f32 	%f65, %f57, %f58;
	add.f32 	%f66, %f59, %f60;
	add.f32 	%f67, %f61, %f62;
	add.f32 	%f68, %f63, %f64;
	add.f32 	%f69, %f65, %f66;
	add.f32 	%f70, %f67, %f68;
	add.f32 	%f322, %f69, %f70;
	setp.lt.u64 	%p2, %rd5, %rd3;
	@%p2 bra 	$L__BB8_42;
	cvt.u32.u64 	%r55, %rd3;
	cvt.u64.u32 	%rd28, %r27;
	add.s64 	%rd74, %rd4, %rd3;
	cvt.u32.u64 	%r28, %rd1;
	not.b32 	%r57, %r27;
	add.s32 	%r58, %r57, %r28;
	sub.s32 	%r59, %r58, %r55;
	sub.s32 	%r198, %r59, %r52;
	add.s64 	%rd29, %rd74, %rd28;
	shl.b64 	%rd30, %rd29, 2;
	add.s64 	%rd31, %rd30, %rd2;
	add.s64 	%rd73, %rd31, 8192;
	mov.b32 	%r199, 0;
	shl.b32 	%r60, %r1, 12;
	mov.u64 	%rd75, %rd4;
$L__BB8_27:
	cvt.s64.s32 	%rd15, %r60;
	add.s64 	%rd75, %rd75, %rd15;
	add.s64 	%rd32, %rd1, -4096;
	setp.gt.u64 	%p3, %rd75, %rd32;
	@%p3 bra 	$L__BB8_29;
	shl.b32 	%r61, %r1, 12;
	cvt.s64.s32 	%rd33, %r61;
	cvt.u64.u32 	%rd34, %r27;
	add.s64 	%rd35, %rd75, %rd34;
	shl.b64 	%rd36, %rd35, 2;
	add.s64 	%rd37, %rd2, %rd36;
	ld.global.f32 	%f71, [%rd37];
	ld.global.f32 	%f72, [%rd37+1024];
	ld.global.f32 	%f73, [%rd37+2048];
	ld.global.f32 	%f74, [%rd37+3072];
	ld.global.f32 	%f75, [%rd37+4096];
	ld.global.f32 	%f76, [%rd37+5120];
	ld.global.f32 	%f77, [%rd37+6144];
	ld.global.f32 	%f78, [%rd37+7168];
	ld.global.f32 	%f79, [%rd37+8192];
	ld.global.f32 	%f80, [%rd37+9216];
	ld.global.f32 	%f81, [%rd37+10240];
	ld.global.f32 	%f82, [%rd37+11264];
	ld.global.f32 	%f83, [%rd37+12288];
	ld.global.f32 	%f84, [%rd37+13312];
	ld.global.f32 	%f85, [%rd37+14336];
	ld.global.f32 	%f86, [%rd37+15360];
	add.f32 	%f87, %f322, %f71;
	add.f32 	%f88, %f72, %f73;
	add.f32 	%f89, %f74, %f75;
	add.f32 	%f90, %f76, %f77;
	add.f32 	%f91, %f78, %f79;
	add.f32 	%f92, %f80, %f81;
	add.f32 	%f93, %f82, %f83;
	add.f32 	%f94, %f84, %f85;
	add.f32 	%f95, %f87, %f88;
	add.f32 	%f96, %f89, %f90;
	add.f32 	%f97, %f91, %f92;
	add.f32 	%f98, %f93, %f94;
	add.f32 	%f99, %f95, %f96;
	add.f32 	%f100, %f97, %f98;
	add.f32 	%f101, %f99, %f100;
	add.f32 	%f322, %f101, %f86;
	sub.s64 	%rd38, %rd1, %rd75;
	setp.lt.u64 	%p4, %rd38, %rd33;
	add.s32 	%r199, %r199, 1;
	add.s64 	%rd74, %rd74, %rd33;
	sub.s32 	%r198, %r198, %r61;
	mul.wide.s32 	%rd39, %r61, 4;
	add.s64 	%rd73, %rd73, %rd39;
	@%p4 bra 	$L__BB8_42;
	bra.uni 	$L__BB8_27;
$L__BB8_29:
	setp.le.u64 	%p5, %rd1, %rd75;
	cvt.u32.u64 	%r62, %rd75;
	cvt.u32.u64 	%r63, %rd1;
	sub.s32 	%r64, %r63, %r62;
	setp.ge.s32 	%p6, %r27, %r64;
	or.pred  	%p7, %p5, %p6;
	@%p7 bra 	$L__BB8_42;
	cvt.u32.u64 	%r66, %rd15;
	cvt.u32.u64 	%r67, %rd4;
	not.b32 	%r68, %r27;
	add.s32 	%r69, %r68, %r28;
	add.s32 	%r70, %r66, %r67;
	sub.s32 	%r71, %r69, %r70;
	mul.lo.s32 	%r72, %r1, %r199;
	shl.b32 	%r73, %r72, 12;
	sub.s32 	%r74, %r71, %r73;
	shr.u32 	%r75, %r74, 8;
	add.s32 	%r34, %r75, 1;
	and.b32  	%r35, %r34, 15;
	setp.lt.u32 	%p8, %r74, 3840;
	mov.u32 	%r202, %r27;
	@%p8 bra 	$L__BB8_33;
	shr.u32 	%r76, %r198, 8;
	add.s32 	%r77, %r76, 1;
	and.b32  	%r78, %r77, 33554416;
	neg.s32 	%r200, %r78;
	mov.u32 	%r202, %r27;
$L__BB8_32:
	.pragma "nounroll";
	ld.global.f32 	%f103, [%rd73+-8192];
	add.f32 	%f104, %f322, %f103;
	ld.global.f32 	%f105, [%rd73+-7168];
	add.f32 	%f106, %f104, %f105;
	ld.global.f32 	%f107, [%rd73+-6144];
	add.f32 	%f108, %f106, %f107;
	ld.global.f32 	%f109, [%rd73+-5120];
	add.f32 	%f110, %f108, %f109;
	ld.global.f32 	%f111, [%rd73+-4096];
	add.f32 	%f112, %f110, %f111;
	ld.global.f32 	%f113, [%rd73+-3072];
	add.f32 	%f114, %f112, %f113;
	ld.global.f32 	%f115, [%rd73+-2048];
	add.f32 	%f116, %f114, %f115;
	ld.global.f32 	%f117, [%rd73+-1024];
	add.f32 	%f118, %f116, %f117;
	ld.global.f32 	%f119, [%rd73];
	add.f32 	%f120, %f118, %f119;
	ld.global.f32 	%f121, [%rd73+1024];
	add.f32 	%f122, %f120, %f121;
	ld.global.f32 	%f123, [%rd73+2048];
	add.f32 	%f124, %f122, %f123;
	ld.global.f32 	%f125, [%rd73+3072];
	add.f32 	%f126, %f124, %f125;
	ld.global.f32 	%f127, [%rd73+4096];
	add.f32 	%f128, %f126, %f127;
	ld.global.f32 	%f129, [%rd73+5120];
	add.f32 	%f130, %f128, %f129;
	ld.global.f32 	%f131, [%rd73+6144];
	add.f32 	%f132, %f130, %f131;
	ld.global.f32 	%f133, [%rd73+7168];
	add.f32 	%f322, %f132, %f133;
	add.s32 	%r202, %r202, 4096;
	add.s32 	%r200, %r200, 16;
	add.s64 	%rd73, %rd73, 16384;
	setp.ne.s32 	%p9, %r200, 0;
	@%p9 bra 	$L__BB8_32;
$L__BB8_33:
	setp.eq.s32 	%p10, %r35, 0;
	@%p10 bra 	$L__BB8_42;
	and.b32  	%r42, %r34, 7;
	setp.lt.u32 	%p11, %r35, 8;
	@%p11 bra 	$L__BB8_36;
	cvt.u64.u32 	%rd40, %r202;
	add.s64 	%rd41, %rd75, %rd40;
	shl.b64 	%rd42, %rd41, 2;
	add.s64 	%rd43, %rd2, %rd42;
	ld.global.f32 	%f135, [%rd43];
	add.f32 	%f136, %f322, %f135;
	ld.global.f32 	%f137, [%rd43+1024];
	add.f32 	%f138, %f136, %f137;
	ld.global.f32 	%f139, [%rd43+2048];
	add.f32 	%f140, %f138, %f139;
	ld.global.f32 	%f141, [%rd43+3072];
	add.f32 	%f142, %f140, %f141;
	ld.global.f32 	%f143, [%rd43+4096];
	add.f32 	%f144, %f142, %f143;
	ld.global.f32 	%f145, [%rd43+5120];
	add.f32 	%f146, %f144, %f145;
	ld.global.f32 	%f147, [%rd43+6144];
	add.f32 	%f148, %f146, %f147;
	ld.global.f32 	%f149, [%rd43+7168];
	add.f32 	%f322, %f148, %f149;
	add.s32 	%r202, %r202, 2048;
$L__BB8_36:
	setp.eq.s32 	%p12, %r42, 0;
	@%p12 bra 	$L__BB8_42;
	setp.lt.u32 	%p13, %r42, 4;
	@%p13 bra 	$L__BB8_39;
	cvt.u64.u32 	%rd44, %r202;
	add.s64 	%rd45, %rd75, %rd44;
	shl.b64 	%rd46, %rd45, 2;
	add.s64 	%rd47, %rd2, %rd46;
	ld.global.f32 	%f151, [%rd47];
	add.f32 	%f152, %f322, %f151;
	ld.global.f32 	%f153, [%rd47+1024];
	add.f32 	%f154, %f152, %f153;
	ld.global.f32 	%f155, [%rd47+2048];
	add.f32 	%f156, %f154, %f155;
	ld.global.f32 	%f157, [%rd47+3072];
	add.f32 	%f322, %f156, %f157;
	add.s32 	%r202, %r202, 1024;
$L__BB8_39:
	and.b32  	%r79, %r34, 3;
	setp.eq.s32 	%p14, %r79, 0;
	@%p14 bra 	$L__BB8_42;
	cvt.u64.u32 	%rd48, %r202;
	add.s64 	%rd49, %rd48, %rd74;
	shl.b64 	%rd50, %rd49, 2;
	add.s64 	%rd77, %rd2, %rd50;
	cvt.u16.u32 	%rs1, %r198;
	shr.u16 	%rs2, %rs1, 8;
	add.s16 	%rs3, %rs2, 1;
	cvt.u32.u16 	%r80, %rs3;
	and.b32  	%r81, %r80, 3;
	neg.s32 	%r205, %r81;
$L__BB8_41:
	.pragma "nounroll";
	ld.global.f32 	%f158, [%rd77];
	add.f32 	%f322, %f322, %f158;
	add.s64 	%rd77, %rd77, 1024;
	add.s32 	%r205, %r205, 1;
	setp.ne.s32 	%p15, %r205, 0;
	@%p15 bra 	$L__BB8_41;
$L__BB8_42:
	// begin inline asm
	mov.u32 %r82, %laneid;
	// end inline asm
	mov.b32 	%r84, %f322;
	mov.b32 	%r85, 1;
	mov.b32 	%r106, 31;
	mov.b32 	%r107, -1;
	// begin inline asm
	shfl.sync.down.b32 %r83, %r84, %r85, %r106, %r107;
	// end inline asm
	setp.gt.s32 	%p16, %r82, 30;
	mov.b32 	%f159, %r83;
	add.f32 	%f160, %f322, %f159;
	selp.f32 	%f161, %f322, %f160, %p16;
	mov.b32 	%r89, %f161;
	mov.b32 	%r90, 2;
	// begin inline asm
	shfl.sync.down.b32 %r88, %r89, %r90, %r106, %r107;
	// end inline asm
	setp.gt.s32 	%p17, %r82, 29;
	mov.b32 	%f162, %r88;
	add.f32 	%f163, %f161, %f162;
	selp.f32 	%f164, %f161, %f163, %p17;
	mov.b32 	%r94, %f164;
	mov.b32 	%r95, 4;
	// begin inline asm
	shfl.sync.down.b32 %r93, %r94, %r95, %r106, %r107;
	// end inline asm
	setp.gt.s32 	%p18, %r82, 27;
	mov.b32 	%f165, %r93;
	add.f32 	%f166, %f164, %f165;
	selp.f32 	%f167, %f164, %f166, %p18;
	mov.b32 	%r99, %f167;
	mov.b32 	%r100, 8;
	// begin inline asm
	shfl.sync.down.b32 %r98, %r99, %r100, %r106, %r107;
	// end inline asm
	setp.gt.s32 	%p19, %r82, 23;
	mov.b32 	%f168, %r98;
	add.f32 	%f169, %f167, %f168;
	selp.f32 	%f170, %f167, %f169, %p19;
	mov.b32 	%r104, %f170;
	mov.b32 	%r105, 16;
	// begin inline asm
	shfl.sync.down.b32 %r103, %r104, %r105, %r106, %r107;
	// end inline asm
	setp.gt.s32 	%p20, %r82, 15;
	mov.b32 	%f171, %r103;
	add.f32 	%f37, %f170, %f171;
	selp.f32 	%f323, %f170, %f37, %p20;
	setp.ne.s32 	%p21, %r82, 0;
	@%p21 bra 	$L__BB8_44;
	shr.u32 	%r108, %r27, 3;
	and.b32  	%r109, %r108, 124;
	mov.u32 	%r110, _ZZN3cub18CUB_300001_SM_10006detail6reduce18DeviceReduceKernelINS2_10policy_hubIfyN4cuda3std3__44plusIfEEE10Policy1000EN6thrust24THRUST_300001_SM_1000_NS6detail15normal_iteratorINSD_10device_ptrIfEEEEyS9_fNS7_10__identityEEEvT0_PT3_T1_NS0_13GridEvenShareISN_EET2_T4_E12temp_storage;
	add.s32 	%r111, %r110, %r109;
	st.shared.f32 	[%r111+8], %f37;
$L__BB8_44:
	bar.sync 	0;
	setp.ne.s32 	%p22, %r27, 0;
	@%p22 bra 	$L__BB8_46;
	ld.shared.f32 	%f172, [_ZZN3cub18CUB_300001_SM_10006detail6reduce18DeviceReduceKernelINS2_10policy_hubIfyN4cuda3std3__44plusIfEEE10Policy1000EN6thrust24THRUST_300001_SM_1000_NS6detail15normal_iteratorINSD_10device_ptrIfEEEEyS9_fNS7_10__identityEEEvT0_PT3_T1_NS0_13GridEvenShareISN_EET2_T4_E12temp_storage+12];
	add.f32 	%f173, %f323, %f172;
	ld.shared.f32 	%f174, [_ZZN3cub18CUB_300001_SM_10006detail6reduce18DeviceReduceKernelINS2_10policy_hubIfyN4cuda3std3__44plusIfEEE10Policy1000EN6thrust24THRUST_300001_SM_1000_NS6detail15normal_iteratorINSD_10device_ptrIfEEEEyS9_fNS7_10__identityEEEvT0_PT3_T1_NS0_13GridEvenShareISN_EET2_T4_E12temp_storage+16];
	add.f32 	%f175, %f173, %f174;
	ld.shared.f32 	%f176, [_ZZN3cub18CUB_300001_SM_10006detail6reduce18DeviceReduceKernelINS2_10policy_hubIfyN4cuda3std3__44plusIfEEE10Policy1000EN6thrust24THRUST_300001_SM_1000_NS6detail15normal_iteratorINSD_10device_ptrIfEEEEyS9_fNS7_10__identityEEEvT0_PT3_T1_NS0_13GridEvenShareISN_EET2_T4_E12temp_storage+20];
	add.f32 	%f177, %f175, %f176;
	ld.shared.f32 	%f178, [_ZZN3cub18CUB_300001_SM_10006detail6reduce18DeviceReduceKernelINS2_10policy_hubIfyN4cuda3std3__44plusIfEEE10Policy1000EN6thrust24THRUST_300001_SM_1000_NS6detail15normal_iteratorINSD_10device_ptrIfEEEEyS9_fNS7_10__identityEEEvT0_PT3_T1_NS0_13GridEvenShareISN_EET2_T4_E12temp_storage+24];
	add.f32 	%f179, %f177, %f178;
	ld.shared.f32 	%f180, [_ZZN3cub18CUB_300001_SM_10006detail6reduce18DeviceReduceKernelINS2_10policy_hubIfyN4cuda3std3__44plusIfEEE10Policy1000EN6thrust24THRUST_300001_SM_1000_NS6detail15normal_iteratorINSD_10device_ptrIfEEEEyS9_fNS7_10__identityEEEvT0_PT3_T1_NS0_13GridEvenShareISN_EET2_T4_E12temp_storage+28];
	add.f32 	%f181, %f179, %f180;
	ld.shared.f32 	%f182, [_ZZN3cub18CUB_300001_SM_10006detail6reduce18DeviceReduceKernelINS2_10policy_hubIfyN4cuda3std3__44plusIfEEE10Policy1000EN6thrust24THRUST_300001_SM_1000_NS6detail15normal_iteratorINSD_10device_ptrIfEEEEyS9_fNS7_10__identityEEEvT0_PT3_T1_NS0_13GridEvenShareISN_EET2_T4_E12temp_storage+32];
	add.f32 	%f183, %f181, %f182;
	ld.shared.f32 	%f184, [_ZZN3cub18CUB_300001_SM_10006detail6reduce18DeviceReduceKernelINS2_10policy_hubIfyN4cuda3std3__44plusIfEEE10Policy1000EN6thrust24THRUST_300001_SM_1000_NS6detail15normal_iteratorINSD_10device_ptrIfEEEEyS9_fNS7_10__identityEEEvT0_PT3_T1_NS0_13GridEvenShareISN_EET2_T4_E12temp_storage+36];
	add.f32 	%f323, %f183, %f184;
$L__BB8_46:
	mov.u32 	%r189, %tid.x;
	setp.ne.s32 	%p56, %r189, 0;
	@%p56 bra 	$L__BB8_48;
	ld.param.u64 	%rd71, [_ZN3cub18CUB_300001_SM_10006detail6reduce18DeviceReduceKernelINS2_10policy_hubIfyN4cuda3std3__44plusIfEEE10Policy1000EN6thrust24THRUST_300001_SM_1000_NS6detail15normal_iteratorINSD_10device_ptrIfEEEEyS9_fNS7_10__identityEEEvT0_PT3_T1_NS0_13GridEvenShareISN_EET2_T4__param_1];
	cvta.to.global.u64 	%rd68, %rd71;
	mul.wide.u32 	%rd69, %r2, 4;
	add.s64 	%rd70, %rd68, %rd69;
	st.global.f32 	[%rd70], %f323;
$L__BB8_48:
	ret;

}
	// .globl	_ZN3cub18CUB_300001_SM_10006detail6reduce28DeviceReduceSingleTileKernelINS2_10policy_hubIfyN4cuda3std3__44plusIfEEE10Policy1000EPfSC_iS9_ffNS7_10__identityEEEvT0_T1_T2_T3_T4_T6_
.visible .entry _ZN3cub18CUB_300001_SM_10006detail6reduce28DeviceReduceSingleTileKernelINS2_10policy_hubIfyN4cuda3std3__44plusIfEEE10Policy1000EPfSC_iS9_ffNS7_10__identityEEEvT0_T1_T2_T3_T4_T6_(
	.param .u64 .ptr .align 1 _ZN3cub18CUB_300001_SM_10006detail6reduce28DeviceReduceSingleTileKernelINS2_10policy_hubIfyN4cuda3std3__44plusIfEEE10Policy1000EPfSC_iS9_ffNS7_10__identityEEEvT0_T1_T2_T3_T4_T6__param_0,
	.param .u64 .ptr .align 1 _ZN3cub18CUB_300001_SM_10006detail6reduce28DeviceReduceSingleTileKernelINS2_10policy_hubIfyN4cuda3std3__44plusIfEEE10Policy1000EPfSC_iS9_ffNS7_10__identityEEEvT0_T1_T2_T3_T4_T6__param_1,
	.param .u32 _ZN3cub18CUB_300001_SM_10006detail6reduce28DeviceReduceSingleTileKernelINS2_10policy_hubIfyN4cuda3std3__44plusIfEEE10Policy1000EPfSC_iS9_ffNS7_10__identityEEEvT0_T1_T2_T3_T4_T6__param_2,
	.param .align 1 .b8 _ZN3cub18CUB_300001_SM_10006detail6reduce28DeviceReduceSingleTileKernelINS2_10policy_hubIfyN4cuda3std3__44plusIfEEE10Policy1000EPfSC_iS9_ffNS7_10__identityEEEvT0_T1_T2_T3_T4_T6__param_3[1],
	.param .f32 _ZN3cub18CUB_300001_SM_10006detail6reduce28DeviceReduceSingleTileKernelINS2_10policy_hubIfyN4cuda3std3__44plusIfEEE10Policy1000EPfSC_iS9_ffNS7_10__identityEEEvT0_T1_T2_T3_T4_T6__param_4,
	.param .align 1 .b8 _ZN3cub18CUB_300001_SM_10006detail6reduce28DeviceReduceSingleTileKernelINS2_10policy_hubIfyN4cuda3std3__44plusIfEEE10Policy1000EPfSC_iS9_ffNS7_10__identityEEEvT0_T1_T2_T3_T4_T6__param_5[1]
)
.maxntid 256
.minnctapersm 1
{
	.reg .pred 	%p<97>;
	.reg .b32 	%r<407>;
	.reg .b32 	%f<419>;
	.reg .b64 	%rd<125>;
	// demoted variable
	.shared .align 4 .b8 _ZZN3cub18CUB_300001_SM_10006detail6reduce28DeviceReduceSingleTileKernelINS2_10policy_hubIfyN4cuda3std3__44plusIfEEE10Policy1000EPfSC_iS9_ffNS7_10__identityEEEvT0_T1_T2_T3_T4_T6_E12temp_storage[44];
	ld.param.u64 	%rd16, [_ZN3cub18CUB_300001_SM_10006detail6reduce28DeviceReduceSingleTileKernelINS2_10policy_hubIfyN4cuda3std3__44plusIfEEE10Policy1000EPfSC_iS9_ffNS7_10__identityEEEvT0_T1_T2_T3_T4_T6__param_0];
	ld.param.u64 	%rd17, [_ZN3cub18CUB_300001_SM_10006detail6reduce28DeviceReduceSingleTileKernelINS2_10policy_hubIfyN4cuda3std3__44plusIfEEE10Policy1000EPfSC_iS9_ffNS7_10__identityEEEvT0_T1_T2_T3_T4_T6__param_1];
	ld.param.u32 	%r67, [_ZN3cub18CUB_300001_SM_10006detail6reduce28DeviceReduceSingleTileKernelINS2_10policy_hubIfyN4cuda3std3__44plusIfEEE10Policy1000EPfSC_iS9_ffNS7_10__identityEEEvT0_T1_T2_T3_T4_T6__param_2];
	ld.param.f32 	%f58, [_ZN3cub18CUB_300001_SM_10006detail6reduce28DeviceReduceSingleTileKernelINS2_10policy_hubIfyN4cuda3std3__44plusIfEEE10Policy1000EPfSC_iS9_ffNS7_10__identityEEEvT0_T1_T2_T3_T4_T6__param_4];
	cvta.to.global.u64 	%rd1, %rd17;
	setp.ne.s32 	%p1, %r67, 0;
	@%p1 bra 	$L__BB9_3;
	mov.u32 	%r380, %tid.x;
	setp.ne.s32 	%p96, %r380, 0;
	@%p96 bra 	$L__BB9_74;
	st.global.f32 	[%rd1], %f58;
	bra.uni 	$L__BB9_74;
$L__BB9_3:
	and.b64  	%rd18, %rd16, 15;
	setp.ne.s64 	%p2, %rd18, 0;
	@%p2 bra 	$L__BB9_38;
	setp.gt.s32 	%p49, %r67, 4095;
	@%p49 bra 	$L__BB9_22;
	mov.u32 	%r1, %tid.x;
	setp.ge.s32 	%p66, %r1, %r67;
	mov.f32 	%f397, 0f00000000;
	mov.u32 	%r384, %r1;
	@%p66 bra 	$L__BB9_7;
	mul.wide.u32 	%rd113, %r1, 4;
	add.s64 	%rd112, %rd16, %rd113;
	// begin inline asm
	ld.global.nc.u32 %r300, [%rd112];
	// end inline asm
	mov.b32 	%f397, %r300;
	add.s32 	%r384, %r1, 256;
$L__BB9_7:
	setp.ge.s32 	%p67, %r384, %r67;
	@%p67 bra 	$L__BB9_13;
	not.b32 	%r301, %r384;
	add.s32 	%r4, %r67, %r301;
	and.b32  	%r302, %r4, 768;
	setp.eq.s32 	%p68, %r302, 768;
	@%p68 bra 	$L__BB9_11;
	mul.wide.u32 	%rd114, %r384, 4;
	add.s64 	%rd121, %rd16, %rd114;
	shr.u32 	%r303, %r4, 8;
	add.s32 	%r304, %r303, 1;
	and.b32  	%r305, %r304, 3;
	neg.s32 	%r382, %r305;
$L__BB9_10:
	.pragma "nounroll";
	// begin inline asm
	ld.global.nc.u32 %r306, [%rd121];
	// end inline asm
	mov.b32 	%f323, %r306;
	add.f32 	%f397, %f397, %f323;
	add.s32 	%r384, %r384, 256;
	add.s64 	%rd121, %rd121, 1024;
	add.s32 	%r382, %r382, 1;
	setp.ne.s32 	%p69, %r382, 0;
	@%p69 bra 	$L__BB9_10;
$L__BB9_11:
	setp.lt.u32 	%p70, %r4, 768;
	@%p70 bra 	$L__BB9_13;
$L__BB9_12:
	mul.wide.s32 	%rd120, %r384, 4;
	add.s64 	%rd116, %rd16, %rd120;
	// begin inline asm
	ld.global.nc.u32 %r307, [%rd116];
	// end inline asm
	mov.b32 	%f324, %r307;
	add.f32 	%f325, %f397, %f324;
	add.s64 	%rd117, %rd116, 1024;
	// begin inline asm
	ld.global.nc.u32 %r308, [%rd117];
	// end inline asm
	mov.b32 	%f326, %r308;
	add.f32 	%f327, %f325, %f326;
	add.s64 	%rd118, %rd116, 2048;
	// begin inline asm
	ld.global.nc.u32 %r309, [%rd118];
	// end inline asm
	mov.b32 	%f328, %r309;
	add.f32 	%f329, %f327, %f328;
	add.s64 	%rd119, %rd116, 3072;
	// begin inline asm
	ld.global.nc.u32 %r310, [%rd119];
	// end inline asm
	mov.b32 	%f330, %r310;
	add.f32 	%f397, %f329, %f330;
	add.s32 	%r384, %r384, 1024;
	setp.lt.s32 	%p71, %r384, %r67;
	@%p71 bra 	$L__BB9_12;
$L__BB9_13:
	setp.lt.s32 	%p72, %r67, 256;
	@%p72 bra 	$L__BB9_18;
	// begin inline asm
	mov.u32 %r349, %laneid;
	// end inline asm
	mov.b32 	%r351, %f397;
	mov.b32 	%r352, 1;
	mov.b32 	%r373, 31;
	mov.b32 	%r374, -1;
	// begin inline asm
	shfl.sync.down.b32 %r350, %r351, %r352, %r373, %r374;
	// end inline asm
	setp.gt.s32 	%p88, %r349, 30;
	mov.b32 	%f365, %r350;
	add.f32 	%f366, %f397, %f365;
	selp.f32 	%f367, %f397, %f366, %p88;
	mov.b32 	%r356, %f367;
	mov.b32 	%r357, 2;
	// begin inline asm
	shfl.sync.down.b32 %r355, %r356, %r357, %r373, %r374;
	// end inline asm
	setp.gt.s32 	%p89, %r349, 29;
	mov.b32 	%f368, %r355;
	add.f32 	%f369, %f367, %f368;
	selp.f32 	%f370, %f367, %f369, %p89;
	mov.b32 	%r361, %f370;
	mov.b32 	%r362, 4;
	// begin inline asm
	shfl.sync.down.b32 %r360, %r361, %r362, %r373, %r374;
	// end inline asm
	setp.gt.s32 	%p90, %r349, 27;
	mov.b32 	%f371, %r360;
	add.f32 	%f372, %f370, %f371;
	selp.f32 	%f373, %f370, %f372, %p90;
	mov.b32 	%r366, %f373;
	mov.b32 	%r367, 8;
	// begin inline asm
	shfl.sync.down.b32 %r365, %r366, %r367, %r373, %r374;
	// end inline asm
	setp.gt.s32 	%p91, %r349, 23;
	mov.b32 	%f374, %r365;
	add.f32 	%f375, %f373, %f374;
	selp.f32 	%f376, %f373, %f375, %p91;
	mov.b32 	%r371, %f376;
	mov.b32 	%r372, 16;
	// begin inline asm
	shfl.sync.down.b32 %r370, %r371, %r372, %r373, %r374;
	// end inline asm
	setp.gt.s32 	%p92, %r349, 15;
	mov.b32 	%f377, %r370;
	add.f32 	%f10, %f376, %f377;
	selp.f32 	%f418, %f376, %f10, %p92;
	setp.ne.s32 	%p93, %r349, 0;
	@%p93 bra 	$L__BB9_16;
	shr.u32 	%r375, %r1, 3;
	and.b32  	%r376, %r375, 124;
	mov.u32 	%r377, _ZZN3cub18CUB_300001_SM_10006detail6reduce28DeviceReduceSingleTileKernelINS2_10policy_hubIfyN4cuda3std3__44plusIfEEE10Policy1000EPfSC_iS9_ffNS7_10__identityEEEvT0_T1_T2_T3_T4_T6_E12temp_storage;
	add.s32 	%r378, %r377, %r376;
	st.shared.f32 	[%r378+8], %f10;
$L__BB9_16:
	bar.sync 	0;
	setp.ne.s32 	%p94, %r1, 0;
	@%p94 bra 	$L__BB9_72;
	ld.shared.f32 	%f378, [_ZZN3cub18CUB_300001_SM_10006detail6reduce28DeviceReduceSingleTileKernelINS2_10policy_hubIfyN4cuda3std3__44plusIfEEE10Policy1000EPfSC_iS9_ffNS7_10__identityEEEvT0_T1_T2_T3_T4_T6_E12temp_storage+12];
	add.f32 	%f379, %f418, %f378;
	ld.shared.f32 	%f380, [_ZZN3cub18CUB_300001_SM_10006detail6reduce28DeviceReduceSingleTileKernelINS2_10policy_hubIfyN4cuda3std3__44plusIfEEE10Policy1000EPfSC_iS9_ffNS7_10__identityEEEvT0_T1_T2_T3_T4_T6_E12temp_storage+16];
	add.f32 	%f381, %f379, %f380;
	ld.shared.f32 	%f382, [_ZZN3cub18CUB_300001_SM_10006detail6reduce28DeviceReduceSingleTileKernelINS2_10policy_hubIfyN4cuda3std3__44plusIfEEE10Policy1000EPfSC_iS9_ffNS7_10__identityEEEvT0_T1_T2_T3_T4_T6_E12temp_storage+20];
	add.f32 	%f383, %f381, %f382;
	ld.shared.f32 	%f384, [_ZZN3cub18CUB_300001_SM_10006detail6reduce28DeviceReduceSingleTileKernelINS2_10policy_hubIfyN4cuda3std3__44plusIfEEE10Policy1000EPfSC_iS9_ffNS7_10__identityEEEvT0_T1_T2_T3_T4_T6_E12temp_storage+24];
	add.f32 	%f385, %f383, %f384;
	ld.shared.f32 	%f386, [_ZZN3cub18CUB_300001_SM_10006detail6reduce28DeviceReduceSingleTileKernelINS2_10policy_hubIfyN4cuda3std3__44plusIfEEE10Policy1000EPfSC_iS9_ffNS7_10__identityEEEvT0_T1_T2_T3_T4_T6_E12temp_storage+28];
	add.f32 	%f387, %f385, %f386;
	ld.shared.f32 	%f388, [_ZZN3cub18CUB_300001_SM_10006detail6reduce28DeviceReduceSingleTileKernelINS2_10policy_hubIfyN4cuda3std3__44plusIfEEE10Policy1000EPfSC_iS9_ffNS7_10__identityEEEvT0_T1_T2_T3_T4_T6_E12temp_storage+32];
	add.f32 	%f389, %f387, %f388;
	ld.shared.f32 	%f390, [_ZZN3cub18CUB_300001_SM_10006detail6reduce28DeviceReduceSingleTileKernelINS2_10policy_hubIfyN4cuda3std3__44plusIfEEE10Policy1000EPfSC_iS9_ffNS7_10__identityEEEvT0_T1_T2_T3_T4_T6_E12temp_storage+36];
	add.f32 	%f418, %f389, %f390;
	bra.uni 	$L__BB9_72;
$L__BB9_18:
	// begin inline asm
	mov.u32 %r311, %laneid;
	// end inline asm
	and.b32  	%r337, %r1, 992;
	add.s32 	%r338, %r337, 32;
	setp.gt.s32 	%p73, %r338, %r67;
	not.b32 	%r339, %r337;
	add.s32 	%r340, %r67, %r339;
	selp.b32 	%r335, %r340, 31, %p73;
	mov.b32 	%r313, %f397;
	mov.b32 	%r314, 1;
	mov.b32 	%r336, -1;
	// begin inline asm
	shfl.sync.down.b32 %r312, %r313, %r314, %r335, %r336;
	// end inline asm
	setp.lt.s32 	%p74, %r311, %r335;
	mov.b32 	%f331, %r312;
	add.f32 	%f332, %f397, %f331;
	selp.f32 	%f333, %f332, %f397, %p74;
	mov.b32 	%r318, %f333;
	mov.b32 	%r319, 2;
	// begin inline asm
	shfl.sync.down.b32 %r317, %r318, %r319, %r335, %r336;
	// end inline asm
	add.s32 	%r341, %r311, 2;
	setp.gt.s32 	%p75, %r341, %r335;
	mov.b32 	%f334, %r317;
	add.f32 	%f335, %f333, %f334;
	selp.f32 	%f336, %f333, %f335, %p75;
	mov.b32 	%r323, %f336;
	mov.b32 	%r324, 4;
	// begin inline asm
	shfl.sync.down.b32 %r322, %r323, %r324, %r335, %r336;
	// end inline asm
	add.s32 	%r342, %r311, 4;
	setp.gt.s32 	%p76, %r342, %r335;
	mov.b32 	%f337, %r322;
	add.f32 	%f338, %f336, %f337;
	selp.f32 	%f339, %f336, %f338, %p76;
	mov.b32 	%r328, %f339;
	mov.b32 	%r329, 8;
	// begin inline asm
	shfl.sync.down.b32 %r327, %r328, %r329, %r335, %r336;
	// end inline asm
	add.s32 	%r343, %r311, 8;
	setp.gt.s32 	%p77, %r343, %r335;
	mov.b32 	%f340, %r327;
	add.f32 	%f341, %f339, %f340;
	selp.f32 	%f342, %f339, %f341, %p77;
	mov.b32 	%r333, %f342;
	mov.b32 	%r334, 16;
	// begin inline asm
	shfl.sync.down.b32 %r332, %r333, %r334, %r335, %r336;
	// end inline asm
	add.s32 	%r344, %r311, 16;
	setp.gt.s32 	%p78, %r344, %r335;
	mov.b32 	%f343, %r332;
	add.f32 	%f344, %f342, %f343;
	selp.f32 	%f418, %f342, %f344, %p78;
	setp.ne.s32 	%p79, %r311, 0;
	@%p79 bra 	$L__BB9_20;
	shr.u32 	%r345, %r1, 3;
	and.b32  	%r346, %r345, 124;
	mov.u32 	%r347, _ZZN3cub18CUB_300001_SM_10006detail6reduce28DeviceReduceSingleTileKernelINS2_10policy_hubIfyN4cuda3std3__44plusIfEEE10Policy1000EPfSC_iS9_ffNS7_10__identityEEEvT0_T1_T2_T3_T4_T6_E12temp_storage;
	add.s32 	%r348, %r347, %r346;
	st.shared.f32 	[%r348+8], %f418;
$L__BB9_20:
	bar.sync 	0;
	setp.ne.s32 	%p80, %r1, 0;
	@%p80 bra 	$L__BB9_72;
	setp.gt.s32 	%p81, %r67, 32;
	ld.shared.f32 	%f345, [_ZZN3cub18CUB_300001_SM_10006detail6reduce28DeviceReduceSingleTileKernelINS2_10policy_hubIfyN4cuda3std3__44plusIfEEE10Policy1000EPfSC_iS9_ffNS7_10__identityEEEvT0_T1_T2_T3_T4_T6_E12temp_storage+12];
	add.f32 	%f346, %f418, %f345;
	selp.f32 	%f347, %f346, %f418, %p81;
	setp.gt.s32 	%p82, %r67, 64;
	ld.shared.f32 	%f348, [_ZZN3cub18CUB_300001_SM_10006detail6reduce28DeviceReduceSingleTileKernelINS2_10policy_hubIfyN4cuda3std3__44plusIfEEE10Policy1000EPfSC_iS9_ffNS7_10__identityEEEvT0_T1_T2_T3_T4_T6_E12temp_storage+16];
	add.f32 	%f349, %f348, %f347;
	selp.f32 	%f350, %f349, %f347, %p82;
	setp.gt.s32 	%p83, %r67, 96;
	ld.shared.f32 	%f351, [_ZZN3cub18CUB_300001_SM_10006detail6reduce28DeviceReduceSingleTileKernelINS2_10policy_hubIfyN4cuda3std3__44plusIfEEE10Policy1000EPfSC_iS9_ffNS7_10__identityEEEvT0_T1_T2_T3_T4_T6_E12temp_storage+20];
	add.f32 	%f352, %f351, %f350;
	selp.f32 	%f353, %f352, %f350, %p83;
	setp.gt.s32 	%p84, %r67, 128;
	ld.shared.f32 	%f354, [_ZZN3cub18CUB_300001_SM_10006detail6reduce28DeviceReduceSingleTileKernelINS2_10policy_hubIfyN4cuda3std3__44plusIfEEE10Policy1000EPfSC_iS9_ffNS7_10__identityEEEvT0_T1_T2_T3_T4_T6_E12temp_storage+24];
	add.f32 	%f355, %f354, %f353;
	selp.f32 	%f356, %f355, %f353, %p84;
	setp.gt.s32 	%p85, %r67, 160;
	ld.shared.f32 	%f357, [_ZZN3cub18CUB_300001_SM_10006detail6reduce28DeviceReduceSingleTileKernelINS2_10policy_hubIfyN4cuda3std3__44plusIfEEE10Policy1000EPfSC_iS9_ffNS7_10__identityEEEvT0_T1_T2_T3_T4_T6_E12temp_storage+28];
	add.f32 	%f358, %f357, %f356;
	selp.f32 	%f359, %f358, %f356, %p85;
	setp.gt.s32 	%p86, %r67, 192;
	ld.shared.f32 	%f360, [_ZZN3cub18CUB_300001_SM_10006detail6reduce28DeviceReduceSingleTileKernelINS2_10policy_hubIfyN4cuda3std3__44plusIfEEE10Policy1000EPfSC_iS9_ffNS7_10__identityEEEvT0_T1_T2_T3_T4_T6_E12temp_storage+32];
	add.f32 	%f361, %f360, %f359;
	selp.f32 	%f362, %f361, %f359, %p86;
	setp.gt.s32 	%p87, %r67, 224;
	ld.shared.f32 	%f363, [_ZZN3cub18CUB_300001_SM_10006detail6reduce28DeviceReduceSingleTileKernelINS2_10policy_hubIfyN4cuda3std3__44plusIfEEE10Policy1000EPfSC_iS9_ffNS7_10__identityEEEvT0_T1_T2_T3_T4_T6_E12temp_storage+36];
	add.f32 	%f364, %f363, %f362;
	selp.f32 	%f418, %f364, %f362, %p87;
	bra.uni 	$L__BB9_72;
$L__BB9_22:
	mov.u32 	%r13, %tid.x;
	shl.b32 	%r224, %r13, 2;
	mul.wide.u32 	%rd86, %r224, 4;
	add.s64 	%rd76, %rd16, %rd86;
	// begin inline asm
	ld.global.nc.v2.u64 {%rd74, %rd75}, [%rd76];
	// end inline asm
	mov.b64 	{%r225, %r226}, %rd75;
	mov.b64 	{%r227, %r228}, %rd74;
	mov.b32 	%f225, %r228;
	mov.b32 	%f226, %r227;
	mov.b32 	%f227, %r226;
	mov.b32 	%f228, %r225;
	add.s64 	%rd79, %rd76, 4096;
	// begin inline asm
	ld.global.nc.v2.u64 {%rd77, %rd78}, [%rd79];
	// end inline asm
	mov.b64 	{%r229, %r230}, %rd78;
	mov.b64 	{%r231, %r232}, %rd77;
	mov.b32 	%f229, %r232;
	mov.b32 	%f230, %r231;
	mov.b32 	%f231, %r230;
	mov.b32 	%f232, %r229;
	add.s64 	%rd82, %rd76, 8192;
	// begin inline asm
	ld.global.nc.v2.u64 {%rd80, %rd81}, [%rd82];
	// end inline asm
	mov.b64 	{%r233, %r234}, %rd81;
	mov.b64 	{%r235, %r236}, %rd80;
	mov.b32 	%f233, %r236;
	mov.b32 	%f234, %r235;
	mov.b32 	%f235, %r234;
	mov.b32 	%f236, %r233;
	add.s64 	%rd85, %rd76, 12288;
	// begin inline asm
	ld.global.nc.v2.u64 {%rd83, %rd84}, [%rd85];
	// end inline asm
	mov.b64 	{%r237, %r238}, %rd84;
	mov.b64 	{%r239, %r240}, %rd83;
	mov.b32 	%f237, %r240;
	mov.b32 	%f238, %r239;
	mov.b32 	%f239, %r238;
	mov.b32 	%f240, %r237;
	add.f32 	%f241, %f226, %f225;
	add.f32 	%f242, %f228, %f227;
	add.f32 	%f243, %f230, %f229;
	add.f32 	%f244, %f232, %f231;
	add.f32 	%f245, %f234, %f233;
	add.f32 	%f246, %f236, %f235;
	add.f32 	%f247, %f238, %f237;
	add.f32 	%f248, %f240, %f239;
	add.f32 	%f249, %f241, %f242;
	add.f32 	%f250, %f243, %f244;
	add.f32 	%f251, %f245, %f246;
	add.f32 	%f252, %f247, %f248;
	add.f32 	%f253, %f249, %f250;
	add.f32 	%f254, %f251, %f252;
	add.f32 	%f404, %f253, %f254;
	setp.lt.u32 	%p50, %r67, 8192;
	mov.b32 	%r387, 4096;
	@%p50 bra 	$L__BB9_26;
	add.s32 	%r14, %r67, -4096;
	mov.b32 	%r387, 4096;
$L__BB9_24:
	mul.wide.s32 	%rd99, %r387, 4;
	add.s64 	%rd89, %rd76, %rd99;
	// begin inline asm
	ld.global.nc.v2.u64 {%rd87, %rd88}, [%rd89];
	// end inline asm
	mov.b64 	{%r242, %r243}, %rd88;
	mov.b64 	{%r244, %r245}, %rd87;
	mov.b32 	%f255, %r245;
	mov.b32 	%f256, %r244;
	mov.b32 	%f257, %r243;
	mov.b32 	%f258, %r242;
	add.s64 	%rd92, %rd89, 4096;
	// begin inline asm
	ld.global.nc.v2.u64 {%rd90, %rd91}, [%rd92];
	// end inline asm
	mov.b64 	{%r246, %r247}, %rd91;
	mov.b64 	{%r248, %r249}, %rd90;
	mov.b32 	%f259, %r249;
	mov.b32 	%f260, %r248;
	mov.b32 	%f261, %r247;
	mov.b32 	%f262, %r246;
	add.s64 	%rd95, %rd89, 8192;
	// begin inline asm
	ld.global.nc.v2.u64 {%rd93, %rd94}, [%rd95];
	// end inline asm
	mov.b64 	{%r250, %r251}, %rd94;
	mov.b64 	{%r252, %r253}, %rd93;
	mov.b32 	%f263, %r253;
	mov.b32 	%f264, %r252;
	mov.b32 	%f265, %r251;
	mov.b32 	%f266, %r250;
	add.s64 	%rd98, %rd89, 12288;
	// begin inline asm
	ld.global.nc.v2.u64 {%rd96, %rd97}, [%rd98];
	// end inline asm
	mov.b64 	{%r254, %r255}, %rd97;
	mov.b64 	{%r256, %r257}, %rd96;
	mov.b32 	%f267, %r257;
	mov.b32 	%f268, %r256;
	mov.b32 	%f269, %r255;
	mov.b32 	%f270, %r254;
	add.f32 	%f271, %f404, %f256;
	add.f32 	%f272, %f255, %f258;
	add.f32 	%f273, %f257, %f260;
	add.f32 	%f274, %f259, %f262;
	add.f32 	%f275, %f261, %f264;
	add.f32 	%f276, %f263, %f266;
	add.f32 	%f277, %f265, %f268;
	add.f32 	%f278, %f267, %f270;
	add.f32 	%f279, %f271, %f272;
	add.f32 	%f280, %f273, %f274;
	add.f32 	%f281, %f275, %f276;
	add.f32 	%f282, %f277, %f278;
	add.f32 	%f283, %f279, %f280;
	add.f32 	%f284, %f281, %f282;
	add.f32 	%f285, %f283, %f284;
	add.f32 	%f404, %f285, %f269;
	sub.s32 	%r258, %r67, %r387;
	setp.lt.s32 	%p51, %r258, 4096;
	@%p51 bra 	$L__BB9_34;
	add.s32 	%r387, %r387, 4096;
	setp.le.s32 	%p52, %r387, %r14;
	@%p52 bra 	$L__BB9_24;
$L__BB9_26:
	setp.le.s32 	%p53, %r67, %r387;
	@%p53 bra 	$L__BB9_34;
	sub.s32 	%r18, %r67, %r387;
	setp.ge.s32 	%p54, %r13, %r18;
	@%p54 bra 	$L__BB9_34;
	not.b32 	%r259, %r13;
	add.s32 	%r260, %r67, %r259;
	sub.s32 	%r19, %r260, %r387;
	and.b32  	%r261, %r19, 768;
	setp.eq.s32 	%p55, %r261, 768;
	mov.u32 	%r391, %r13;
	@%p55 bra 	$L__BB9_31;
	add.s32 	%r389, %r13, %r387;
	shr.u32 	%r262, %r19, 8;
	add.s32 	%r263, %r262, 1;
	and.b32  	%r264, %r263, 3;
	neg.s32 	%r388, %r264;
	mov.u32 	%r391, %r13;
$L__BB9_30:
	.pragma "nounroll";
	mul.wide.u32 	%rd101, %r389, 4;
	add.s64 	%rd100, %rd16, %rd101;
	// begin inline asm
	ld.global.nc.u32 %r265, [%rd100];
	// end inline asm
	mov.b32 	%f287, %r265;
	add.f32 	%f404, %f404, %f287;
	add.s32 	%r391, %r391, 256;
	add.s32 	%r389, %r389, 256;
	add.s32 	%r388, %r388, 1;
	setp.ne.s32 	%p56, %r388, 0;
	@%p56 bra 	$L__BB9_30;
$L__BB9_31:
	setp.lt.u32 	%p57, %r19, 768;
	@%p57 bra 	$L__BB9_34;
	cvt.u64.u32 	%rd102, %r391;
	cvt.u64.u32 	%rd103, %r387;
	add.s64 	%rd104, %rd102, %rd103;
	shl.b64 	%rd105, %rd104, 2;
	add.s64 	%rd106, %rd105, %rd16;
	add.s64 	%rd122, %rd106, 2048;
	add.s32 	%r392, %r391, %r387;
$L__BB9_33:
	mul.wide.u32 	%rd111, %r392, 4;
	add.s64 	%rd107, %rd16, %rd111;
	// begin inline asm
	ld.global.nc.u32 %r266, [%rd107];
	// end inline asm
	mov.b32 	%f288, %r266;
	add.f32 	%f289, %f404, %f288;
	add.s64 	%rd108, %rd122, -1024;
	// begin inline asm
	ld.global.nc.u32 %r267, [%rd108];
	// end inline asm
	mov.b32 	%f290, %r267;
	add.f32 	%f291, %f289, %f290;
	// begin inline asm
	ld.global.nc.u32 %r268, [%rd122];
	// end inline asm
	mov.b32 	%f292, %r268;
	add.f32 	%f293, %f291, %f292;
	add.s64 	%rd110, %rd122, 1024;
	// begin inline asm
	ld.global.nc.u32 %r269, [%rd110];
	// end inline asm
	mov.b32 	%f294, %r269;
	add.f32 	%f404, %f293, %f294;
	add.s32 	%r391, %r391, 1024;
	add.s64 	%rd122, %rd122, 4096;
	add.s32 	%r392, %r392, 1024;
	setp.lt.s32 	%p58, %r391, %r18;
	@%p58 bra 	$L__BB9_33;
$L__BB9_34:
	// begin inline asm
	mov.u32 %r270, %laneid;
	// end inline asm
	mov.b32 	%r272, %f404;
	mov.b32 	%r273, 1;
	mov.b32 	%r294, 31;
	mov.b32 	%r295, -1;
	// begin inline asm
	shfl.sync.down.b32 %r271, %r272, %r273, %r294, %r295;
	// end inline asm
	setp.gt.s32 	%p59, %r270, 30;
	mov.b32 	%f295, %r271;
	add.f32 	%f296, %f404, %f295;
	selp.f32 	%f297, %f404, %f296, %p59;
	mov.b32 	%r277, %f297;
	mov.b32 	%r278, 2;
	// begin inline asm
	shfl.sync.down.b32 %r276, %r277, %r278, %r294, %r295;
	// end inline asm
	setp.gt.s32 	%p60, %r270, 29;
	mov.b32 	%f298, %r276;
	add.f32 	%f299, %f297, %f298;
	selp.f32 	%f300, %f297, %f299, %p60;
	mov.b32 	%r282, %f300;
	mov.b32 	%r283, 4;
	// begin inline asm
	shfl.sync.down.b32 %r281, %r282, %r283, %r294, %r295;
	// end inline asm
	setp.gt.s32 	%p61, %r270, 27;
	mov.b32 	%f301, %r281;
	add.f32 	%f302, %f300, %f301;
	selp.f32 	%f303, %f300, %f302, %p61;
	mov.b32 	%r287, %f303;
	mov.b32 	%r288, 8;
	// begin inline asm
	shfl.sync.down.b32 %r286, %r287, %r288, %r294, %r295;
	// end inline asm
	setp.gt.s32 	%p62, %r270, 23;
	mov.b32 	%f304, %r286;
	add.f32 	%f305, %f303, %f304;
	selp.f32 	%f306, %f303, %f305, %p62;
	mov.b32 	%r292, %f306;
	mov.b32 	%r293, 16;
	// begin inline asm
	shfl.sync.down.b32 %r291, %r292, %r293, %r294, %r295;
	// end inline asm
	setp.gt.s32 	%p63, %r270, 15;
	mov.b32 	%f307, %r291;
	add.f32 	%f26, %f306, %f307;
	selp.f32 	%f418, %f306, %f26, %p63;
	setp.ne.s32 	%p64, %r270, 0;
	@%p64 bra 	$L__BB9_36;
	shr.u32 	%r296, %r13, 3;
	and.b32  	%r297, %r296, 124;
	mov.u32 	%r298, _ZZN3cub18CUB_300001_SM_10006detail6reduce28DeviceReduceSingleTileKernelINS2_10policy_hubIfyN4cuda3std3__44plusIfEEE10Policy1000EPfSC_iS9_ffNS7_10__identityEEEvT0_T1_T2_T3_T4_T6_E12temp_storage;
	add.s32 	%r299, %r298, %r297;
	st.shared.f32 	[%r299+8], %f26;
$L__BB9_36:
	bar.sync 	0;
	setp.ne.s32 	%p65, %r13, 0;
	@%p65 bra 	$L__BB9_72;
	ld.shared.f32 	%f308, [_ZZN3cub18CUB_300001_SM_10006detail6reduce28DeviceReduceSingleTileKernelINS2_10policy_hubIfyN4cuda3std3__44plusIfEEE10Policy1000EPfSC_iS9_ffNS7_10__identityEEEvT0_T1_T2_T3_T4_T6_E12temp_storage+12];
	add.f32 	%f309, %f418, %f308;
	ld.shared.f32 	%f310, [_ZZN3cub18CUB_300001_SM_10006detail6reduce28DeviceReduceSingleTileKernelINS2_10policy_hubIfyN4cuda3std3__44plusIfEEE10Policy1000EPfSC_iS9_ffNS7_10__identityEEEvT0_T1_T2_T3_T4_T6_E12temp_storage+16];
	add.f32 	%f311, %f309, %f310;
	ld.shared.f32 	%f312, [_ZZN3cub18CUB_300001_SM_10006detail6reduce28DeviceReduceSingleTileKernelINS2_10policy_hubIfyN4cuda3std3__44plusIfEEE10Policy1000EPfSC_iS9_ffNS7_10__identityEEEvT0_T1_T2_T3_T4_T6_E12temp_storage+20];
	add.f32 	%f313, %f311, %f312;
	ld.shared.f32 	%f314, [_ZZN3cub18CUB_300001_SM_10006detail6reduce28DeviceReduceSingleTileKernelINS2_10policy_hubIfyN4cuda3std3__44plusIfEEE10Policy1000EPfSC_iS9_ffNS7_10__identityEEEvT0_T1_T2_T3_T4_T6_E12temp_storage+24];
	add.f32 	%f315, %f313, %f314;
	ld.shared.f32 	%f316, [_ZZN3cub18CUB_300001_SM_10006detail6reduce28DeviceReduceSingleTileKernelINS2_10policy_hubIfyN4cuda3std3__44plusIfEEE10Policy1000EPfSC_iS9_ffNS7_10__identityEEEvT0_T1_T2_T3_T4_T6_E12temp_storage+28];
	add.f32 	%f317, %f315, %f316;
	ld.shared.f32 	%f318, [_ZZN3cub18CUB_300001_SM_10006detail6reduce28DeviceReduceSingleTileKernelINS2_10policy_hubIfyN4cuda3std3__44plusIfEEE10Policy1000EPfSC_iS9_ffNS7_10__identityEEEvT0_T1_T2_T3_T4_T6_E12temp_storage+32];
	add.f32 	%f319, %f317, %f318;
	ld.shared.f32 	%f320, [_ZZN3cub18CUB_300001_SM_10006detail6reduce28DeviceReduceSingleTileKernelINS2_10policy_hubIfyN4cuda3std3__44plusIfEEE10Policy1000EPfSC_iS9_ffNS7_10__identityEEEvT0_T1_T2_T3_T4_T6_E12temp_storage+36];
	add.f32 	%f418, %f319, %f320;
	bra.uni 	$L__BB9_72;
$L__BB9_38:
	setp.gt.s32 	%p3, %r67, 4095;
	@%p3 bra 	$L__BB9_56;
	mov.u32 	%r34, %tid.x;
	setp.ge.s32 	%p20, %r34, %r67;
	mov.f32 	%f410, 0f00000000;
	mov.u32 	%r397, %r34;
	@%p20 bra 	$L__BB9_41;
	mul.wide.u32 	%rd66, %r34, 4;
	add.s64 	%rd65, %rd16, %rd66;
	// begin inline asm
	ld.global.nc.u32 %r144, [%rd65];
	// end inline asm
	mov.b32 	%f410, %r144;
	add.s32 	%r397, %r34, 256;
$L__BB9_41:
	setp.ge.s32 	%p21, %r397, %r67;
	@%p21 bra 	$L__BB9_47;
	not.b32 	%r145, %r397;
	add.s32 	%r37, %r67, %r145;
	and.b32  	%r146, %r37, 768;
	setp.eq.s32 	%p22, %r146, 768;
	@%p22 bra 	$L__BB9_45;
	mul.wide.u32 	%rd67, %r397, 4;
	add.s64 	%rd123, %rd16, %rd67;
	shr.u32 	%r147, %r37, 8;
	add.s32 	%r148, %r147, 1;
	and.b32  	%r149, %r148, 3;
	neg.s32 	%r395, %r149;
$L__BB9_44:
	.pragma "nounroll";
	// begin inline asm
	ld.global.nc.u32 %r150, [%rd123];
	// end inline asm
	mov.b32 	%f157, %r150;
	add.f32 	%f410, %f410, %f157;
	add.s32 	%r397, %r397, 256;
	add.s64 	%rd123, %rd123, 1024;
	add.s32 	%r395, %r395, 1;
	setp.ne.s32 	%p23, %r395, 0;
	@%p23 bra 	$L__BB9_44;
$L__BB9_45:
	setp.lt.u32 	%p24, %r37, 768;
	@%p24 bra 	$L__BB9_47;
$L__BB9_46:
	mul.wide.s32 	%rd73, %r397, 4;
	add.s64 	%rd69, %rd16, %rd73;
	// begin inline asm
	ld.global.nc.u32 %r151, [%rd69];
	// end inline asm
	mov.b32 	%f158, %r151;
	add.f32 	%f159, %f410, %f158;
	add.s64 	%rd70, %rd69, 1024;
	// begin inline asm
	ld.global.nc.u32 %r152, [%rd70];
	// end inline asm
	mov.b32 	%f160, %r152;
	add.f32 	%f161, %f159, %f160;
	add.s64 	%rd71, %rd69, 2048;
	// begin inline asm
	ld.global.nc.u32 %r153, [%rd71];
	// end inline asm
	mov.b32 	%f162, %r153;
	add.f32 	%f163, %f161, %f162;
	add.s64 	%rd72, %rd69, 3072;
	// begin inline asm
	ld.global.nc.u32 %r154, [%rd72];
	// end inline asm
	mov.b32 	%f164, %r154;
	add.f32 	%f410, %f163, %f164;
	add.s32 	%r397, %r397, 1024;
	setp.lt.s32 	%p25, %r397, %r67;
	@%p25 bra 	$L__BB9_46;
$L__BB9_47:
	setp.lt.s32 	%p26, %r67, 256;
	@%p26 bra 	$L__BB9_52;
	// begin inline asm
	mov.u32 %r193, %laneid;
	// end inline asm
	mov.b32 	%r195, %f410;
	mov.b32 	%r196, 1;
	mov.b32 	%r217, 31;
	mov.b32 	%r218, -1;
	// begin inline asm
	shfl.sync.down.b32 %r194, %r195, %r196, %r217, %r218;
	// end inline asm
	setp.gt.s32 	%p42, %r193, 30;
	mov.b32 	%f199, %r194;
	add.f32 	%f200, %f410, %f199;
	selp.f32 	%f201, %f410, %f200, %p42;
	mov.b32 	%r200, %f201;
	mov.b32 	%r201, 2;
	// begin inline asm
	shfl.sync.down.b32 %r199, %r200, %r201, %r217, %r218;
	// end inline asm
	setp.gt.s32 	%p43, %r193, 29;
	mov.b32 	%f202, %r199;
	add.f32 	%f203, %f201, %f202;
	selp.f32 	%f204, %f201, %f203, %p43;
	mov.b32 	%r205, %f204;
	mov.b32 	%r206, 4;
	// begin inline asm
	shfl.sync.down.b32 %r204, %r205, %r206, %r217, %r218;
	// end inline asm
	setp.gt.s32 	%p44, %r193, 27;
	mov.b32 	%f205, %r204;
	add.f32 	%f206, %f204, %f205;
	selp.f32 	%f207, %f204, %f206, %p44;
	mov.b32 	%r210, %f207;
	mov.b32 	%r211, 8;
	// begin inline asm
	shfl.sync.down.b32 %r209, %r210, %r211, %r217, %r218;
	// end inline asm
	setp.gt.s32 	%p45, %r193, 23;
	mov.b32 	%f208, %r209;
	add.f32 	%f209, %f207, %f208;
	selp.f32 	%f210, %f207, %f209, %p45;
	mov.b32 	%r215, %f210;
	mov.b32 	%r216, 16;
	// begin inline asm
	shfl.sync.down.b32 %r214, %r215, %r216, %r217, %r218;
	// end inline asm
	setp.gt.s32 	%p46, %r193, 15;
	mov.b32 	%f211, %r214;
	add.f32 	%f38, %f210, %f211;
	selp.f32 	%f418, %f210, %f38, %p46;
	setp.ne.s32 	%p47, %r193, 0;
	@%p47 bra 	$L__BB9_50;
	shr.u32 	%r219, %r34, 3;
	and.b32  	%r220, %r219, 124;
	mov.u32 	%r221, _ZZN3cub18CUB_300001_SM_10006detail6reduce28DeviceReduceSingleTileKernelINS2_10policy_hubIfyN4cuda3std3__44plusIfEEE10Policy1000EPfSC_iS9_ffNS7_10__identityEEEvT0_T1_T2_T3_T4_T6_E12temp_storage;
	add.s32 	%r222, %r221, %r220;
	st.shared.f32 	[%r222+8], %f38;
$L__BB9_50:
	bar.sync 	0;
	setp.ne.s32 	%p48, %r34, 0;
	@%p48 bra 	$L__BB9_72;
	ld.shared.f32 	%f212, [_ZZN3cub18CUB_300001_SM_10006detail6reduce28DeviceReduceSingleTileKernelINS2_10policy_hubIfyN4cuda3std3__44plusIfEEE10Policy1000EPfSC_iS9_ffNS7_10__identityEEEvT0_T1_T2_T3_T4_T6_E12temp_storage+12];
	add.f32 	%f213, %f418, %f212;
	ld.shared.f32 	%f214, [_ZZN3cub18CUB_300001_SM_10006detail6reduce28DeviceReduceSingleTileKernelINS2_10policy_hubIfyN4cuda3std3__44plusIfEEE10Policy1000EPfSC_iS9_ffNS7_10__identityEEEvT0_T1_T2_T3_T4_T6_E12temp_storage+16];
	add.f32 	%f215, %f213, %f214;
	ld.shared.f32 	%f216, [_ZZN3cub18CUB_300001_SM_10006detail6reduce28DeviceReduceSingleTileKernelINS2_10policy_hubIfyN4cuda3std3__44plusIfEEE10Policy1000EPfSC_iS9_ffNS7_10__identityEEEvT0_T1_T2_T3_T4_T6_E12temp_storage+20];
	add.f32 	%f217, %f215, %f216;
	ld.shared.f32 	%f218, [_ZZN3cub18CUB_300001_SM_10006detail6reduce28DeviceReduceSingleTileKernelINS2_10policy_hubIfyN4cuda3std3__44plusIfEEE10Policy1000EPfSC_iS9_ffNS7_10__identityEEEvT0_T1_T2_T3_T4_T6_E12temp_storage+24];
	add.f32 	%f219, %f217, %f218;
	ld.shared.f32 	%f220, [_ZZN3cub18CUB_300001_SM_10006detail6reduce28DeviceReduceSingleTileKernelINS2_10policy_hubIfyN4cuda3std3__44plusIfEEE10Policy1000EPfSC_iS9_ffNS7_10__identityEEEvT0_T1_T2_T3_T4_T6_E12temp_storage+28];
	add.f32 	%f221, %f219, %f220;
	ld.shared.f32 	%f222, [_ZZN3cub18CUB_300001_SM_10006detail6reduce28DeviceReduceSingleTileKernelINS2_10policy_hubIfyN4cuda3std3__44plusIfEEE10Policy1000EPfSC_iS9_ffNS7_10__identityEEEvT0_T1_T2_T3_T4_T6_E12temp_storage+32];
	add.f32 	%f223, %f221, %f222;
	ld.shared.f32 	%f224, [_ZZN3cub18CUB_300001_SM_10006detail6reduce28DeviceReduceSingleTileKernelINS2_10policy_hubIfyN4cuda3std3__44plusIfEEE10Policy1000EPfSC_iS9_ffNS7_10__identityEEEvT0_T1_T2_T3_T4_T6_E12temp_storage+36];
	add.f32 	%f418, %f223, %f224;
	bra.uni 	$L__BB9_72;
$L__BB9_52:
	// begin inline asm
	mov.u32 %r155, %laneid;
	// end inline asm
	and.b32  	%r181, %r34, 992;
	add.s32 	%r182, %r181, 32;
	setp.gt.s32 	%p27, %r182, %r67;
	not.b32 	%r183, %r181;
	add.s32 	%r184, %r67, %r183;
	selp.b32 	%r179, %r184, 31, %p27;
	mov.b32 	%r157, %f410;
	mov.b32 	%r158, 1;
	mov.b32 	%r180, -1;
	// begin inline asm
	shfl.sync.down.b32 %r156, %r157, %r158, %r179, %r180;
	// end inline asm
	setp.lt.s32 	%p28, %r155, %r179;
	mov.b32 	%f165, %r156;
	add.f32 	%f166, %f410, %f165;
	selp.f32 	%f167, %f166, %f410, %p28;
	mov.b32 	%r162, %f167;
	mov.b32 	%r163, 2;
	// begin inline asm
	shfl.sync.down.b32 %r161, %r162, %r163, %r179, %r180;
	// end inline asm
	add.s32 	%r185, %r155, 2;
	setp.gt.s32 	%p29, %r185, %r179;
	mov.b32 	%f168, %r161;
	add.f32 	%f169, %f167, %f168;
	selp.f32 	%f170, %f167, %f169, %p29;
	mov.b32 	%r167, %f170;
	mov.b32 	%r168, 4;
	// begin inline asm
	shfl.sync.down.b32 %r166, %r167, %r168, %r179, %r180;
	// end inline asm
	add.s32 	%r186, %r155, 4;
	setp.gt.s32 	%p30, %r186, %r179;
	mov.b32 	%f171, %r166;
	add.f32 	%f172, %f170, %f171;
	selp.f32 	%f173, %f170, %f172, %p30;
	mov.b32 	%r172, %f173;
	mov.b32 	%r173, 8;
	// begin inline asm
	shfl.sync.down.b32 %r171, %r172, %r173, %r179, %r180;
	// end inline asm
	add.s32 	%r187, %r155, 8;
	setp.gt.s32 	%p31, %r187, %r179;
	mov.b32 	%f174, %r171;
	add.f32 	%f175, %f173, %f174;
	selp.f32 	%f176, %f173, %f175, %p31;
	mov.b32 	%r177, %f176;
	mov.b32 	%r178, 16;
	// begin inline asm
	shfl.sync.down.b32 %r176, %r177, %r178, %r179, %r180;
	// end inline asm
	add.s32 	%r188, %r155, 16;
	setp.gt.s32 	%p32, %r188, %r179;
	mov.b32 	%f177, %r176;
	add.f32 	%f178, %f176, %f177;
	selp.f32 	%f418, %f176, %f178, %p32;
	setp.ne.s32 	%p33, %r155, 0;
	@%p33 bra 	$L__BB9_54;
	shr.u32 	%r189, %r34, 3;
	and.b32  	%r190, %r189, 124;
	mov.u32 	%r191, _ZZN3cub18CUB_300001_SM_10006detail6reduce28DeviceReduceSingleTileKernelINS2_10policy_hubIfyN4cuda3std3__44plusIfEEE10Policy1000EPfSC_iS9_ffNS7_10__identityEEEvT0_T1_T2_T3_T4_T6_E12temp_storage;
	add.s32 	%r192, %r191, %r190;
	st.shared.f32 	[%r192+8], %f418;
$L__BB9_54:
	bar.sync 	0;
	setp.ne.s32 	%p34, %r34, 0;
	@%p34 bra 	$L__BB9_72;
	setp.gt.s32 	%p35, %r67, 32;
	ld.shared.f32 	%f179, [_ZZN3cub18CUB_300001_SM_10006detail6reduce28DeviceReduceSingleTileKernelINS2_10policy_hubIfyN4cuda3std3__44plusIfEEE10Policy1000EPfSC_iS9_ffNS7_10__identityEEEvT0_T1_T2_T3_T4_T6_E12temp_storage+12];
	add.f32 	%f180, %f418, %f179;
	selp.f32 	%f181, %f180, %f418, %p35;
	setp.gt.s32 	%p36, %r67, 64;
	ld.shared.f32 	%f182, [_ZZN3cub18CUB_300001_SM_10006detail6reduce28DeviceReduceSingleTileKernelINS2_10policy_hubIfyN4cuda3std3__44plusIfEEE10Policy1000EPfSC_iS9_ffNS7_10__identityEEEvT0_T1_T2_T3_T4_T6_E12temp_storage+16];
	add.f32 	%f183, %f182, %f181;
	selp.f32 	%f184, %f183, %f181, %p36;
	setp.gt.s32 	%p37, %r67, 96;
	ld.shared.f32 	%f185, [_ZZN3cub18CUB_300001_SM_10006detail6reduce28DeviceReduceSingleTileKernelINS2_10policy_hubIfyN4cuda3std3__44plusIfEEE10Policy1000EPfSC_iS9_ffNS7_10__identityEEEvT0_T1_T2_T3_T4_T6_E12temp_storage+20];
	add.f32 	%f186, %f185, %f184;
	selp.f32 	%f187, %f186, %f184, %p37;
	setp.gt.s32 	%p38, %r67, 128;
	ld.shared.f32 	%f188, [_ZZN3cub18CUB_300001_SM_10006detail6reduce28DeviceReduceSingleTileKernelINS2_10policy_hubIfyN4cuda3std3__44plusIfEEE10Policy1000EPfSC_iS9_ffNS7_10__identityEEEvT0_T1_T2_T3_T4_T6_E12temp_storage+24];
	add.f32 	%f189, %f188, %f187;
	selp.f32 	%f190, %f189, %f187, %p38;
	setp.gt.s32 	%p39, %r67, 160;
	ld.shared.f32 	%f191, [_ZZN3cub18CUB_300001_SM_10006detail6reduce28DeviceReduceSingleTileKernelINS2_10policy_hubIfyN4cuda3std3__44plusIfEEE10Policy1000EPfSC_iS9_ffNS7_10__identityEEEvT0_T1_T2_T3_T4_T6_E12temp_storage+28];
	add.f32 	%f192, %f191, %f190;
	selp.f32 	%f193, %f192, %f190, %p39;
	setp.gt.s32 	%p40, %r67, 192;
	ld.shared.f32 	%f194, [_ZZN3cub18CUB_300001_SM_10006detail6reduce28DeviceReduceSingleTileKernelINS2_10policy_hubIfyN4cuda3std3__44plusIfEEE10Policy1000EPfSC_iS9_ffNS7_10__identityEEEvT0_T1_T2_T3_T4_T6_E12temp_storage+32];
	add.f32 	%f195, %f194, %f193;
	selp.f32 	%f196, %f195, %f193, %p40;
	setp.gt.s32 	%p41, %r67, 224;
	ld.shared.f32 	%f197, [_ZZN3cub18CUB_300001_SM_10006detail6reduce28DeviceReduceSingleTileKernelINS2_10policy_hubIfyN4cuda3std3__44plusIfEEE10Policy1000EPfSC_iS9_ffNS7_10__identityEEEvT0_T1_T2_T3_T4_T6_E12temp_storage+36];
	add.f32 	%f198, %f197, %f196;
	selp.f32 	%f418, %f198, %f196, %p41;
	bra.uni 	$L__BB9_72;
$L__BB9_56:
	mov.u32 	%r46, %tid.x;
	mul.wide.u32 	%rd35, %r46, 4;
	add.s64 	%rd19, %rd16, %rd35;
	// begin inline asm
	ld.global.nc.u32 %r68, [%rd19];
	// end inline asm
	mov.b32 	%f59, %r68;
	add.s64 	%rd20, %rd19, 1024;
	// begin inline asm
	ld.global.nc.u32 %r69, [%rd20];
	// end inline asm
	mov.b32 	%f60, %r69;
	add.s64 	%rd21, %rd19, 2048;
	// begin inline asm
	ld.global.nc.u32 %r70, [%rd21];
	// end inline asm
	mov.b32 	%f61, %r70;
	add.s64 	%rd22, %rd19, 3072;
	// begin inline asm
	ld.global.nc.u32 %r71, [%rd22];
	// end inline asm
	mov.b32 	%f62, %r71;
	add.s64 	%rd23, %rd19, 4096;
	// begin inline asm
	ld.global.nc.u32 %r72, [%rd23];
	// end inline asm
	mov.b32 	%f63, %r72;
	add.s64 	%rd24, %rd19, 5120;
	// begin inline asm
	ld.global.nc.u32 %r73, [%rd24];
	// end inline asm
	mov.b32 	%f64, %r73;
	add.s64 	%rd25, %rd19, 6144;
	// begin inline asm
	ld.global.nc.u32 %r74, [%rd25];
	// end inline asm
	mov.b32 	%f65, %r74;
	add.s64 	%rd26, %rd19, 7168;
	// begin inline asm
	ld.global.nc.u32 %r75, [%rd26];
	// end inline asm
	mov.b32 	%f66, %r75;
	add.s64 	%rd27, %rd19, 8192;
	// begin inline asm
	ld.global.nc.u32 %r76, [%rd27];
	// end inline asm
	mov.b32 	%f67, %r76;
	add.s64 	%rd28, %rd19, 9216;
	// begin inline asm
	ld.global.nc.u32 %r77, [%rd28];
	// end inline asm
	mov.b32 	%f68, %r77;
	add.s64 	%rd29, %rd19, 10240;
	// begin inline asm
	ld.global.nc.u32 %r78, [%rd29];
	// end inline asm
	mov.b32 	%f69, %r78;
	add.s64 	%rd30, %rd19, 11264;
	// begin inline asm
	ld.global.nc.u32 %r79, [%rd30];
	// end inline asm
	mov.b32 	%f70, %r79;
	add.s64 	%rd31, %rd19, 12288;
	// begin inline asm
	ld.global.nc.u32 %r80, [%rd31];
	// end inline asm
	mov.b32 	%f71, %r80;
	add.s64 	%rd32, %rd19, 13312;
	// begin inline asm
	ld.global.nc.u32 %r81, [%rd32];
	// end inline asm
	mov.b32 	%f72, %r81;
	add.s64 	%rd33, %rd19, 14336;
	// begin inline asm
	ld.global.nc.u32 %r82, [%rd33];
	// end inline asm
	mov.b32 	%f73, %r82;
	add.s64 	%rd34, %rd19, 15360;
	// begin inline asm
	ld.global.nc.u32 %r83, [%rd34];
	// end inline asm
	mov.b32 	%f74, %r83;
	add.f32 	%f75, %f59, %f60;
	add.f32 	%f76, %f61, %f62;
	add.f32 	%f77, %f63, %f64;
	add.f32 	%f78, %f65, %f66;
	add.f32 	%f79, %f67, %f68;
	add.f32 	%f80, %f69, %f70;
	add.f32 	%f81, %f71, %f72;
	add.f32 	%f82, %f73, %f74;
	add.f32 	%f83, %f75, %f76;
	add.f32 	%f84, %f77, %f78;
	add.f32 	%f85, %f79, %f80;
	add.f32 	%f86, %f81, %f82;
	add.f32 	%f87, %f83, %f84;
	add.f32 	%f88, %f85, %f86;
	add.f32 	%f417, %f87, %f88;
	setp.lt.u32 	%p4, %r67, 8192;
	mov.b32 	%r400, 4096;
	@%p4 bra 	$L__BB9_60;
	add.s32 	%r47, %r67, -4096;
	mov.b32 	%r400, 4096;
$L__BB9_58:
	mul.wide.s32 	%rd52, %r400, 4;
	add.s64 	%rd36, %rd19, %rd52;
	// begin inline asm
	ld.global.nc.u32 %r86, [%rd36];
	// end inline asm
	mov.b32 	%f89, %r86;
	add.s64 	%rd37, %rd36, 1024;
	// begin inline asm
	ld.global.nc.u32 %r87, [%rd37];
	// end inline asm
	mov.b32 	%f90, %r87;
	add.s64 	%rd38, %rd36, 2048;
	// begin inline asm
	ld.global.nc.u32 %r88, [%rd38];
	// end inline asm
	mov.b32 	%f91, %r88;
	add.s64 	%rd39, %rd36, 3072;
	// begin inline asm
	ld.global.nc.u32 %r89, [%rd39];
	// end inline asm
	mov.b32 	%f92, %r89;
	add.s64 	%rd40, %rd36, 4096;
	// begin inline asm
	ld.global.nc.u32 %r90, [%rd40];
	// end inline asm
	mov.b32 	%f93, %r90;
	add.s64 	%rd41, %rd36, 5120;
	// begin inline asm
	ld.global.nc.u32 %r91, [%rd41];
	// end inline asm
	mov.b32 	%f94, %r91;
	add.s64 	%rd42, %rd36, 6144;
	// begin inline asm
	ld.global.nc.u32 %r92, [%rd42];
	// end inline asm
	mov.b32 	%f95, %r92;
	add.s64 	%rd43, %rd36, 7168;
	// begin inline asm
	ld.global.nc.u32 %r93, [%rd43];
	// end inline asm
	mov.b32 	%f96, %r93;
	add.s64 	%rd44, %rd36, 8192;
	// begin inline asm
	ld.global.nc.u32 %r94, [%rd44];
	// end inline asm
	mov.b32 	%f97, %r94;
	add.s64 	%rd45, %rd36, 9216;
	// begin inline asm
	ld.global.nc.u32 %r95, [%rd45];
	// end inline asm
	mov.b32 	%f98, %r95;
	add.s64 	%rd46, %rd36, 10240;
	// begin inline asm
	ld.global.nc.u32 %r96, [%rd46];
	// end inline asm
	mov.b32 	%f99, %r96;
	add.s64 	%rd47, %rd36, 11264;
	// begin inline asm
	ld.global.nc.u32 %r97, [%rd47];
	// end inline asm
	mov.b32 	%f100, %r97;
	add.s64 	%rd48, %rd36, 12288;
	// begin inline asm
	ld.global.nc.u32 %r98, [%rd48];
	// end inline asm
	mov.b32 	%f101, %r98;
	add.s64 	%rd49, %rd36, 13312;
	// begin inline asm
	ld.global.nc.u32 %r99, [%rd49];
	// end inline asm
	mov.b32 	%f102, %r99;
	add.s64 	%rd50, %rd36, 14336;
	// begin inline asm
	ld.global.nc.u32 %r100, [%rd50];
	// end inline asm
	mov.b32 	%f103, %r100;
	add.s64 	%rd51, %rd36, 15360;
	// begin inline asm
	ld.global.nc.u32 %r101, [%rd51];
	// end inline asm
	mov.b32 	%f104, %r101;
	add.f32 	%f105, %f417, %f89;
	add.f32 	%f106, %f90, %f91;
	add.f32 	%f107, %f92, %f93;
	add.f32 	%f108, %f94, %f95;
	add.f32 	%f109, %f96, %f97;
	add.f32 	%f110, %f98, %f99;
	add.f32 	%f111, %f100, %f101;
	add.f32 	%f112, %f102, %f103;
	add.f32 	%f113, %f105, %f106;
	add.f32 	%f114, %f107, %f108;
	add.f32 	%f115, %f109, %f110;
	add.f32 	%f116, %f111, %f112;
	add.f32 	%f117, %f113, %f114;
	add.f32 	%f118, %f115, %f116;
	add.f32 	%f119, %f117, %f118;
	add.f32 	%f417, %f119, %f104;
	sub.s32 	%r102, %r67, %r400;
	setp.lt.s32 	%p5, %r102, 4096;
	@%p5 bra 	$L__BB9_68;
	add.s32 	%r400, %r400, 4096;
	setp.le.s32 	%p6, %r400, %r47;
	@%p6 bra 	$L__BB9_58;
$L__BB9_60:
	setp.le.s32 	%p7, %r67, %r400;
	@%p7 bra 	$L__BB9_68;
	sub.s32 	%r51, %r67, %r400;
	setp.ge.s32 	%p8, %r46, %r51;
	@%p8 bra 	$L__BB9_68;
	not.b32 	%r103, %r46;
	add.s32 	%r104, %r67, %r103;
	sub.s32 	%r52, %r104, %r400;
	and.b32  	%r105, %r52, 768;
	setp.eq.s32 	%p9, %r105, 768;
	mov.u32 	%r404, %r46;
	@%p9 bra 	$L__BB9_65;
	add.s32 	%r402, %r46, %r400;
	shr.u32 	%r106, %r52, 8;
	add.s32 	%r107, %r106, 1;
	and.b32  	%r108, %r107, 3;
	neg.s32 	%r401, %r108;
	mov.u32 	%r404, %r46;
$L__BB9_64:
	.pragma "nounroll";
	mul.wide.u32 	%rd54, %r402, 4;
	add.s64 	%rd53, %rd16, %rd54;
	// begin inline asm
	ld.global.nc.u32 %r109, [%rd53];
	// end inline asm
	mov.b32 	%f121, %r109;
	add.f32 	%f417, %f417, %f121;
	add.s32 	%r404, %r404, 256;
	add.s32 	%r402, %r402, 256;
	add.s32 	%r401, %r401, 1;
	setp.ne.s32 	%p10, %r401, 0;
	@%p10 bra 	$L__BB9_64;
$L__BB9_65:
	setp.lt.u32 	%p11, %r52, 768;
	@%p11 bra 	$L__BB9_68;
	cvt.u64.u32 	%rd55, %r404;
	cvt.u64.u32 	%rd56, %r400;
	add.s64 	%rd57, %rd55, %rd56;
	shl.b64 	%rd58, %rd57, 2;
	add.s64 	%rd59, %rd58, %rd16;
	add.s64 	%rd124, %rd59, 2048;
	add.s32 	%r405, %r404, %r400;
$L__BB9_67:
	mul.wide.u32 	%rd64, %r405, 4;
	add.s64 	%rd60, %rd16, %rd64;
	// begin inline asm
	ld.global.nc.u32 %r110, [%rd60];
	// end inline asm
	mov.b32 	%f122, %r110;
	add.f32 	%f123, %f417, %f122;
	add.s64 	%rd61, %rd124, -1024;
	// begin inline asm
	ld.global.nc.u32 %r111, [%rd61];
	// end inline asm
	mov.b32 	%f124, %r111;
	add.f32 	%f125, %f123, %f124;
	// begin inline asm
	ld.global.nc.u32 %r112, [%rd124];
	// end inline asm
	mov.b32 	%f126, %r112;
	add.f32 	%f127, %f125, %f126;
	add.s64 	%rd63, %rd124, 1024;
	// begin inline asm
	ld.global.nc.u32 %r113, [%rd63];
	// end inline asm
	mov.b32 	%f128, %r113;
	add.f32 	%f417, %f127, %f128;
	add.s32 	%r404, %r404, 1024;
	add.s64 	%rd124, %rd124, 4096;
	add.s32 	%r405, %r405, 1024;
	setp.lt.s32 	%p12, %r404, %r51;
	@%p12 bra 	$L__BB9_67;
$L__BB9_68:
	// begin inline asm
	mov.u32 %r114, %laneid;
	// end inline asm
	mov.b32 	%r116, %f417;
	mov.b32 	%r117, 1;
	mov.b32 	%r138, 31;
	mov.b32 	%r139, -1;
	// begin inline asm
	shfl.sync.down.b32 %r115, %r116, %r117, %r138, %r139;
	// end inline asm
	setp.gt.s32 	%p13, %r114, 30;
	mov.b32 	%f129, %r115;
	add.f32 	%f130, %f417, %f129;
	selp.f32 	%f131, %f417, %f130, %p13;
	mov.b32 	%r121, %f131;
	mov.b32 	%r122, 2;
	// begin inline asm
	shfl.sync.down.b32 %r120, %r121, %r122, %r138, %r139;
	// end inline asm
	setp.gt.s32 	%p14, %r114, 29;
	mov.b32 	%f132, %r120;
	add.f32 	%f133, %f131, %f132;
	selp.f32 	%f134, %f131, %f133, %p14;
	mov.b32 	%r126, %f134;
	mov.b32 	%r127, 4;
	// begin inline asm
	shfl.sync.down.b32 %r125, %r126, %r127, %r138, %r139;
	// end inline asm
	setp.gt.s32 	%p15, %r114, 27;
	mov.b32 	%f135, %r125;
	add.f32 	%f136, %f134, %f135;
	selp.f32 	%f137, %f134, %f136, %p15;
	mov.b32 	%r131, %f137;
	mov.b32 	%r132, 8;
	// begin inline asm
	shfl.sync.down.b32 %r130, %r131, %r132, %r138, %r139;
	// end inline asm
	setp.gt.s32 	%p16, %r114, 23;
	mov.b32 	%f138, %r130;
	add.f32 	%f139, %f137, %f138;
	selp.f32 	%f140, %f137, %f139, %p16;
	mov.b32 	%r136, %f140;
	mov.b32 	%r137, 16;
	// begin inline asm
	shfl.sync.down.b32 %r135, %r136, %r137, %r138, %r139;
	// end inline asm
	setp.gt.s32 	%p17, %r114, 15;
	mov.b32 	%f141, %r135;
	add.f32 	%f54, %f140, %f141;
	selp.f32 	%f418, %f140, %f54, %p17;
	setp.ne.s32 	%p18, %r114, 0;
	@%p18 bra 	$L__BB9_70;
	shr.u32 	%r140, %r46, 3;
	and.b32  	%r141, %r140, 124;
	mov.u32 	%r142, _ZZN3cub18CUB_300001_SM_10006detail6reduce28DeviceReduceSingleTileKernelINS2_10policy_hubIfyN4cuda3std3__44plusIfEEE10Policy1000EPfSC_iS9_ffNS7_10__identityEEEvT0_T1_T2_T3_T4_T6_E12temp_storage;
	add.s32 	%r143, %r142, %r141;
	st.shared.f32 	[%r143+8], %f54;
$L__BB9_70:
	bar.sync 	0;
	setp.ne.s32 	%p19, %r46, 0;
	@%p19 bra 	$L__BB9_72;
	ld.shared.f32 	%f142, [_ZZN3cub18CUB_300001_SM_10006detail6reduce28DeviceReduceSingleTileKernelINS2_10policy_hubIfyN4cuda3std3__44plusIfEEE10Policy1000EPfSC_iS9_ffNS7_10__identityEEEvT0_T1_T2_T3_T4_T6_E12temp_storage+12];
	add.f32 	%f143, %f418, %f142;
	ld.shared.f32 	%f144, [_ZZN3cub18CUB_300001_SM_10006detail6reduce28DeviceReduceSingleTileKernelINS2_10policy_hubIfyN4cuda3std3__44plusIfEEE10Policy1000EPfSC_iS9_ffNS7_10__identityEEEvT0_T1_T2_T3_T4_T6_E12temp_storage+16];
	add.f32 	%f145, %f143, %f144;
	ld.shared.f32 	%f146, [_ZZN3cub18CUB_300001_SM_10006detail6reduce28DeviceReduceSingleTileKernelINS2_10policy_hubIfyN4cuda3std3__44plusIfEEE10Policy1000EPfSC_iS9_ffNS7_10__identityEEEvT0_T1_T2_T3_T4_T6_E12temp_storage+20];
	add.f32 	%f147, %f145, %f146;
	ld.shared.f32 	%f148, [_ZZN3cub18CUB_300001_SM_10006detail6reduce28DeviceReduceSingleTileKernelINS2_10policy_hubIfyN4cuda3std3__44plusIfEEE10Policy1000EPfSC_iS9_ffNS7_10__identityEEEvT0_T1_T2_T3_T4_T6_E12temp_storage+24];
	add.f32 	%f149, %f147, %f148;
	ld.shared.f32 	%f150, [_ZZN3cub18CUB_300001_SM_10006detail6reduce28DeviceReduceSingleTileKernelINS2_10policy_hubIfyN4cuda3std3__44plusIfEEE10Policy1000EPfSC_iS9_ffNS7_10__identityEEEvT0_T1_T2_T3_T4_T6_E12temp_storage+28];
	add.f32 	%f151, %f149, %f150;
	ld.shared.f32 	%f152, [_ZZN3cub18CUB_300001_SM_10006detail6reduce28DeviceReduceSingleTileKernelINS2_10policy_hubIfyN4cuda3std3__44plusIfEEE10Policy1000EPfSC_iS9_ffNS7_10__identityEEEvT0_T1_T2_T3_T4_T6_E12temp_storage+32];
	add.f32 	%f153, %f151, %f152;
	ld.shared.f32 	%f154, [_ZZN3cub18CUB_300001_SM_10006detail6reduce28DeviceReduceSingleTileKernelINS2_10policy_hubIfyN4cuda3std3__44plusIfEEE10Policy1000EPfSC_iS9_ffNS7_10__identityEEEvT0_T1_T2_T3_T4_T6_E12temp_storage+36];
	add.f32 	%f418, %f153, %f154;
$L__BB9_72:
	mov.u32 	%r379, %tid.x;
	setp.ne.s32 	%p95, %r379, 0;
	@%p95 bra 	$L__BB9_74;
	add.f32 	%f391, %f58, %f418;
	st.global.f32 	[%rd1], %f391;
$L__BB9_74:
	ret;

}


// ===== COMPILED SASS (sm_100) =====

	.target	sm_100

	.elftype	@"ET_EXEC"


//--------------------- .note.nv.tkinfo           --------------------------
	.section	.note.nv.tkinfo,"",@"SHT_NOTE"
	.sectionflags	@"SHF_NOTE_NV_TKINFO"
	.tkinfo
        /*0018*/ 	.word	0x00000002
        /*0030*/ 	.string	""
        /*0030*/ 	.string	"ptxas"
        /*0030*/ 	.string	"Cuda compilation tools, release 13.0, V13.0.88"
        /*0030*/ 	.string	"Build cuda_13.0.r13.0/compiler.36424714_0"
        /*0030*/ 	.string	"-arch sm_100 -m 64 "



//--------------------- .note.nv.cuinfo           --------------------------
	.section	.note.nv.cuinfo,"",@"SHT_NOTE"
	.sectionflags	@"SHF_NOTE_NV_CUINFO"
        /*0018*/ 	.short	0x0002
        /*001a*/ 	.short	0x0064
        /*001c*/ 	.short	0x0082
	.zero		2


//--------------------- .nv.info                  --------------------------
	.section	.nv.info,"",@"SHT_CUDA_INFO"
	.align	4


	//----- nvinfo : EIATTR_REGCOUNT
	.align		4
        /*0000*/ 	.byte	0x04, 0x2f
        /*0002*/ 	.short	(.L_53 - .L_52)
	.align		4
.L_52:
        /*0004*/ 	.word	index@(_Z18init_curand_statesP17curandStateXORWOWm)
        /*0008*/ 	.word	0x0000001f


	//----- nvinfo : EIATTR_FRAME_SIZE
	.align		4
.L_53:
        /*000c*/ 	.byte	0x04, 0x11
        /*000e*/ 	.short	(.L_55 - .L_54)
	.align		4
.L_54:
        /*0010*/ 	.word	index@(_Z18init_curand_statesP17curandStateXORWOWm)
        /*0014*/ 	.word	0x00000000


	//----- nvinfo : EIATTR_REGCOUNT
	.align		4
.L_55:
        /*0018*/ 	.byte	0x04, 0x2f
        /*001a*/ 	.short	(.L_57 - .L_56)
	.align		4
.L_56:
        /*001c*/ 	.word	index@(_Z24do_MonteCarlo_simulationP17curandStateXORWOWPfi)
        /*0020*/ 	.word	0x0000001a


	//----- nvinfo : EIATTR_FRAME_SIZE
	.align		4
.L_57:
        /*0024*/ 	.byte	0x04, 0x11
        /*0026*/ 	.short	(.L_59 - .L_58)
	.align		4
.L_58:
        /*0028*/ 	.word	index@(_Z24do_MonteCarlo_simulationP17curandStateXORWOWPfi)
        /*002c*/ 	.word	0x00000000


	//----- nvinfo : EIATTR_REGCOUNT
	.align		4
.L_59:
        /*0030*/ 	.byte	0x04, 0x2f
        /*0032*/ 	.short	(.L_61 - .L_60)
	.align		4
.L_60:
        /*0034*/ 	.word	index@(_Z7reduce1Pfi)
        /*0038*/ 	.word	0x0000000f


	//----- nvinfo : EIATTR_FRAME_SIZE
	.align		4
.L_61:
        /*003c*/ 	.byte	0x04, 0x11
        /*003e*/ 	.short	(.L_63 - .L_62)
	.align		4
.L_62:
        /*0040*/ 	.word	index@(_Z7reduce1Pfi)
        /*0044*/ 	.word	0x00000000


	//----- nvinfo : EIATTR_REGCOUNT
	.align		4
.L_63:
        /*0048*/ 	.byte	0x04, 0x2f
        /*004a*/ 	.short	(.L_65 - .L_64)
	.align		4
.L_64:
        /*004c*/ 	.word	index@(_ZN3cub18CUB_300001_SM_10006detail11EmptyKernelIvEEvv)
        /*0050*/ 	.word	0x00000004


	//----- nvinfo : EIATTR_FRAME_SIZE
	.align		4
.L_65:
        /*0054*/ 	.byte	0x04, 0x11
        /*0056*/ 	.short	(.L_67 - .L_66)
	.align		4
.L_66:
        /*0058*/ 	.word	index@(_ZN3cub18CUB_300001_SM_10006detail11EmptyKernelIvEEvv)
        /*005c*/ 	.word	0x00000000


	//----- nvinfo : EIATTR_REGCOUNT
	.align		4
.L_67:
        /*0060*/ 	.byte	0x04, 0x2f
        /*0062*/ 	.short	(.L_69 - .L_68)
	.align		4
.L_68:
        /*0064*/ 	.word	index@(_ZN3cub18CUB_300001_SM_10006detail6reduce28DeviceReduceSingleTileKernelINS2_10policy_hubIfjN4cuda3std3__44plusIfEEE10Policy1000EN6thrust24THRUST_300001_SM_1000_NS6detail15normal_iteratorINSD_10device_ptrIfEEEEPfjS9_ffNS7_10__identityEEEvT0_T1_T2_T3_T4_T6_)
        /*0068*/ 	.word	0x00000020


	//----- nvinfo : EIATTR_FRAME_SIZE
	.align		4
.L_69:
        /*006c*/ 	.byte	0x04, 0x11
        /*006e*/ 	.short	(.L_71 - .L_70)
	.align		4
.L_70:
        /*0070*/ 	.word	index@(_ZN3cub18CUB_300001_SM_10006detail6reduce28DeviceReduceSingleTileKernelINS2_10policy_hubIfjN4cuda3std3__44plusIfEEE10Policy1000EN6thrust24THRUST_300001_SM_1000_NS6detail15normal_iteratorINSD_10device_ptrIfEEEEPfjS9_ffNS7_10__identityEEEvT0_T1_T2_T3_T4_T6_)
        /*0074*/ 	.word	0x00000000


	//----- nvinfo : EIATTR_REGCOUNT
	.align		4
.L_71:
        /*0078*/ 	.byte	0x04, 0x2f
        /*007a*/ 	.short	(.L_73 - .L_72)
	.align		4
.L_72:
        /*007c*/ 	.word	index@(_ZN3cub18CUB_300001_SM_10006detail6reduce18DeviceReduceKernelINS2_10policy_hubIfjN4cuda3std3__44plusIfEEE10Policy1000EN6thrust24THRUST_300001_SM_1000_NS6detail15normal_iteratorINSD_10device_ptrIfEEEEjS9_fNS7_10__identityEEEvT0_PT3_T1_NS0_13GridEvenShareISN_EET2_T4_)
        /*0080*/ 	.word	0x00000020


	//----- nvinfo : EIATTR_FRAME_SIZE
	.align		4
.L_73:
        /*0084*/ 	.byte	0x04, 0x11
        /*0086*/ 	.short	(.L_75 - .L_74)
	.align		4
.L_74:
        /*0088*/ 	.word	index@(_ZN3cub18CUB_300001_SM_10006detail6reduce18DeviceReduceKernelINS2_10policy_hubIfjN4cuda3std3__44plusIfEEE10Policy1000EN6thrust24THRUST_300001_SM_1000_NS6detail15normal_iteratorINSD_10device_ptrIfEEEEjS9_fNS7_10__identityEEEvT0_PT3_T1_NS0_13GridEvenShareISN_EET2_T4_)
        /*008c*/ 	.word	0x00000000


	//----- nvinfo : EIATTR_REGCOUNT
	.align		4
.L_75:
        /*0090*/ 	.byte	0x04, 0x2f
        /*0092*/ 	.short	(.L_77 - .L_76)
	.align		4
.L_76:
        /*0094*/ 	.word	index@(_ZN3cub18CUB_300001_SM_10006detail6reduce28DeviceReduceSingleTileKernelINS2_10policy_hubIfjN4cuda3std3__44plusIfEEE10Policy1000EPfSC_iS9_ffNS7_10__identityEEEvT0_T1_T2_T3_T4_T6_)
        /*0098*/ 	.word	0x0000001e


	//----- nvinfo : EIATTR_FRAME_SIZE
	.align		4
.L_77:
        /*009c*/ 	.byte	0x04, 0x11
        /*009e*/ 	.short	(.L_79 - .L_78)
	.align		4
.L_78:
        /*00a0*/ 	.word	index@(_ZN3cub18CUB_300001_SM_10006detail6reduce28DeviceReduceSingleTileKernelINS2_10policy_hubIfjN4cuda3std3__44plusIfEEE10Policy1000EPfSC_iS9_ffNS7_10__identityEEEvT0_T1_T2_T3_T4_T6_)
        /*00a4*/ 	.word	0x00000000


	//----- nvinfo : EIATTR_REGCOUNT
	.align		4
.L_79:
        /*00a8*/ 	.byte	0x04, 0x2f
        /*00aa*/ 	.short	(.L_81 - .L_80)
	.align		4
.L_80:
        /*00ac*/ 	.word	index@(_ZN3cub18CUB_300001_SM_10006detail6reduce28DeviceReduceSingleTileKernelINS2_10policy_hubIfyN4cuda3std3__44plusIfEEE10Policy1000EN6thrust24THRUST_300001_SM_1000_NS6detail15normal_iteratorINSD_10device_ptrIfEEEEPfyS9_ffNS7_10__identityEEEvT0_T1_T2_T3_T4_T6_)
        /*00b0*/ 	.word	0x00000020


	//----- nvinfo : EIATTR_FRAME_SIZE
	.align		4
.L_81:
        /*00b4*/ 	.byte	0x04, 0x11
        /*00b6*/ 	.short	(.L_83 - .L_82)
	.align		4
.L_82:
        /*00b8*/ 	.word	index@(_ZN3cub18CUB_300001_SM_10006detail6reduce28DeviceReduceSingleTileKernelINS2_10policy_hubIfyN4cuda3std3__44plusIfEEE10Policy1000EN6thrust24THRUST_300001_SM_1000_NS6detail15normal_iteratorINSD_10device_ptrIfEEEEPfyS9_ffNS7_10__identityEEEvT0_T1_T2_T3_T4_T6_)
        /*00bc*/ 	.word	0x00000000


	//----- nvinfo : EIATTR_REGCOUNT
	.align		4
.L_83:
        /*00c0*/ 	.byte	0x04, 0x2f
        /*00c2*/ 	.short	(.L_85 - .L_84)
	.align		4
.L_84:
        /*00c4*/ 	.word	index@(_ZN3cub18CUB_300001_SM_10006detail6reduce18DeviceReduceKernelINS2_10policy_hubIfyN4cuda3std3__44plusIfEEE10Policy1000EN6thrust24THRUST_300001_SM_1000_NS6detail15normal_iteratorINSD_10device_ptrIfEEEEyS9_fNS7_10__identityEEEvT0_PT3_T1_NS0_13GridEvenShareISN_EET2_T4_)
        /*00c8*/ 	.word	0x0000001e


	//----- nvinfo : EIATTR_FRAME_SIZE
	.align		4
.L_85:
        /*00cc*/ 	.byte	0x04, 0x11
        /*00ce*/ 	.short	(.L_87 - .L_86)
	.align		4
.L_86:
        /*00d0*/ 	.word	index@(_ZN3cub18CUB_300001_SM_10006detail6reduce18DeviceReduceKernelINS2_10policy_hubIfyN4cuda3std3__44plusIfEEE10Policy1000EN6thrust24THRUST_300001_SM_1000_NS6detail15normal_iteratorINSD_10device_ptrIfEEEEyS9_fNS7_10__identityEEEvT0_PT3_T1_NS0_13GridEvenShareISN_EET2_T4_)
        /*00d4*/ 	.word	0x00000000


	//----- nvinfo : EIATTR_REGCOUNT
	.align		4
.L_87:
        /*00d8*/ 	.byte	0x04, 0x2f
        /*00da*/ 	.short	(.L_89 - .L_88)
	.align		4
.L_88:
        /*00dc*/ 	.word	index@(_ZN3cub18CUB_300001_SM_10006detail6reduce28DeviceReduceSingleTileKernelINS2_10policy_hubIfyN4cuda3std3__44plusIfEEE10Policy1000EPfSC_iS9_ffNS7_10__identityEEEvT0_T1_T2_T3_T4_T6_)
        /*00e0*/ 	.word	0x0000001e


	//----- nvinfo : EIATTR_FRAME_SIZE
	.align		4
.L_89:
        /*00e4*/ 	.byte	0x04, 0x11
        /*00e6*/ 	.short	(.L_91 - .L_90)
	.align		4
.L_90:
        /*00e8*/ 	.word	index@(_ZN3cub18CUB_300001_SM_10006detail6reduce28DeviceReduceSingleTileKernelINS2_10policy_hubIfyN4cuda3std3__44plusIfEEE10Policy1000EPfSC_iS9_ffNS7_10__identityEEEvT0_T1_T2_T3_T4_T6_)
        /*00ec*/ 	.word	0x00000000


	//----- nvinfo : EIATTR_MIN_STACK_SIZE
	.align		4
.L_91:
        /*00f0*/ 	.byte	0x04, 0x12
        /*00f2*/ 	.short	(.L_93 - .L_92)
	.align		4
.L_92:
        /*00f4*/ 	.word	index@(_ZN3cub18CUB_300001_SM_10006detail6reduce28DeviceReduceSingleTileKernelINS2_10policy_hubIfyN4cuda3std3__44plusIfEEE10Policy1000EPfSC_iS9_ffNS7_10__identityEEEvT0_T1_T2_T3_T4_T6_)
        /*00f8*/ 	.word	0x00000000


	//----- nvinfo : EIATTR_MIN_STACK_SIZE
	.align		4
.L_93:
        /*00fc*/ 	.byte	0x04, 0x12
        /*00fe*/ 	.short	(.L_95 - .L_94)
	.align		4
.L_94:
        /*0100*/ 	.word	index@(_ZN3cub18CUB_300001_SM_10006detail6reduce18DeviceReduceKernelINS2_10policy_hubIfyN4cuda3std3__44plusIfEEE10Policy1000EN6thrust24THRUST_300001_SM_1000_NS6detail15normal_iteratorINSD_10device_ptrIfEEEEyS9_fNS7_10__identityEEEvT0_PT3_T1_NS0_13GridEvenShareISN_EET2_T4_)
        /*0104*/ 	.word	0x00000000


	//----- nvinfo : EIATTR_MIN_STACK_SIZE
	.align		4
.L_95:
        /*0108*/ 	.byte	0x04, 0x12
        /*010a*/ 	.short	(.L_97 - .L_96)
	.align		4
.L_96:
        /*010c*/ 	.word	index@(_ZN3cub18CUB_300001_SM_10006detail6reduce28DeviceReduceSingleTileKernelINS2_10policy_hubIfyN4cuda3std3__44plusIfEEE10Policy1000EN6thrust24THRUST_300001_SM_1000_NS6detail15normal_iteratorINSD_10device_ptrIfEEEEPfyS9_ffNS7_10__identityEEEvT0_T1_T2_T3_T4_T6_)
        /*0110*/ 	.word	0x00000000


	//----- nvinfo : EIATTR_MIN_STACK_SIZE
	.align		4
.L_97:
        /*0114*/ 	.byte	0x04, 0x12
        /*0116*/ 	.short	(.L_99 - .L_98)
	.align		4
.L_98:
        /*0118*/ 	.word	index@(_ZN3cub18CUB_300001_SM_10006detail6reduce28DeviceReduceSingleTileKernelINS2_10policy_hubIfjN4cuda3std3__44plusIfEEE10Policy1000EPfSC_iS9_ffNS7_10__identityEEEvT0_T1_T2_T3_T4_T6_)
        /*011c*/ 	.word	0x00000000


	//----- nvinfo : EIATTR_MIN_STACK_SIZE
	.align		4
.L_99:
        /*0120*/ 	.byte	0x04, 0x12
        /*0122*/ 	.short	(.L_101 - .L_100)
	.align		4
.L_100:
        /*0124*/ 	.word	index@(_ZN3cub18CUB_300001_SM_10006detail6reduce18DeviceReduceKernelINS2_10policy_hubIfjN4cuda3std3__44plusIfEEE10Policy1000EN6thrust24THRUST_300001_SM_1000_NS6detail15normal_iteratorINSD_10device_ptrIfEEEEjS9_fNS7_10__identityEEEvT0_PT3_T1_NS0_13GridEvenShareISN_EET2_T4_)
        /*0128*/ 	.word	0x00000000


	//----- nvinfo : EIATTR_MIN_STACK_SIZE
	.align		4
.L_101:
        /*012c*/ 	.byte	0x04, 0x12
        /*012e*/ 	.short	(.L_103 - .L_102)
	.align		4
.L_102:
        /*0130*/ 	.word	index@(_ZN3cub18CUB_300001_SM_10006detail6reduce28DeviceReduceSingleTileKernelINS2_10policy_hubIfjN4cuda3std3__44plusIfEEE10Policy1000EN6thrust24THRUST_300001_SM_1000_NS6detail15normal_iteratorINSD_10device_ptrIfEEEEPfjS9_ffNS7_10__identityEEEvT0_T1_T2_T3_T4_T6_)
        /*0134*/ 	.word	0x00000000


	//----- nvinfo : EIATTR_MIN_STACK_SIZE
	.align		4
.L_103:
        /*0138*/ 	.byte	0x04, 0x12
        /*013a*/ 	.short	(.L_105 - .L_104)
	.align		4
.L_104:
        /*013c*/ 	.word	index@(_ZN3cub18CUB_300001_SM_10006detail11EmptyKernelIvEEvv)
        /*0140*/ 	.word	0x00000000


	//----- nvinfo : EIATTR_MIN_STACK_SIZE
	.align		4
.L_105:
        /*0144*/ 	.byte	0x04, 0x12
        /*0146*/ 	.short	(.L_107 - .L_106)
	.align		4
.L_106:
        /*0148*/ 	.word	index@(_Z7reduce1Pfi)
        /*014c*/ 	.word	0x00000000


	//----- nvinfo : EIATTR_MIN_STACK_SIZE
	.align		4
.L_107:
        /*0150*/ 	.byte	0x04, 0x12
        /*0152*/ 	.short	(.L_109 - .L_108)
	.align		4
.L_108:
        /*0154*/ 	.word	index@(_Z24do_MonteCarlo_simulationP17curandStateXORWOWPfi)
        /*0158*/ 	.word	0x00000000


	//----- nvinfo : EIATTR_MIN_STACK_SIZE
	.align		4
.L_109:
        /*015c*/ 	.byte	0x04, 0x12
        /*015e*/ 	.short	(.L_111 - .L_110)
	.align		4
.L_110:
        /*0160*/ 	.word	index@(_Z18init_curand_statesP17curandStateXORWOWm)
        /*0164*/ 	.word	0x00000000
.L_111:


//--------------------- .nv.compat                --------------------------
	.section	.nv.compat,"",@"SHT_CUDA_COMPAT_INFO"
	.align	4
        /*0000*/ 	.byte	0x02, 0x09, 0x00, 0x00, 0x02, 0x02, 0x01, 0x00, 0x02, 0x05, 0x05, 0x00, 0x03, 0x07, 0x01, 0x01
        /*0010*/ 	.byte	0x02, 0x03, 0x00, 0x00, 0x02, 0x06, 0x01, 0x00, 0x04, 0x0b, 0x08, 0x00, 0x01, 0x00, 0x00, 0x00
        /*0020*/ 	.byte	0x00, 0x00, 0x00, 0x00


//--------------------- .nv.info._ZN3cub18CUB_300001_SM_10006detail6reduce28DeviceReduceSingleTileKernelINS2_10policy_hubIfyN4cuda3std3__44plusIfEEE10Policy1000EPfSC_iS9_ffNS7_10__identityEEEvT0_T1_T2_T3_T4_T6_ --------------------------
	.section	.nv.info._ZN3cub18CUB_300001_SM_10006detail6reduce28DeviceReduceSingleTileKernelINS2_10policy_hubIfyN4cuda3std3__44plusIfEEE10Policy1000EPfSC_iS9_ffNS7_10__identityEEEvT0_T1_T2_T3_T4_T6_,"",@"SHT_CUDA_INFO"
	.sectionflags	@""
	.align	4


	//----- nvinfo : EIATTR_CUDA_API_VERSION
	.align		4
        /*0000*/ 	.byte	0x04, 0x37
        /*0002*/ 	.short	(.L_113 - .L_112)
.L_112:
        /*0004*/ 	.word	0x00000082


	//----- nvinfo : EIATTR_KPARAM_INFO
	.align		4
.L_113:
        /*0008*/ 	.byte	0x04, 0x17
        /*000a*/ 	.short	(.L_115 - .L_114)
.L_114:
        /*000c*/ 	.word	0x00000000
        /*0010*/ 	.short	0x0005
        /*0012*/ 	.short	0x001c
        /*0014*/ 	.byte	0x00, 0xf0, 0x05, 0x00


	//----- nvinfo : EIATTR_KPARAM_INFO
	.align		4
.L_115:
        /*0018*/ 	.byte	0x04, 0x17
        /*001a*/ 	.short	(.L_117 - .L_116)
.L_116:
        /*001c*/ 	.word	0x00000000
        /*0020*/ 	.short	0x0004
        /*0022*/ 	.short	0x0018
        /*0024*/ 	.byte	0x00, 0xf0, 0x11, 0x00


	//----- nvinfo : EIATTR_KPARAM_INFO
	.align		4
.L_117:
        /*0028*/ 	.byte	0x04, 0x17
        /*002a*/ 	.short	(.L_119 - .L_118)
.L_118:
        /*002c*/ 	.word	0x00000000
        /*0030*/ 	.short	0x0003
        /*0032*/ 	.short	0x0014
        /*0034*/ 	.byte	0x00, 0xf0, 0x05, 0x00


	//----- nvinfo : EIATTR_KPARAM_INFO
	.align		4
.L_119:
        /*0038*/ 	.byte	0x04, 0x17
        /*003a*/ 	.short	(.L_121 - .L_120)
.L_120:
        /*003c*/ 	.word	0x00000000
        /*0040*/ 	.short	0x0002
        /*0042*/ 	.short	0x0010
        /*0044*/ 	.byte	0x00, 0xf0, 0x11, 0x00


	//----- nvinfo : EIATTR_KPARAM_INFO
	.align		4
.L_121:
        /*0048*/ 	.byte	0x04, 0x17
        /*004a*/ 	.short	(.L_123 - .L_122)
.L_122:
        /*004c*/ 	.word	0x00000000
        /*0050*/ 	.short	0x0001
        /*0052*/ 	.short	0x0008
        /*0054*/ 	.byte	0x00, 0xf5, 0x21, 0x00


	//----- nvinfo : EIATTR_KPARAM_INFO
	.align		4
.L_123:
        /*0058*/ 	.byte	0x04, 0x17
        /*005a*/ 	.short	(.L_125 - .L_124)
.L_124:
        /*005c*/ 	.word	0x00000000
        /*0060*/ 	.short	0x0000
        /*0062*/ 	.short	0x0000
        /*0064*/ 	.byte	0x00, 0xf5, 0x21, 0x00


	//----- nvinfo : EIATTR_SPARSE_MMA_MASK
	.align		4
.L_125:
        /*0068*/ 	.byte	0x03, 0x50
        /*006a*/ 	.short	0x0000


	//----- nvinfo : EIATTR_MAXREG_COUNT
	.align		4
        /*006c*/ 	.byte	0x03, 0x1b
        /*006e*/ 	.short	0x00ff


	//----- nvinfo : EIATTR_NUM_BARRIERS
	.align		4
        /*0070*/ 	.byte	0x02, 0x4c
        /*0072*/ 	.byte	0x01
	.zero		1


	//----- nvinfo : EIATTR_MERCURY_ISA_VERSION
	.align		4
        /*0074*/ 	.byte	0x03, 0x5f
        /*0076*/ 	.short	0x0101


	//----- nvinfo : EIATTR_COOP_GROUP_MASK_REGIDS
	.align		4
        /*0078*/ 	.byte	0x04, 0x29
        /*007a*/ 	.short	(.L_127 - .L_126)


	//   ....[0]....
.L_126:
        /*007c*/ 	.word	0xffffffff


	//   ....[1]....
        /*0080*/ 	.word	0xffffffff


	//   ....[2]....
        /*0084*/ 	.word	0xffffffff


	//   ....[3]....
        /*0088*/ 	.word	0xffffffff


	//   ....[4]....
        /*008c*/ 	.word	0xffffffff


	//   ....[5]....
        /*0090*/ 	.word	0xffffffff


	//   ....[6]....
        /*0094*/ 	.word	0xffffffff


	//   ....[7]....
        /*0098*/ 	.word	0xffffffff


	//   ....[8]....
        /*009c*/ 	.word	0xffffffff


	//   ....[9]....
        /*00a0*/ 	.word	0xffffffff


	//   ....[10]....
        /*00a4*/ 	.word	0xffffffff


	//   ....[11]....
        /*00a8*/ 	.word	0xffffffff


	//   ....[12]....
        /*00ac*/ 	.word	0xffffffff


	//   ....[13]....
        /*00b0*/ 	.word	0xffffffff


	//   ....[14]....
        /*00b4*/ 	.word	0xffffffff


	//   ....[15]....
        /*00b8*/ 	.word	0xffffffff


	//   ....[16]....
        /*00bc*/ 	.word	0xffffffff


	//   ....[17]....
        /*00c0*/ 	.word	0xffffffff


	//   ....[18]....
        /*00c4*/ 	.word	0xffffffff


	//   ....[19]....
        /*00c8*/ 	.word	0xffffffff


	//   ....[20]....
        /*00cc*/ 	.word	0xffffffff


	//   ....[21]....
        /*00d0*/ 	.word	0xffffffff


	//   ....[22]....
        /*00d4*/ 	.word	0xffffffff


	//   ....[23]....
        /*00d8*/ 	.word	0xffffffff


	//   ....[24]....
        /*00dc*/ 	.word	0xffffffff


	//   ....[25]....
        /*00e0*/ 	.word	0xffffffff


	//   ....[26]....
        /*00e4*/ 	.word	0xffffffff


	//   ....[27]....
        /*00e8*/ 	.word	0xffffffff


	//   ....[28]....
        /*00ec*/ 	.word	0xffffffff


	//   ....[29]....
        /*00f0*/ 	.word	0xffffffff


	//----- nvinfo : EIATTR_COOP_GROUP_INSTR_OFFSETS
	.align		4
.L_127:
        /*00f4*/ 	.byte	0x04, 0x28
        /*00f6*/ 	.short	(.L_129 - .L_128)


	//   ....[0]....
.L_128:
        /*00f8*/ 	.word	0x00000980


	//   ....[1]....
        /*00fc*/ 	.word	0x000009e0


	//   ....[2]....
        /*0100*/ 	.word	0x00000a50


	//   ....[3]....
        /*0104*/ 	.word	0x00000aa0


	//   ....[4]....
        /*0108*/ 	.word	0x00000ad0


	//   ....[5]....
        /*010c*/ 	.word	0x00000c90


	//   ....[6]....
        /*0110*/ 	.word	0x00000d20


	//   ....[7]....
        /*0114*/ 	.word	0x00000d60


	//   ....[8]....
        /*0118*/ 	.word	0x00000db0


	//   ....[9]....
        /*011c*/ 	.word	0x00000df0


	//   ....[10]....
        /*0120*/ 	.word	0x00001c00


	//   ....[11]....
        /*0124*/ 	.word	0x00001c80


	//   ....[12]....
        /*0128*/ 	.word	0x00001cd0


	//   ....[13]....
        /*012c*/ 	.word	0x00001d10


	//   ....[14]....
        /*0130*/ 	.word	0x00001d40


	//   ....[15]....
        /*0134*/ 	.word	0x00002700


	//   ....[16]....
        /*0138*/ 	.word	0x00002760


	//   ....[17]....
        /*013c*/ 	.word	0x000027d0


	//   ....[18]....
        /*0140*/ 	.word	0x00002820


	//   ....[19]....
        /*0144*/ 	.word	0x00002850


	//   ....[20]....
        /*0148*/ 	.word	0x00002a10


	//   ....[21]....
        /*014c*/ 	.word	0x00002a90


	//   ....[22]....
        /*0150*/ 	.word	0x00002ad0


	//   ....[23]....
        /*0154*/ 	.word	0x00002b10


	//   ....[24]....
        /*0158*/ 	.word	0x00002b70


	//   ....[25]....
        /*015c*/ 	.word	0x00003b00


	//   ....[26]....
        /*0160*/ 	.word	0x00003b80


	//   ....[27]....
        /*0164*/ 	.word	0x00003bd0


	//   ....[28]....
        /*0168*/ 	.word	0x00003c10


	//   ....[29]....
        /*016c*/ 	.word	0x00003c40


	//----- nvinfo : EIATTR_VRC_CTA_INIT_COUNT
	.align		4
.L_129:
        /*0170*/ 	.byte	0x02, 0x4a
	.zero		1
	.zero		1


	//----- nvinfo : EIATTR_EXIT_INSTR_OFFSETS
	.align		4
        /*0174*/ 	.byte	0x04, 0x1c
        /*0176*/ 	.short	(.L_131 - .L_130)


	//   ....[0]....
.L_130:
        /*0178*/ 	.word	0x00000080


	//   ....[1]....
        /*017c*/ 	.word	0x000000c0


	//   ....[2]....
        /*0180*/ 	.word	0x00003d90


	//   ....[3]....
        /*0184*/ 	.word	0x00003de0


	//----- nvinfo : EIATTR_MAX_THREADS
	.align		4
.L_131:
        /*0188*/ 	.byte	0x04, 0x05
        /*018a*/ 	.short	(.L_133 - .L_132)
.L_132:
        /*018c*/ 	.word	0x00000100
        /*0190*/ 	.word	0x00000001
        /*0194*/ 	.word	0x00000001


	//----- nvinfo : EIATTR_CRS_STACK_SIZE
	.align		4
.L_133:
        /*0198*/ 	.byte	0x04, 0x1e
        /*019a*/ 	.short	(.L_135 - .L_134)
.L_134:
        /*019c*/ 	.word	0x00000000


	//----- nvinfo : EIATTR_CBANK_PARAM_SIZE
	.align		4
.L_135:
        /*01a0*/ 	.byte	0x03, 0x19
        /*01a2*/ 	.short	0x001d


	//----- nvinfo : EIATTR_PARAM_CBANK
	.align		4
        /*01a4*/ 	.byte	0x04, 0x0a
        /*01a6*/ 	.short	(.L_137 - .L_136)
	.align		4
.L_136:
        /*01a8*/ 	.word	index@(.nv.constant0._ZN3cub18CUB_300001_SM_10006detail6reduce28DeviceReduceSingleTileKernelINS2_10policy_hubIfyN4cuda3std3__44plusIfEEE10Policy1000EPfSC_iS9_ffNS7_10__identityEEEvT0_T1_T2_T3_T4_T6_)
        /*01ac*/ 	.short	0x0380
        /*01ae*/ 	.short	0x001d


	//----- nvinfo : EIATTR_SW_WAR
	.align		4
.L_137:
        /*01b0*/ 	.byte	0x04, 0x36
        /*01b2*/ 	.short	(.L_139 - .L_138)
.L_138:
        /*01b4*/ 	.word	0x00000008
.L_139:


//--------------------- .nv.info._ZN3cub18CUB_300001_SM_10006detail6reduce18DeviceReduceKernelINS2_10policy_hubIfyN4cuda3std3__44plusIfEEE10Policy1000EN6thrust24THRUST_300001_SM_1000_NS6detail15normal_iteratorINSD_10device_ptrIfEEEEyS9_fNS7_10__identityEEEvT0_PT3_T1_NS0_13GridEvenShareISN_EET2_T4_ --------------------------
	.section	.nv.info._ZN3cub18CUB_300001_SM_10006detail6reduce18DeviceReduceKernelINS2_10policy_hubIfyN4cuda3std3__44plusIfEEE10Policy1000EN6thrust24THRUST_300001_SM_1000_NS6detail15normal_iteratorINSD_10device_ptrIfEEEEyS9_fNS7_10__identityEEEvT0_PT3_T1_NS0_13GridEvenShareISN_EET2_T4_,"",@"SHT_CUDA_INFO"
	.sectionflags	@""
	.align	4


	//----- nvinfo : EIATTR_CUDA_API_VERSION
	.align		4
        /*0000*/ 	.byte	0x04, 0x37
        /*0002*/ 	.short	(.L_141 - .L_140)
.L_140:
        /*0004*/ 	.word	0x00000082


	//----- nvinfo : EIATTR_KPARAM_INFO
	.align		4
.L_141:
        /*0008*/ 	.byte	0x04, 0x17
        /*000a*/ 	.short	(.L_143 - .L_142)
.L_142:
        /*000c*/ 	.word	0x00000000
        /*0010*/ 	.short	0x0005
        /*0012*/ 	.short	0x0061
        /*0014*/ 	.byte	0x00, 0xf0, 0x05, 0x00


	//----- nvinfo : EIATTR_KPARAM_INFO
	.align		4
.L_143:
        /*0018*/ 	.byte	0x04, 0x17
        /*001a*/ 	.short	(.L_145 - .L_144)
.L_144:
        /*001c*/ 	.word	0x00000000
        /*0020*/ 	.short	0x0004
        /*0022*/ 	.short	0x0060
        /*0024*/ 	.byte	0x00, 0xf0, 0x05, 0x00


	//----- nvinfo : EIATTR_KPARAM_INFO
	.align		4
.L_145:
        /*0028*/ 	.byte	0x04, 0x17
        /*002a*/ 	.short	(.L_147 - .L_146)
.L_146:
        /*002c*/ 	.word	0x00000000
        /*0030*/ 	.short	0x0003
        /*0032*/ 	.short	0x0018
        /*0034*/ 	.byte	0x00, 0xf0, 0x21, 0x01


	//----- nvinfo : EIATTR_KPARAM_INFO
	.align		4
.L_147:
        /*0038*/ 	.byte	0x04, 0x17
        /*003a*/ 	.short	(.L_149 - .L_148)
.L_148:
        /*003c*/ 	.word	0x00000000
        /*0040*/ 	.short	0x0002
        /*0042*/ 	.short	0x0010
        /*0044*/ 	.byte	0x00, 0xf0, 0x21, 0x00


	//----- nvinfo : EIATTR_KPARAM_INFO
	.align		4
.L_149:
        /*0048*/ 	.byte	0x04, 0x17
        /*004a*/ 	.short	(.L_151 - .L_150)
.L_150:
        /*004c*/ 	.word	0x00000000
        /*0050*/ 	.short	0x0001
        /*0052*/ 	.short	0x0008
        /*0054*/ 	.byte	0x00, 0xf5, 0x21, 0x00


	//----- nvinfo : EIATTR_KPARAM_INFO
	.align		4
.L_151:
        /*0058*/ 	.byte	0x04, 0x17
        /*005a*/ 	.short	(.L_153 - .L_152)
.L_152:
        /*005c*/ 	.word	0x00000000
        /*0060*/ 	.short	0x0000
        /*0062*/ 	.short	0x0000
        /*0064*/ 	.byte	0x00, 0xf0, 0x21, 0x00


	//----- nvinfo : EIATTR_SPARSE_MMA_MASK
	.align		4
.L_153:
        /*0068*/ 	.byte	0x03, 0x50
        /*006a*/ 	.short	0x0000


	//----- nvinfo : EIATTR_MAXREG_COUNT
	.align		4
        /*006c*/ 	.byte	0x03, 0x1b
        /*006e*/ 	.short	0x00ff


	//----- nvinfo : EIATTR_NUM_BARRIERS
	.align		4
        /*0070*/ 	.byte	0x02, 0x4c
        /*0072*/ 	.byte	0x01
	.zero		1


	//----- nvinfo : EIATTR_MERCURY_ISA_VERSION
	.align		4
        /*0074*/ 	.byte	0x03, 0x5f
        /*0076*/ 	.short	0x0101


	//----- nvinfo : EIATTR_COOP_GROUP_MASK_REGIDS
	.align		4
        /*0078*/ 	.byte	0x04, 0x29
        /*007a*/ 	.short	(.L_155 - .L_154)


	//   ....[0]....
.L_154:
        /*007c*/ 	.word	0xffffffff


	//   ....[1]....
        /*0080*/ 	.word	0xffffffff


	//   ....[2]....
        /*0084*/ 	.word	0xffffffff


	//   ....[3]....
        /*0088*/ 	.word	0xffffffff


	//   ....[4]....
        /*008c*/ 	.word	0xffffffff


	//   ....[5]....
        /*0090*/ 	.word	0xffffffff


	//   ....[6]....
        /*0094*/ 	.word	0xffffffff


	//   ....[7]....
        /*0098*/ 	.word	0xffffffff


	//   ....[8]....
        /*009c*/ 	.word	0xffffffff


	//   ....[9]....
        /*00a0*/ 	.word	0xffffffff


	//   ....[10]....
        /*00a4*/ 	.word	0xffffffff


	//   ....[11]....
        /*00a8*/ 	.word	0xffffffff


	//   ....[12]....
        /*00ac*/ 	.word	0xffffffff


	//   ....[13]....
        /*00b0*/ 	.word	0xffffffff


	//   ....[14]....
        /*00b4*/ 	.word	0xffffffff


	//----- nvinfo : EIATTR_COOP_GROUP_INSTR_OFFSETS
	.align		4
.L_155:
        /*00b8*/ 	.byte	0x04, 0x28
        /*00ba*/ 	.short	(.L_157 - .L_156)


	//   ....[0]....
.L_156:
        /*00bc*/ 	.word	0x000009c0


	//   ....[1]....
        /*00c0*/ 	.word	0x00000a20


	//   ....[2]....
        /*00c4*/ 	.word	0x00000a90


	//   ....[3]....
        /*00c8*/ 	.word	0x00000ae0


	//   ....[4]....
        /*00cc*/ 	.word	0x00000b10


	//   ....[5]....
        /*00d0*/ 	.word	0x00000cd0


	//   ....[6]....
        /*00d4*/ 	.word	0x00000d60


	//   ....[7]....
        /*00d8*/ 	.word	0x00000dd0


	//   ....[8]....
        /*00dc*/ 	.word	0x00000e20


	//   ....[9]....
        /*00e0*/ 	.word	0x00000e50


	//   ....[10]....
        /*00e4*/ 	.word	0x00002030


	//   ....[11]....
        /*00e8*/ 	.word	0x000020c0


	//   ....[12]....
        /*00ec*/ 	.word	0x00002110


	//   ....[13]....
        /*00f0*/ 	.word	0x00002150


	//   ....[14]....
        /*00f4*/ 	.word	0x00002180


	//----- nvinfo : EIATTR_VRC_CTA_INIT_COUNT
	.align		4
.L_157:
        /*00f8*/ 	.byte	0x02, 0x4a
	.zero		1
	.zero		1


	//----- nvinfo : EIATTR_EXIT_INSTR_OFFSETS
	.align		4
        /*00fc*/ 	.byte	0x04, 0x1c
        /*00fe*/ 	.short	(.L_159 - .L_158)


	//   ....[0]....
.L_158:
        /*0100*/ 	.word	0x000022d0


	//   ....[1]....
        /*0104*/ 	.word	0x00002330


	//----- nvinfo : EIATTR_MAX_THREADS
	.align		4
.L_159:
        /*0108*/ 	.byte	0x04, 0x05
        /*010a*/ 	.short	(.L_161 - .L_160)
.L_160:
        /*010c*/ 	.word	0x00000100
        /*0110*/ 	.word	0x00000001
        /*0114*/ 	.word	0x00000001


	//----- nvinfo : EIATTR_CRS_STACK_SIZE
	.align		4
.L_161:
        /*0118*/ 	.byte	0x04, 0x1e
        /*011a*/ 	.short	(.L_163 - .L_162)
.L_162:
        /*011c*/ 	.word	0x00000000


	//----- nvinfo : EIATTR_CBANK_PARAM_SIZE
	.align		4
.L_163:
        /*0120*/ 	.byte	0x03, 0x19
        /*0122*/ 	.short	0x0062


	//----- nvinfo : EIATTR_PARAM_CBANK
	.align		4
        /*0124*/ 	.byte	0x04, 0x0a
        /*0126*/ 	.short	(.L_165 - .L_164)
	.align		4
.L_164:
        /*0128*/ 	.word	index@(.nv.constant0._ZN3cub18CUB_300001_SM_10006detail6reduce18DeviceReduceKernelINS2_10policy_hubIfyN4cuda3std3__44plusIfEEE10Policy1000EN6thrust24THRUST_300001_SM_1000_NS6detail15normal_iteratorINSD_10device_ptrIfEEEEyS9_fNS7_10__identityEEEvT0_PT3_T1_NS0_13GridEvenShareISN_EET2_T4_)
        /*012c*/ 	.short	0x0380
        /*012e*/ 	.short	0x0062


	//----- nvinfo : EIATTR_SW_WAR
	.align		4
.L_165:
        /*0130*/ 	.byte	0x04, 0x36
        /*0132*/ 	.short	(.L_167 - .L_166)
.L_166:
        /*0134*/ 	.word	0x00000008
.L_167:


//--------------------- .nv.info._ZN3cub18CUB_300001_SM_10006detail6reduce28DeviceReduceSingleTileKernelINS2_10policy_hubIfyN4cuda3std3__44plusIfEEE10Policy1000EN6thrust24THRUST_300001_SM_1000_NS6detail15normal_iteratorINSD_10device_ptrIfEEEEPfyS9_ffNS7_10__identityEEEvT0_T1_T2_T3_T4_T6_ --------------------------
	.section	.nv.info._ZN3cub18CUB_300001_SM_10006detail6reduce28DeviceReduceSingleTileKernelINS2_10policy_hubIfyN4cuda3std3__44plusIfEEE10Policy1000EN6thrust24THRUST_300001_SM_1000_NS6detail15normal_iteratorINSD_10device_ptrIfEEEEPfyS9_ffNS7_10__identityEEEvT0_T1_T2_T3_T4_T6_,"",@"SHT_CUDA_INFO"
	.sectionflags	@""
	.align	4


	//----- nvinfo : EIATTR_CUDA_API_VERSION
	.align		4
        /*0000*/ 	.byte	0x04, 0x37
        /*0002*/ 	.short	(.L_169 - .L_168)
.L_168:
        /*0004*/ 	.word	0x00000082


	//----- nvinfo : EIATTR_KPARAM_INFO
	.align		4
.L_169:
        /*0008*/ 	.byte	0x04, 0x17
        /*000a*/ 	.short	(.L_171 - .L_170)
.L_170:
        /*000c*/ 	.word	0x00000000
        /*0010*/ 	.short	0x0005
        /*0012*/ 	.short	0x0020
        /*0014*/ 	.byte	0x00, 0xf0, 0x05, 0x00


	//----- nvinfo : EIATTR_KPARAM_INFO
	.align		4
.L_171:
        /*0018*/ 	.byte	0x04, 0x17
        /*001a*/ 	.short	(.L_173 - .L_172)
.L_172:
        /*001c*/ 	.word	0x00000000
        /*0020*/ 	.short	0x0004
        /*0022*/ 	.short	0x001c
        /*0024*/ 	.byte	0x00, 0xf0, 0x11, 0x00


	//----- nvinfo : EIATTR_KPARAM_INFO
	.align		4
.L_173:
        /*0028*/ 	.byte	0x04, 0x17
        /*002a*/ 	.short	(.L_175 - .L_174)
.L_174:
        /*002c*/ 	.word	0x00000000
        /*0030*/ 	.short	0x0003
        /*0032*/ 	.short	0x0018
        /*0034*/ 	.byte	0x00, 0xf0, 0x05, 0x00


	//----- nvinfo : EIATTR_KPARAM_INFO
	.align		4
.L_175:
        /*0038*/ 	.byte	0x04, 0x17
        /*003a*/ 	.short	(.L_177 - .L_176)
.L_176:
        /*003c*/ 	.word	0x00000000
        /*0040*/ 	.short	0x0002
        /*0042*/ 	.short	0x0010
        /*0044*/ 	.byte	0x00, 0xf0, 0x21, 0x00


	//----- nvinfo : EIATTR_KPARAM_INFO
	.align		4
.L_177:
        /*0048*/ 	.byte	0x04, 0x17
        /*004a*/ 	.short	(.L_179 - .L_178)
.L_178:
        /*004c*/ 	.word	0x00000000
        /*0050*/ 	.short	0x0001
        /*0052*/ 	.short	0x0008
        /*0054*/ 	.byte	0x00, 0xf5, 0x21, 0x00


	//----- nvinfo : EIATTR_KPARAM_INFO
	.align		4
.L_179:
        /*0058*/ 	.byte	0x04, 0x17
        /*005a*/ 	.short	(.L_181 - .L_180)
.L_180:
        /*005c*/ 	.word	0x00000000
        /*0060*/ 	.short	0x0000
        /*0062*/ 	.short	0x0000
        /*0064*/ 	.byte	0x00, 0xf0, 0x21, 0x00


	//----- nvinfo : EIATTR_SPARSE_MMA_MASK
	.align		4
.L_181:
        /*0068*/ 	.byte	0x03, 0x50
        /*006a*/ 	.short	0x0000


	//----- nvinfo : EIATTR_MAXREG_COUNT
	.align		4
        /*006c*/ 	.byte	0x03, 0x1b
        /*006e*/ 	.short	0x00ff


	//----- nvinfo : EIATTR_NUM_BARRIERS
	.align		4
        /*0070*/ 	.byte	0x02, 0x4c
        /*0072*/ 	.byte	0x01
	.zero		1


	//----- nvinfo : EIATTR_MERCURY_ISA_VERSION
	.align		4
        /*0074*/ 	.byte	0x03, 0x5f
        /*0076*/ 	.short	0x0101


	//----- nvinfo : EIATTR_COOP_GROUP_MASK_REGIDS
	.align		4
        /*0078*/ 	.byte	0x04, 0x29
        /*007a*/ 	.short	(.L_183 - .L_182)


	//   ....[0]....
.L_182:
        /*007c*/ 	.word	0xffffffff


	//   ....[1]....
        /*0080*/ 	.word	0xffffffff


	//   ....[2]....
        /*0084*/ 	.word	0xffffffff


	//   ....[3]....
        /*0088*/ 	.word	0xffffffff


	//   ....[4]....
        /*008c*/ 	.word	0xffffffff


	//   ....[5]....
        /*0090*/ 	.word	0xffffffff


	//   ....[6]....
        /*0094*/ 	.word	0xffffffff


	//   ....[7]....
        /*0098*/ 	.word	0xffffffff


	//   ....[8]....
        /*009c*/ 	.word	0xffffffff


	//   ....[9]....
        /*00a0*/ 	.word	0xffffffff


	//   ....[10]....
        /*00a4*/ 	.word	0xffffffff


	//   ....[11]....
        /*00a8*/ 	.word	0xffffffff


	//   ....[12]....
        /*00ac*/ 	.word	0xffffffff


	//   ....[13]....
        /*00b0*/ 	.word	0xffffffff


	//   ....[14]....
        /*00b4*/ 	.word	0xffffffff


	//----- nvinfo : EIATTR_COOP_GROUP_INSTR_OFFSETS
	.align		4
.L_183:
        /*00b8*/ 	.byte	0x04, 0x28
        /*00ba*/ 	.short	(.L_185 - .L_184)


	//   ....[0]....
.L_184:
        /*00bc*/ 	.word	0x00000930


	//   ....[1]....
        /*00c0*/ 	.word	0x00000990


	//   ....[2]....
        /*00c4*/ 	.word	0x00000a00


	//   ....[3]....
        /*00c8*/ 	.word	0x00000a50


	//   ....[4]....
        /*00cc*/ 	.word	0x00000a80


	//   ....[5]....
        /*00d0*/ 	.word	0x00000c40


	//   ....[6]....
        /*00d4*/ 	.word	0x00000cd0


	//   ....[7]....
        /*00d8*/ 	.word	0x00000d20


	//   ....[8]....
        /*00dc*/ 	.word	0x00000d60


	//   ....[9]....
        /*00e0*/ 	.word	0x00000da0


	//   ....[10]....
        /*00e4*/ 	.word	0x00001dc0


	//   ....[11]....
        /*00e8*/ 	.word	0x00001e40


	//   ....[12]....
        /*00ec*/ 	.word	0x00001e90


	//   ....[13]....
        /*00f0*/ 	.word	0x00001ed0


	//   ....[14]....
        /*00f4*/ 	.word	0x00001f00


	//----- nvinfo : EIATTR_VRC_CTA_INIT_COUNT
	.align		4
.L_185:
        /*00f8*/ 	.byte	0x02, 0x4a
	.zero		1
	.zero		1


	//----- nvinfo : EIATTR_EXIT_INSTR_OFFSETS
	.align		4
        /*00fc*/ 	.byte	0x04, 0x1c
        /*00fe*/ 	.short	(.L_187 - .L_186)


	//   ....[0]....
.L_186:
        /*0100*/ 	.word	0x000000a0


	//   ....[1]....
        /*0104*/ 	.word	0x000000e0


	//   ....[2]....
        /*0108*/ 	.word	0x00002040


	//   ....[3]....
        /*010c*/ 	.word	0x00002090


	//----- nvinfo : EIATTR_MAX_THREADS
	.align		4
.L_187:
        /*0110*/ 	.byte	0x04, 0x05
        /*0112*/ 	.short	(.L_189 - .L_188)
.L_188:
        /*0114*/ 	.word	0x00000100
        /*0118*/ 	.word	0x00000001
        /*011c*/ 	.word	0x00000001


	//----- nvinfo : EIATTR_CRS_STACK_SIZE
	.align		4
.L_189:
        /*0120*/ 	.byte	0x04, 0x1e
        /*0122*/ 	.short	(.L_191 - .L_190)
.L_190:
        /*0124*/ 	.word	0x00000000


	//----- nvinfo : EIATTR_CBANK_PARAM_SIZE
	.align		4
.L_191:
        /*0128*/ 	.byte	0x03, 0x19
        /*012a*/ 	.short	0x0021


	//----- nvinfo : EIATTR_PARAM_CBANK
	.align		4
        /*012c*/ 	.byte	0x04, 0x0a
        /*012e*/ 	.short	(.L_193 - .L_192)
	.align		4
.L_192:
        /*0130*/ 	.word	index@(.nv.constant0._ZN3cub18CUB_300001_SM_10006detail6reduce28DeviceReduceSingleTileKernelINS2_10policy_hubIfyN4cuda3std3__44plusIfEEE10Policy1000EN6thrust24THRUST_300001_SM_1000_NS6detail15normal_iteratorINSD_10device_ptrIfEEEEPfyS9_ffNS7_10__identityEEEvT0_T1_T2_T3_T4_T6_)
        /*0134*/ 	.short	0x0380
        /*0136*/ 	.short	0x0021


	//----- nvinfo : EIATTR_SW_WAR
	.align		4
.L_193:
        /*0138*/ 	.byte	0x04, 0x36
        /*013a*/ 	.short	(.L_195 - .L_194)
.L_194:
        /*013c*/ 	.word	0x00000008
.L_195:


//--------------------- .nv.info._ZN3cub18CUB_300001_SM_10006detail6reduce28DeviceReduceSingleTileKernelINS2_10policy_hubIfjN4cuda3std3__44plusIfEEE10Policy1000EPfSC_iS9_ffNS7_10__identityEEEvT0_T1_T2_T3_T4_T6_ --------------------------
	.section	.nv.info._ZN3cub18CUB_300001_SM_10006detail6reduce28DeviceReduceSingleTileKernelINS2_10policy_hubIfjN4cuda3std3__44plusIfEEE10Policy1000EPfSC_iS9_ffNS7_10__identityEEEvT0_T1_T2_T3_T4_T6_,"",@"SHT_CUDA_INFO"
	.sectionflags	@""
	.align	4


	//----- nvinfo : EIATTR_CUDA_API_VERSION
	.align		4
        /*0000*/ 	.byte	0x04, 0x37
        /*0002*/ 	.short	(.L_197 - .L_196)
.L_196:
        /*0004*/ 	.word	0x00000082


	//----- nvinfo : EIATTR_KPARAM_INFO
	.align		4
.L_197:
        /*0008*/ 	.byte	0x04, 0x17
        /*000a*/ 	.short	(.L_199 - .L_198)
.L_198:
        /*000c*/ 	.word	0x00000000
        /*0010*/ 	.short	0x0005
        /*0012*/ 	.short	0x001c
        /*0014*/ 	.byte	0x00, 0xf0, 0x05, 0x00


	//----- nvinfo : EIATTR_KPARAM_INFO
	.align		4
.L_199:
        /*0018*/ 	.byte	0x04, 0x17
        /*001a*/ 	.short	(.L_201 - .L_200)
.L_200:
        /*001c*/ 	.word	0x00000000
        /*0020*/ 	.short	0x0004
        /*0022*/ 	.short	0x0018
        /*0024*/ 	.byte	0x00, 0xf0, 0x11, 0x00


	//----- nvinfo : EIATTR_KPARAM_INFO
	.align		4
.L_201:
        /*0028*/ 	.byte	0x04, 0x17
        /*002a*/ 	.short	(.L_203 - .L_202)
.L_202:
        /*002c*/ 	.word	0x00000000
        /*0030*/ 	.short	0x0003
        /*0032*/ 	.short	0x0014
        /*0034*/ 	.byte	0x00, 0xf0, 0x05, 0x00


	//----- nvinfo : EIATTR_KPARAM_INFO
	.align		4
.L_203:
        /*0038*/ 	.byte	0x04, 0x17
        /*003a*/ 	.short	(.L_205 - .L_204)
.L_204:
        /*003c*/ 	.word	0x00000000
        /*0040*/ 	.short	0x0002
        /*0042*/ 	.short	0x0010
        /*0044*/ 	.byte	0x00, 0xf0, 0x11, 0x00


	//----- nvinfo : EIATTR_KPARAM_INFO
	.align		4
.L_205:
        /*0048*/ 	.byte	0x04, 0x17
        /*004a*/ 	.short	(.L_207 - .L_206)
.L_206:
        /*004c*/ 	.word	0x00000000
        /*0050*/ 	.short	0x0001
        /*0052*/ 	.short	0x0008
        /*0054*/ 	.byte	0x00, 0xf5, 0x21, 0x00


	//----- nvinfo : EIATTR_KPARAM_INFO
	.align		4
.L_207:
        /*0058*/ 	.byte	0x04, 0x17
        /*005a*/ 	.short	(.L_209 - .L_208)
.L_208:
        /*005c*/ 	.word	0x00000000
        /*0060*/ 	.short	0x0000
        /*0062*/ 	.short	0x0000
        /*0064*/ 	.byte	0x00, 0xf5, 0x21, 0x00


	//----- nvinfo : EIATTR_SPARSE_MMA_MASK
	.align		4
.L_209:
        /*0068*/ 	.byte	0x03, 0x50
        /*006a*/ 	.short	0x0000


	//----- nvinfo : EIATTR_MAXREG_COUNT
	.align		4
        /*006c*/ 	.byte	0x03, 0x1b
        /*006e*/ 	.short	0x0080


	//----- nvinfo : EIATTR_NUM_BARRIERS
	.align		4
        /*0070*/ 	.byte	0x02, 0x4c
        /*0072*/ 	.byte	0x01
	.zero		1


	//----- nvinfo : EIATTR_MERCURY_ISA_VERSION
	.align		4
        /*0074*/ 	.byte	0x03, 0x5f
        /*0076*/ 	.short	0x0101


	//----- nvinfo : EIATTR_UNUSED_LOAD_BYTE_OFFSET
	.align		4
        /*0078*/ 	.byte	0x04, 0x44
        /*007a*/ 	.short	(.L_211 - .L_210)


	//   ....[0]....
.L_210:
        /*007c*/ 	.word	0x00000b70
        /*0080*/ 	.word	0x0000fff0


	//   ....[1]....
        /*0084*/ 	.word	0x00000f80
        /*0088*/ 	.word	0x0000fff0


	//   ....[2]....
        /*008c*/ 	.word	0x00002010
        /*0090*/ 	.word	0x0000fff0


	//   ....[3]....
        /*0094*/ 	.word	0x00002bb0
        /*0098*/ 	.word	0x0000fff0


	//   ....[4]....
        /*009c*/ 	.word	0x00002fc0
        /*00a0*/ 	.word	0x0000fff0


	//   ....[5]....
        /*00a4*/ 	.word	0x00004140
        /*00a8*/ 	.word	0x0000fff0


	//----- nvinfo : EIATTR_COOP_GROUP_MASK_REGIDS
	.align		4
.L_211:
        /*00ac*/ 	.byte	0x04, 0x29
        /*00ae*/ 	.short	(.L_213 - .L_212)


	//   ....[0]....
.L_212:
        /*00b0*/ 	.word	0xffffffff


	//   ....[1]....
        /*00b4*/ 	.word	0xffffffff


	//   ....[2]....
        /*00b8*/ 	.word	0xffffffff


	//   ....[3]....
        /*00bc*/ 	.word	0xffffffff


	//   ....[4]....
        /*00c0*/ 	.word	0xffffffff


	//   ....[5]....
        /*00c4*/ 	.word	0xffffffff


	//   ....[6]....
        /*00c8*/ 	.word	0xffffffff


	//   ....[7]....
        /*00cc*/ 	.word	0xffffffff


	//   ....[8]....
        /*00d0*/ 	.word	0xffffffff


	//   ....[9]....
        /*00d4*/ 	.word	0xffffffff


	//   ....[10]....
        /*00d8*/ 	.word	0xffffffff


	//   ....[11]....
        /*00dc*/ 	.word	0xffffffff


	//   ....[12]....
        /*00e0*/ 	.word	0xffffffff


	//   ....[13]....
        /*00e4*/ 	.word	0xffffffff


	//   ....[14]....
        /*00e8*/ 	.word	0xffffffff


	//   ....[15]....
        /*00ec*/ 	.word	0xffffffff


	//   ....[16]....
        /*00f0*/ 	.word	0xffffffff


	//   ....[17]....
        /*00f4*/ 	.word	0xffffffff


	//   ....[18]....
        /*00f8*/ 	.word	0xffffffff


	//   ....[19]....
        /*00fc*/ 	.word	0xffffffff


	//   ....[20]....
        /*0100*/ 	.word	0xffffffff


	//   ....[21]....
        /*0104*/ 	.word	0xffffffff


	//   ....[22]....
        /*0108*/ 	.word	0xffffffff


	//   ....[23]....
        /*010c*/ 	.word	0xffffffff


	//   ....[24]....
        /*0110*/ 	.word	0xffffffff


	//   ....[25]....
        /*0114*/ 	.word	0xffffffff


	//   ....[26]....
        /*0118*/ 	.word	0xffffffff


	//   ....[27]....
        /*011c*/ 	.word	0xffffffff


	//   ....[28]....
        /*0120*/ 	.word	0xffffffff


	//   ....[29]....
        /*0124*/ 	.word	0xffffffff


	//----- nvinfo : EIATTR_COOP_GROUP_INSTR_OFFSETS
	.align		4
.L_213:
        /*0128*/ 	.byte	0x04, 0x28
        /*012a*/ 	.short	(.L_215 - .L_214)


	//   ....[0]....
.L_214:
        /*012c*/ 	.word	0x00000980


	//   ....[1]....
        /*0130*/ 	.word	0x000009e0


	//   ....[2]....
        /*0134*/ 	.word	0x00000a50


	//   ....[3]....
        /*0138*/ 	.word	0x00000aa0


	//   ....[4]....
        /*013c*/ 	.word	0x00000ad0


	//   ....[5]....
        /*0140*/ 	.word	0x00000d20


	//   ....[6]....
        /*0144*/ 	.word	0x00000db0


	//   ....[7]....
        /*0148*/ 	.word	0x00000df0


	//   ....[8]....
        /*014c*/ 	.word	0x00000e40


	//   ....[9]....
        /*0150*/ 	.word	0x00000e80


	//   ....[10]....
        /*0154*/ 	.word	0x00001e30


	//   ....[11]....
        /*0158*/ 	.word	0x00001eb0


	//   ....[12]....
        /*015c*/ 	.word	0x00001f00


	//   ....[13]....
        /*0160*/ 	.word	0x00001f40


	//   ....[14]....
        /*0164*/ 	.word	0x00001f70


	//   ....[15]....
        /*0168*/ 	.word	0x000029c0


	//   ....[16]....
        /*016c*/ 	.word	0x00002a20


	//   ....[17]....
        /*0170*/ 	.word	0x00002a90


	//   ....[18]....
        /*0174*/ 	.word	0x00002ae0


	//   ....[19]....
        /*0178*/ 	.word	0x00002b10


	//   ....[20]....
        /*017c*/ 	.word	0x00002d60


	//   ....[21]....
        /*0180*/ 	.word	0x00002de0


	//   ....[22]....
        /*0184*/ 	.word	0x00002e20


	//   ....[23]....
        /*0188*/ 	.word	0x00002e60


	//   ....[24]....
        /*018c*/ 	.word	0x00002ec0


	//   ....[25]....
        /*0190*/ 	.word	0x00003f60


	//   ....[26]....
        /*0194*/ 	.word	0x00003fe0


	//   ....[27]....
        /*0198*/ 	.word	0x00004030


	//   ....[28]....
        /*019c*/ 	.word	0x00004070


	//   ....[29]....
        /*01a0*/ 	.word	0x000040a0


	//----- nvinfo : EIATTR_VRC_CTA_INIT_COUNT
	.align		4
.L_215:
        /*01a4*/ 	.byte	0x02, 0x4a
	.zero		1
	.zero		1


	//----- nvinfo : EIATTR_EXIT_INSTR_OFFSETS
	.align		4
        /*01a8*/ 	.byte	0x04, 0x1c
        /*01aa*/ 	.short	(.L_217 - .L_216)


	//   ....[0]....
.L_216:
        /*01ac*/ 	.word	0x00000080


	//   ....[1]....
        /*01b0*/ 	.word	0x000000c0


	//   ....[2]....
        /*01b4*/ 	.word	0x00004280


	//   ....[3]....
        /*01b8*/ 	.word	0x000042d0


	//----- nvinfo : EIATTR_MAX_THREADS
	.align		4
.L_217:
        /*01bc*/ 	.byte	0x04, 0x05
        /*01be*/ 	.short	(.L_219 - .L_218)
.L_218:
        /*01c0*/ 	.word	0x00000200
        /*01c4*/ 	.word	0x00000001
        /*01c8*/ 	.word	0x00000001


	//----- nvinfo : EIATTR_CRS_STACK_SIZE
	.align		4
.L_219:
        /*01cc*/ 	.byte	0x04, 0x1e
        /*01ce*/ 	.short	(.L_221 - .L_220)
.L_220:
        /*01d0*/ 	.word	0x00000000


	//----- nvinfo : EIATTR_CBANK_PARAM_SIZE
	.align		4
.L_221:
        /*01d4*/ 	.byte	0x03, 0x19
        /*01d6*/ 	.short	0x001d


	//----- nvinfo : EIATTR_PARAM_CBANK
	.align		4
        /*01d8*/ 	.byte	0x04, 0x0a
        /*01da*/ 	.short	(.L_223 - .L_222)
	.align		4
.L_222:
        /*01dc*/ 	.word	index@(.nv.constant0._ZN3cub18CUB_300001_SM_10006detail6reduce28DeviceReduceSingleTileKernelINS2_10policy_hubIfjN4cuda3std3__44plusIfEEE10Policy1000EPfSC_iS9_ffNS7_10__identityEEEvT0_T1_T2_T3_T4_T6_)
        /*01e0*/ 	.short	0x0380
        /*01e2*/ 	.short	0x001d


	//----- nvinfo : EIATTR_SW_WAR
	.align		4
.L_223:
        /*01e4*/ 	.byte	0x04, 0x36
        /*01e6*/ 	.short	(.L_225 - .L_224)
.L_224:
        /*01e8*/ 	.word	0x00000008
.L_225:


//--------------------- .nv.info._ZN3cub18CUB_300001_SM_10006detail6reduce18DeviceReduceKernelINS2_10policy_hubIfjN4cuda3std3__44plusIfEEE10Policy1000EN6thrust24THRUST_300001_SM_1000_NS6detail15normal_iteratorINSD_10device_ptrIfEEEEjS9_fNS7_10__identityEEEvT0_PT3_T1_NS0_13GridEvenShareISN_EET2_T4_ --------------------------
	.section	.nv.info._ZN3cub18CUB_300001_SM_10006detail6reduce18DeviceReduceKernelINS2_10policy_hubIfjN4cuda3std3__44plusIfEEE10Policy1000EN6thrust24THRUST_300001_SM_1000_NS6detail15normal_iteratorINSD_10device_ptrIfEEEEjS9_fNS7_10__identityEEEvT0_PT3_T1_NS0_13GridEvenShareISN_EET2_T4_,"",@"SHT_CUDA_INFO"
	.sectionflags	@""
	.align	4


	//----- nvinfo : EIATTR_CUDA_API_VERSION
	.align		4
        /*0000*/ 	.byte	0x04, 0x37
        /*0002*/ 	.short	(.L_227 - .L_226)
.L_226:
        /*0004*/ 	.word	0x00000082


	//----- nvinfo : EIATTR_KPARAM_INFO
	.align		4
.L_227:
        /*0008*/ 	.byte	0x04, 0x17
        /*000a*/ 	.short	(.L_229 - .L_228)
.L_228:
        /*000c*/ 	.word	0x00000000
        /*0010*/ 	.short	0x0005
        /*0012*/ 	.short	0x003d
        /*0014*/ 	.byte	0x00, 0xf0, 0x05, 0x00


	//----- nvinfo : EIATTR_KPARAM_INFO
	.align		4
.L_229:
        /*0018*/ 	.byte	0x04, 0x17
        /*001a*/ 	.short	(.L_231 - .L_230)
.L_230:
        /*001c*/ 	.word	0x00000000
        /*0020*/ 	.short	0x0004
        /*0022*/ 	.short	0x003c
        /*0024*/ 	.byte	0x00, 0xf0, 0x05, 0x00


	//----- nvinfo : EIATTR_KPARAM_INFO
	.align		4
.L_231:
        /*0028*/ 	.byte	0x04, 0x17
        /*002a*/ 	.short	(.L_233 - .L_232)
.L_232:
        /*002c*/ 	.word	0x00000000
        /*0030*/ 	.short	0x0003
        /*0032*/ 	.short	0x0014
        /*0034*/ 	.byte	0x00, 0xf0, 0xa1, 0x00


	//----- nvinfo : EIATTR_KPARAM_INFO
	.align		4
.L_233:
        /*0038*/ 	.byte	0x04, 0x17
        /*003a*/ 	.short	(.L_235 - .L_234)
.L_234:
        /*003c*/ 	.word	0x00000000
        /*0040*/ 	.short	0x0002
        /*0042*/ 	.short	0x0010
        /*0044*/ 	.byte	0x00, 0xf0, 0x11, 0x00


	//----- nvinfo : EIATTR_KPARAM_INFO
	.align		4
.L_235:
        /*0048*/ 	.byte	0x04, 0x17
        /*004a*/ 	.short	(.L_237 - .L_236)
.L_236:
        /*004c*/ 	.word	0x00000000
        /*0050*/ 	.short	0x0001
        /*0052*/ 	.short	0x0008
        /*0054*/ 	.byte	0x00, 0xf5, 0x21, 0x00


	//----- nvinfo : EIATTR_KPARAM_INFO
	.align		4
.L_237:
        /*0058*/ 	.byte	0x04, 0x17
        /*005a*/ 	.short	(.L_239 - .L_238)
.L_238:
        /*005c*/ 	.word	0x00000000
        /*0060*/ 	.short	0x0000
        /*0062*/ 	.short	0x0000
        /*0064*/ 	.byte	0x00, 0xf0, 0x21, 0x00


	//----- nvinfo : EIATTR_SPARSE_MMA_MASK
	.align		4
.L_239:
        /*0068*/ 	.byte	0x03, 0x50
        /*006a*/ 	.short	0x0000


	//----- nvinfo : EIATTR_MAXREG_COUNT
	.align		4
        /*006c*/ 	.byte	0x03, 0x1b
        /*006e*/ 	.short	0x0080


	//----- nvinfo : EIATTR_NUM_BARRIERS
	.align		4
        /*0070*/ 	.byte	0x02, 0x4c
        /*0072*/ 	.byte	0x01
	.zero		1


	//----- nvinfo : EIATTR_MERCURY_ISA_VERSION
	.align		4
        /*0074*/ 	.byte	0x03, 0x5f
        /*0076*/ 	.short	0x0101


	//----- nvinfo : EIATTR_UNUSED_LOAD_BYTE_OFFSET
	.align		4
        /*0078*/ 	.byte	0x04, 0x44
        /*007a*/ 	.short	(.L_241 - .L_240)


	//   ....[0]....
.L_240:
        /*007c*/ 	.word	0x00000de0
        /*0080*/ 	.word	0x0000fff0


	//   ....[1]....
        /*0084*/ 	.word	0x000011f0
        /*0088*/ 	.word	0x0000fff0


	//   ....[2]....
        /*008c*/ 	.word	0x000026b0
        /*0090*/ 	.word	0x0000fff0


	//----- nvinfo : EIATTR_COOP_GROUP_MASK_REGIDS
	.align		4
.L_241:
        /*0094*/ 	.byte	0x04, 0x29
        /*0096*/ 	.short	(.L_243 - .L_242)


	//   ....[0]....
.L_242:
        /*0098*/ 	.word	0xffffffff


	//   ....[1]....
        /*009c*/ 	.word	0xffffffff


	//   ....[2]....
        /*00a0*/ 	.word	0xffffffff


	//   ....[3]....
        /*00a4*/ 	.word	0xffffffff


	//   ....[4]....
        /*00a8*/ 	.word	0xffffffff


	//   ....[5]....
        /*00ac*/ 	.word	0xffffffff


	//   ....[6]....
        /*00b0*/ 	.word	0xffffffff


	//   ....[7]....
        /*00b4*/ 	.word	0xffffffff


	//   ....[8]....
        /*00b8*/ 	.word	0xffffffff


	//   ....[9]....
        /*00bc*/ 	.word	0xffffffff


	//   ....[10]....
        /*00c0*/ 	.word	0xffffffff


	//   ....[11]....
        /*00c4*/ 	.word	0xffffffff


	//   ....[12]....
        /*00c8*/ 	.word	0xffffffff


	//   ....[13]....
        /*00cc*/ 	.word	0xffffffff


	//   ....[14]....
        /*00d0*/ 	.word	0xffffffff


	//----- nvinfo : EIATTR_COOP_GROUP_INSTR_OFFSETS
	.align		4
.L_243:
        /*00d4*/ 	.byte	0x04, 0x28
        /*00d6*/ 	.short	(.L_245 - .L_244)


	//   ....[0]....
.L_244:
        /*00d8*/ 	.word	0x00000bf0


	//   ....[1]....
        /*00dc*/ 	.word	0x00000c50


	//   ....[2]....
        /*00e0*/ 	.word	0x00000cc0


	//   ....[3]....
        /*00e4*/ 	.word	0x00000d10


	//   ....[4]....
        /*00e8*/ 	.word	0x00000d40


	//   ....[5]....
        /*00ec*/ 	.word	0x00000f90


	//   ....[6]....
        /*00f0*/ 	.word	0x00001020


	//   ....[7]....
        /*00f4*/ 	.word	0x00001070


	//   ....[8]....
        /*00f8*/ 	.word	0x000010b0


	//   ....[9]....
        /*00fc*/ 	.word	0x000010f0


	//   ....[10]....
        /*0100*/ 	.word	0x000024c0


	//   ....[11]....
        /*0104*/ 	.word	0x00002550


	//   ....[12]....
        /*0108*/ 	.word	0x000025a0


	//   ....[13]....
        /*010c*/ 	.word	0x000025e0


	//   ....[14]....
        /*0110*/ 	.word	0x00002610


	//----- nvinfo : EIATTR_VRC_CTA_INIT_COUNT
	.align		4
.L_245:
        /*0114*/ 	.byte	0x02, 0x4a
	.zero		1
	.zero		1


	//----- nvinfo : EIATTR_EXIT_INSTR_OFFSETS
	.align		4
        /*0118*/ 	.byte	0x04, 0x1c
        /*011a*/ 	.short	(.L_247 - .L_246)


	//   ....[0]....
.L_246:
        /*011c*/ 	.word	0x000027f0


	//   ....[1]....
        /*0120*/ 	.word	0x00002830


	//----- nvinfo : EIATTR_MAX_THREADS
	.align		4
.L_247:
        /*0124*/ 	.byte	0x04, 0x05
        /*0126*/ 	.short	(.L_249 - .L_248)
.L_248:
        /*0128*/ 	.word	0x00000200
        /*012c*/ 	.word	0x00000001
        /*0130*/ 	.word	0x00000001


	//----- nvinfo : EIATTR_CRS_STACK_SIZE
	.align		4
.L_249:
        /*0134*/ 	.byte	0x04, 0x1e
        /*0136*/ 	.short	(.L_251 - .L_250)
.L_250:
        /*0138*/ 	.word	0x00000000


	//----- nvinfo : EIATTR_CBANK_PARAM_SIZE
	.align		4
.L_251:
        /*013c*/ 	.byte	0x03, 0x19
        /*013e*/ 	.short	0x003e


	//----- nvinfo : EIATTR_PARAM_CBANK
	.align		4
        /*0140*/ 	.byte	0x04, 0x0a
        /*0142*/ 	.short	(.L_253 - .L_252)
	.align		4
.L_252:
        /*0144*/ 	.word	index@(.nv.constant0._ZN3cub18CUB_300001_SM_10006detail6reduce18DeviceReduceKernelINS2_10policy_hubIfjN4cuda3std3__44plusIfEEE10Policy1000EN6thrust24THRUST_300001_SM_1000_NS6detail15normal_iteratorINSD_10device_ptrIfEEEEjS9_fNS7_10__identityEEEvT0_PT3_T1_NS0_13GridEvenShareISN_EET2_T4_)
        /*0148*/ 	.short	0x0380
        /*014a*/ 	.short	0x003e


	//----- nvinfo : EIATTR_SW_WAR
	.align		4
.L_253:
        /*014c*/ 	.byte	0x04, 0x36
        /*014e*/ 	.short	(.L_255 - .L_254)
.L_254:
        /*0150*/ 	.word	0x00000008
.L_255:


//--------------------- .nv.info._ZN3cub18CUB_300001_SM_10006detail6reduce28DeviceReduceSingleTileKernelINS2_10policy_hubIfjN4cuda3std3__44plusIfEEE10Policy1000EN6thrust24THRUST_300001_SM_1000_NS6detail15normal_iteratorINSD_10device_ptrIfEEEEPfjS9_ffNS7_10__identityEEEvT0_T1_T2_T3_T4_T6_ --------------------------
	.section	.nv.info._ZN3cub18CUB_300001_SM_10006detail6reduce28DeviceReduceSingleTileKernelINS2_10policy_hubIfjN4cuda3std3__44plusIfEEE10Policy1000EN6thrust24THRUST_300001_SM_1000_NS6detail15normal_iteratorINSD_10device_ptrIfEEEEPfjS9_ffNS7_10__identityEEEvT0_T1_T2_T3_T4_T6_,"",@"SHT_CUDA_INFO"
	.sectionflags	@""
	.align	4


	//----- nvinfo : EIATTR_CUDA_API_VERSION
	.align		4
        /*0000*/ 	.byte	0x04, 0x37
        /*0002*/ 	.short	(.L_257 - .L_256)
.L_256:
        /*0004*/ 	.word	0x00000082


	//----- nvinfo : EIATTR_KPARAM_INFO
	.align		4
.L_257:
        /*0008*/ 	.byte	0x04, 0x17
        /*000a*/ 	.short	(.L_259 - .L_258)
.L_258:
        /*000c*/ 	.word	0x00000000
        /*0010*/ 	.short	0x0005
        /*0012*/ 	.short	0x001c
        /*0014*/ 	.byte	0x00, 0xf0, 0x05, 0x00


	//----- nvinfo : EIATTR_KPARAM_INFO
	.align		4
.L_259:
        /*0018*/ 	.byte	0x04, 0x17
        /*001a*/ 	.short	(.L_261 - .L_260)
.L_260:
        /*001c*/ 	.word	0x00000000
        /*0020*/ 	.short	0x0004
        /*0022*/ 	.short	0x0018
        /*0024*/ 	.byte	0x00, 0xf0, 0x11, 0x00


	//----- nvinfo : EIATTR_KPARAM_INFO
	.align		4
.L_261:
        /*0028*/ 	.byte	0x04, 0x17
        /*002a*/ 	.short	(.L_263 - .L_262)
.L_262:
        /*002c*/ 	.word	0x00000000
        /*0030*/ 	.short	0x0003
        /*0032*/ 	.short	0x0014
        /*0034*/ 	.byte	0x00, 0xf0, 0x05, 0x00


	//----- nvinfo : EIATTR_KPARAM_INFO
	.align		4
.L_263:
        /*0038*/ 	.byte	0x04, 0x17
        /*003a*/ 	.short	(.L_265 - .L_264)
.L_264:
        /*003c*/ 	.word	0x00000000
        /*0040*/ 	.short	0x0002
        /*0042*/ 	.short	0x0010
        /*0044*/ 	.byte	0x00, 0xf0, 0x11, 0x00


	//----- nvinfo : EIATTR_KPARAM_INFO
	.align		4
.L_265:
        /*0048*/ 	.byte	0x04, 0x17
        /*004a*/ 	.short	(.L_267 - .L_266)
.L_266:
        /*004c*/ 	.word	0x00000000
        /*0050*/ 	.short	0x0001
        /*0052*/ 	.short	0x0008
        /*0054*/ 	.byte	0x00, 0xf5, 0x21, 0x00


	//----- nvinfo : EIATTR_KPARAM_INFO
	.align		4
.L_267:
        /*0058*/ 	.byte	0x04, 0x17
        /*005a*/ 	.short	(.L_269 - .L_268)
.L_268:
        /*005c*/ 	.word	0x00000000
        /*0060*/ 	.short	0x0000
        /*0062*/ 	.short	0x0000
        /*0064*/ 	.byte	0x00, 0xf0, 0x21, 0x00


	//----- nvinfo : EIATTR_SPARSE_MMA_MASK
	.align		4
.L_269:
        /*0068*/ 	.byte	0x03, 0x50
        /*006a*/ 	.short	0x0000


	//----- nvinfo : EIATTR_MAXREG_COUNT
	.align		4
        /*006c*/ 	.byte	0x03, 0x1b
        /*006e*/ 	.short	0x0080


	//----- nvinfo : EIATTR_NUM_BARRIERS
	.align		4
        /*0070*/ 	.byte	0x02, 0x4c
        /*0072*/ 	.byte	0x01
	.zero		1


	//----- nvinfo : EIATTR_MERCURY_ISA_VERSION
	.align		4
        /*0074*/ 	.byte	0x03, 0x5f
        /*0076*/ 	.short	0x0101


	//----- nvinfo : EIATTR_UNUSED_LOAD_BYTE_OFFSET
	.align		4
        /*0078*/ 	.byte	0x04, 0x44
        /*007a*/ 	.short	(.L_271 - .L_270)


	//   ....[0]....
.L_270:
        /*007c*/ 	.word	0x00000b00
        /*0080*/ 	.word	0x0000fff0


	//   ....[1]....
        /*0084*/ 	.word	0x00000f10
        /*0088*/ 	.word	0x0000fff0


	//   ....[2]....
        /*008c*/ 	.word	0x00002270
        /*0090*/ 	.word	0x0000fff0


	//----- nvinfo : EIATTR_COOP_GROUP_MASK_REGIDS
	.align		4
.L_271:
        /*0094*/ 	.byte	0x04, 0x29
        /*0096*/ 	.short	(.L_273 - .L_272)


	//   ....[0]....
.L_272:
        /*0098*/ 	.word	0xffffffff


	//   ....[1]....
        /*009c*/ 	.word	0xffffffff


	//   ....[2]....
        /*00a0*/ 	.word	0xffffffff


	//   ....[3]....
        /*00a4*/ 	.word	0xffffffff


	//   ....[4]....
        /*00a8*/ 	.word	0xffffffff


	//   ....[5]....
        /*00ac*/ 	.word	0xffffffff


	//   ....[6]....
        /*00b0*/ 	.word	0xffffffff


	//   ....[7]....
        /*00b4*/ 	.word	0xffffffff


	//   ....[8]....
        /*00b8*/ 	.word	0xffffffff


	//   ....[9]....
        /*00bc*/ 	.word	0xffffffff


	//   ....[10]....
        /*00c0*/ 	.word	0xffffffff


	//   ....[11]....
        /*00c4*/ 	.word	0xffffffff


	//   ....[12]....
        /*00c8*/ 	.word	0xffffffff


	//   ....[13]....
        /*00cc*/ 	.word	0xffffffff


	//   ....[14]....
        /*00d0*/ 	.word	0xffffffff


	//----- nvinfo : EIATTR_COOP_GROUP_INSTR_OFFSETS
	.align		4
.L_273:
        /*00d4*/ 	.byte	0x04, 0x28
        /*00d6*/ 	.short	(.L_275 - .L_274)


	//   ....[0]....
.L_274:
        /*00d8*/ 	.word	0x00000910


	//   ....[1]....
        /*00dc*/ 	.word	0x00000970


	//   ....[2]....
        /*00e0*/ 	.word	0x000009e0


	//   ....[3]....
        /*00e4*/ 	.word	0x00000a30


	//   ....[4]....
        /*00e8*/ 	.word	0x00000a60


	//   ....[5]....
        /*00ec*/ 	.word	0x00000cb0


	//   ....[6]....
        /*00f0*/ 	.word	0x00000d40


	//   ....[7]....
        /*00f4*/ 	.word	0x00000d80


	//   ....[8]....
        /*00f8*/ 	.word	0x00000dd0


	//   ....[9]....
        /*00fc*/ 	.word	0x00000e10


	//   ....[10]....
        /*0100*/ 	.word	0x00002090


	//   ....[11]....
        /*0104*/ 	.word	0x00002110


	//   ....[12]....
        /*0108*/ 	.word	0x00002160


	//   ....[13]....
        /*010c*/ 	.word	0x000021a0


	//   ....[14]....
        /*0110*/ 	.word	0x000021d0


	//----- nvinfo : EIATTR_VRC_CTA_INIT_COUNT
	.align		4
.L_275:
        /*0114*/ 	.byte	0x02, 0x4a
	.zero		1
	.zero		1


	//----- nvinfo : EIATTR_EXIT_INSTR_OFFSETS
	.align		4
        /*0118*/ 	.byte	0x04, 0x1c
        /*011a*/ 	.short	(.L_277 - .L_276)


	//   ....[0]....
.L_276:
        /*011c*/ 	.word	0x00000080


	//   ....[1]....
        /*0120*/ 	.word	0x000000c0


	//   ....[2]....
        /*0124*/ 	.word	0x000023b0


	//   ....[3]....
        /*0128*/ 	.word	0x00002400


	//----- nvinfo : EIATTR_MAX_THREADS
	.align		4
.L_277:
        /*012c*/ 	.byte	0x04, 0x05
        /*012e*/ 	.short	(.L_279 - .L_278)
.L_278:
        /*0130*/ 	.word	0x00000200
        /*0134*/ 	.word	0x00000001
        /*0138*/ 	.word	0x00000001


	//----- nvinfo : EIATTR_CRS_STACK_SIZE
	.align		4
.L_279:
        /*013c*/ 	.byte	0x04, 0x1e
        /*013e*/ 	.short	(.L_281 - .L_280)
.L_280:
        /*0140*/ 	.word	0x00000000


	//----- nvinfo : EIATTR_CBANK_PARAM_SIZE
	.align		4
.L_281:
        /*0144*/ 	.byte	0x03, 0x19
        /*0146*/ 	.short	0x001d


	//----- nvinfo : EIATTR_PARAM_CBANK
	.align		4
        /*0148*/ 	.byte	0x04, 0x0a
        /*014a*/ 	.short	(.L_283 - .L_282)
	.align		4
.L_282:
        /*014c*/ 	.word	index@(.nv.constant0._ZN3cub18CUB_300001_SM_10006detail6reduce28DeviceReduceSingleTileKernelINS2_10policy_hubIfjN4cuda3std3__44plusIfEEE10Policy1000EN6thrust24THRUST_300001_SM_1000_NS6detail15normal_iteratorINSD_10device_ptrIfEEEEPfjS9_ffNS7_10__identityEEEvT0_T1_T2_T3_T4_T6_)
        /*0150*/ 	.short	0x0380
        /*0152*/ 	.short	0x001d


	//----- nvinfo : EIATTR_SW_WAR
	.align		4
.L_283:
        /*0154*/ 	.byte	0x04, 0x36
        /*0156*/ 	.short	(.L_285 - .L_284)
.L_284:
        /*0158*/ 	.word	0x00000008
.L_285:


//--------------------- .nv.info._ZN3cub18CUB_300001_SM_10006detail11EmptyKernelIvEEvv --------------------------
	.section	.nv.info._ZN3cub18CUB_300001_SM_10006detail11EmptyKernelIvEEvv,"",@"SHT_CUDA_INFO"
	.sectionflags	@""
	.align	4


	//----- nvinfo : EIATTR_CUDA_API_VERSION
	.align		4
        /*0000*/ 	.byte	0x04, 0x37
        /*0002*/ 	.short	(.L_287 - .L_286)
.L_286:
        /*0004*/ 	.word	0x00000082


	//----- nvinfo : EIATTR_SPARSE_MMA_MASK
	.align		4
.L_287:
        /*0008*/ 	.byte	0x03, 0x50
        /*000a*/ 	.short	0x0000


	//----- nvinfo : EIATTR_MAXREG_COUNT
	.align		4
        /*000c*/ 	.byte	0x03, 0x1b
        /*000e*/ 	.short	0x00ff


	//----- nvinfo : EIATTR_MERCURY_ISA_VERSION
	.align		4
        /*0010*/ 	.byte	0x03, 0x5f
        /*0012*/ 	.short	0x0101


	//----- nvinfo : EIATTR_VRC_CTA_INIT_COUNT
	.align		4
        /*0014*/ 	.byte	0x02, 0x4a
	.zero		1
	.zero		1


	//----- nvinfo : EIATTR_EXIT_INSTR_OFFSETS
	.align		4
        /*0018*/ 	.byte	0x04, 0x1c
        /*001a*/ 	.short	(.L_289 - .L_288)


	//   ....[0]....
.L_288:
        /*001c*/ 	.word	0x00000010


	//----- nvinfo : EIATTR_SW_WAR
	.align		4
.L_289:
        /*0020*/ 	.byte	0x04, 0x36
        /*0022*/ 	.short	(.L_291 - .L_290)
.L_290:
        /*0024*/ 	.word	0x00000008
.L_291:


//--------------------- .nv.info._Z7reduce1Pfi    --------------------------
	.section	.nv.info._Z7reduce1Pfi,"",@"SHT_CUDA_INFO"
	.sectionflags	@""
	.align	4


	//----- nvinfo : EIATTR_CUDA_API_VERSION
	.align		4
        /*0000*/ 	.byte	0x04, 0x37
        /*0002*/ 	.short	(.L_293 - .L_292)
.L_292:
        /*0004*/ 	.word	0x00000082


	//----- nvinfo : EIATTR_KPARAM_INFO
	.align		4
.L_293:
        /*0008*/ 	.byte	0x04, 0x17
        /*000a*/ 	.short	(.L_295 - .L_294)
.L_294:
        /*000c*/ 	.word	0x00000000
        /*0010*/ 	.short	0x0001
        /*0012*/ 	.short	0x0008
        /*0014*/ 	.byte	0x00, 0xf0, 0x11, 0x00


	//----- nvinfo : EIATTR_KPARAM_INFO
	.align		4
.L_295:
        /*0018*/ 	.byte	0x04, 0x17
        /*001a*/ 	.short	(.L_297 - .L_296)
.L_296:
        /*001c*/ 	.word	0x00000000
        /*0020*/ 	.short	0x0000
        /*0022*/ 	.short	0x0000
        /*0024*/ 	.byte	0x00, 0xf5, 0x21, 0x00


	//----- nvinfo : EIATTR_SPARSE_MMA_MASK
	.align		4
.L_297:
        /*0028*/ 	.byte	0x03, 0x50
        /*002a*/ 	.short	0x0000


	//----- nvinfo : EIATTR_MAXREG_COUNT
	.align		4
        /*002c*/ 	.byte	0x03, 0x1b
        /*002e*/ 	.short	0x00ff


	//----- nvinfo : EIATTR_MERCURY_ISA_VERSION
	.align		4
        /*0030*/ 	.byte	0x03, 0x5f
        /*0032*/ 	.short	0x0101


	//----- nvinfo : EIATTR_VRC_CTA_INIT_COUNT
	.align		4
        /*0034*/ 	.byte	0x02, 0x4a
	.zero		1
	.zero		1


	//----- nvinfo : EIATTR_EXIT_INSTR_OFFSETS
	.align		4
        /*0038*/ 	.byte	0x04, 0x1c
        /*003a*/ 	.short	(.L_299 - .L_298)


	//   ....[0]....
.L_298:
        /*003c*/ 	.word	0x000004f0


	//----- nvinfo : EIATTR_CRS_STACK_SIZE
	.align		4
.L_299:
        /*0040*/ 	.byte	0x04, 0x1e
        /*0042*/ 	.short	(.L_301 - .L_300)
.L_300:
        /*0044*/ 	.word	0x00000000


	//----- nvinfo : EIATTR_CBANK_PARAM_SIZE
	.align		4
.L_301:
        /*0048*/ 	.byte	0x03, 0x19
        /*004a*/ 	.short	0x000c


	//----- nvinfo : EIATTR_PARAM_CBANK
	.align		4
        /*004c*/ 	.byte	0x04, 0x0a
        /*004e*/ 	.short	(.L_303 - .L_302)
	.align		4
.L_302:
        /*0050*/ 	.word	index@(.nv.constant0._Z7reduce1Pfi)
        /*0054*/ 	.short	0x0380
        /*0056*/ 	.short	0x000c


	//----- nvinfo : EIATTR_SW_WAR
	.align		4
.L_303:
        /*0058*/ 	.byte	0x04, 0x36
        /*005a*/ 	.short	(.L_305 - .L_304)
.L_304:
        /*005c*/ 	.word	0x00000008
.L_305:


//--------------------- .nv.info._Z24do_MonteCarlo_simulationP17curandStateXORWOWPfi --------------------------
	.section	.nv.info._Z24do_MonteCarlo_simulationP17curandStateXORWOWPfi,"",@"SHT_CUDA_INFO"
	.sectionflags	@""
	.align	4


	//----- nvinfo : EIATTR_CUDA_API_VERSION
	.align		4
        /*0000*/ 	.byte	0x04, 0x37
        /*0002*/ 	.short	(.L_307 - .L_306)
.L_306:
        /*0004*/ 	.word	0x00000082


	//----- nvinfo : EIATTR_KPARAM_INFO
	.align		4
.L_307:
        /*0008*/ 	.byte	0x04, 0x17
        /*000a*/ 	.short	(.L_309 - .L_308)
.L_308:
        /*000c*/ 	.word	0x00000000
        /*0010*/ 	.short	0x0002
        /*0012*/ 	.short	0x0010
        /*0014*/ 	.byte	0x00, 0xf0, 0x11, 0x00


	//----- nvinfo : EIATTR_KPARAM_INFO
	.align		4
.L_309:
        /*0018*/ 	.byte	0x04, 0x17
        /*001a*/ 	.short	(.L_311 - .L_310)
.L_310:
        /*001c*/ 	.word	0x00000000
        /*0020*/ 	.short	0x0001
        /*0022*/ 	.short	0x0008
        /*0024*/ 	.byte	0x00, 0xf5, 0x21, 0x00


	//----- nvinfo : EIATTR_KPARAM_INFO
	.align		4
.L_311:
        /*0028*/ 	.byte	0x04, 0x17
        /*002a*/ 	.short	(.L_313 - .L_312)
.L_312:
        /*002c*/ 	.word	0x00000000
        /*0030*/ 	.short	0x0000
        /*0032*/ 	.short	0x0000
        /*0034*/ 	.byte	0x00, 0xf5, 0x21, 0x00


	//----- nvinfo : EIATTR_SPARSE_MMA_MASK
	.align		4
.L_313:
        /*0038*/ 	.byte	0x03, 0x50
        /*003a*/ 	.short	0x0000


	//----- nvinfo : EIATTR_MAXREG_COUNT
	.align		4
        /*003c*/ 	.byte	0x03, 0x1b
        /*003e*/ 	.short	0x00ff


	//----- nvinfo : EIATTR_MERCURY_ISA_VERSION
	.align		4
        /*0040*/ 	.byte	0x03, 0x5f
        /*0042*/ 	.short	0x0101


	//----- nvinfo : EIATTR_VRC_CTA_INIT_COUNT
	.align		4
        /*0044*/ 	.byte	0x02, 0x4a
	.zero		1
	.zero		1


	//----- nvinfo : EIATTR_EXIT_INSTR_OFFSETS
	.align		4
        /*0048*/ 	.byte	0x04, 0x1c
        /*004a*/ 	.short	(.L_315 - .L_314)


	//   ....[0]....
.L_314:
        /*004c*/ 	.word	0x00000070


	//   ....[1]....
        /*0050*/ 	.word	0x00000430


	//----- nvinfo : EIATTR_CBANK_PARAM_SIZE
	.align		4
.L_315:
        /*0054*/ 	.byte	0x03, 0x19
        /*0056*/ 	.short	0x0014


	//----- nvinfo : EIATTR_PARAM_CBANK
	.align		4
        /*0058*/ 	.byte	0x04, 0x0a
        /*005a*/ 	.short	(.L_317 - .L_316)
	.align		4
.L_316:
        /*005c*/ 	.word	index@(.nv.constant0._Z24do_MonteCarlo_simulationP17curandStateXORWOWPfi)
        /*0060*/ 	.short	0x0380
        /*0062*/ 	.short	0x0014


	//----- nvinfo : EIATTR_SW_WAR
	.align		4
.L_317:
        /*0064*/ 	.byte	0x04, 0x36
        /*0066*/ 	.short	(.L_319 - .L_318)
.L_318:
        /*0068*/ 	.word	0x00000008
.L_319:


//--------------------- .nv.info._Z18init_curand_statesP17curandStateXORWOWm --------------------------
	.section	.nv.info._Z18init_curand_statesP17curandStateXORWOWm,"",@"SHT_CUDA_INFO"
	.sectionflags	@""
	.align	4


	//----- nvinfo : EIATTR_CUDA_API_VERSION
	.align		4
        /*0000*/ 	.byte	0x04, 0x37
        /*0002*/ 	.short	(.L_321 - .L_320)
.L_320:
        /*0004*/ 	.word	0x00000082


	//----- nvinfo : EIATTR_KPARAM_INFO
	.align		4
.L_321:
        /*0008*/ 	.byte	0x04, 0x17
        /*000a*/ 	.short	(.L_323 - .L_322)
.L_322:
        /*000c*/ 	.word	0x00000000
        /*0010*/ 	.short	0x0001
        /*0012*/ 	.short	0x0008
        /*0014*/ 	.byte	0x00, 0xf0, 0x21, 0x00


	//----- nvinfo : EIATTR_KPARAM_INFO
	.align		4
.L_323:
        /*0018*/ 	.byte	0x04, 0x17
        /*001a*/ 	.short	(.L_325 - .L_324)
.L_324:
        /*001c*/ 	.word	0x00000000
        /*0020*/ 	.short	0x0000
        /*0022*/ 	.short	0x0000
        /*0024*/ 	.byte	0x00, 0xf5, 0x21, 0x00


	//----- nvinfo : EIATTR_SPARSE_MMA_MASK
	.align		4
.L_325:
        /*0028*/ 	.byte	0x03, 0x50
        /*002a*/ 	.short	0x0000


	//----- nvinfo : EIATTR_MAXREG_COUNT
	.align		4
        /*002c*/ 	.byte	0x03, 0x1b
        /*002e*/ 	.short	0x00ff


	//----- nvinfo : EIATTR_MERCURY_ISA_VERSION
	.align		4
        /*0030*/ 	.byte	0x03, 0x5f
        /*0032*/ 	.short	0x0101


	//----- nvinfo : EIATTR_VRC_CTA_INIT_COUNT
	.align		4
        /*0034*/ 	.byte	0x02, 0x4a
	.zero		1
	.zero		1


	//----- nvinfo : EIATTR_EXIT_INSTR_OFFSETS
	.align		4
        /*0038*/ 	.byte	0x04, 0x1c
        /*003a*/ 	.short	(.L_327 - .L_326)


	//   ....[0]....
.L_326:
        /*003c*/ 	.word	0x00000ed0


	//----- nvinfo : EIATTR_CRS_STACK_SIZE
	.align		4
.L_327:
        /*0040*/ 	.byte	0x04, 0x1e
        /*0042*/ 	.short	(.L_329 - .L_328)
.L_328:
        /*0044*/ 	.word	0x00000000


	//----- nvinfo : EIATTR_CBANK_PARAM_SIZE
	.align		4
.L_329:
        /*0048*/ 	.byte	0x03, 0x19
        /*004a*/ 	.short	0x0010


	//----- nvinfo : EIATTR_PARAM_CBANK
	.align		4
        /*004c*/ 	.byte	0x04, 0x0a
        /*004e*/ 	.short	(.L_331 - .L_330)
	.align		4
.L_330:
        /*0050*/ 	.word	index@(.nv.constant0._Z18init_curand_statesP17curandStateXORWOWm)
        /*0054*/ 	.short	0x0380
        /*0056*/ 	.short	0x0010


	//----- nvinfo : EIATTR_SW_WAR
	.align		4
.L_331:
        /*0058*/ 	.byte	0x04, 0x36
        /*005a*/ 	.short	(.L_333 - .L_332)
.L_332:
        /*005c*/ 	.word	0x00000008
.L_333:


//--------------------- .nv.callgraph             --------------------------
	.section	.nv.callgraph,"",@"SHT_CUDA_CALLGRAPH"
	.align	4
	.sectionentsize	8
	.align		4
        /*0000*/ 	.word	0x00000000
	.align		4
        /*0004*/ 	.word	0xffffffff
	.align		4
        /*0008*/ 	.word	0x00000000
	.align		4
        /*000c*/ 	.word	0xfffffffe
	.align		4
        /*0010*/ 	.word	0x00000000
	.align		4
        /*0014*/ 	.word	0xfffffffd
	.align		4
        /*0018*/ 	.word	0x00000000
	.align		4
        /*001c*/ 	.word	0xfffffffc


//--------------------- .nv.constant4             --------------------------
	.section	.nv.constant4,"a",@progbits
	.align	8
	.align		8
.nv.constant4:
        /*0000*/ 	.dword	precalc_xorwow_matrix
	.align		8
        /*0008*/ 	.dword	precalc_xorwow_offset_matrix
	.align		8
        /*0010*/ 	.dword	mrg32k3aM1
	.align		8
        /*0018*/ 	.dword	mrg32k3aM2
	.align		8
        /*0020*/ 	.dword	mrg32k3aM1SubSeq
	.align		8
        /*0028*/ 	.dword	mrg32k3aM2SubSeq
	.align		8
        /*0030*/ 	.dword	mrg32k3aM1Seq
	.align		8
        /*0038*/ 	.dword	mrg32k3aM2Seq
	.align		8
        /*0040*/ 	.dword	_ZN34_INTERNAL_dfee5354_4_k_cu_1df72ef14cuda3std3__45__cpo5beginE
	.align		8
        /*0048*/ 	.dword	_ZN34_INTERNAL_dfee5354_4_k_cu_1df72ef14cuda3std3__45__cpo3endE
	.align		8
        /*0050*/ 	.dword	_ZN34_INTERNAL_dfee5354_4_k_cu_1df72ef14cuda3std3__45__cpo6cbeginE
	.align		8
        /*0058*/ 	.dword	_ZN34_INTERNAL_dfee5354_4_k_cu_1df72ef14cuda3std3__45__cpo4cendE
	.align		8
        /*0060*/ 	.dword	_ZN34_INTERNAL_dfee5354_4_k_cu_1df72ef14cuda3std3__45__cpo6rbeginE
	.align		8
        /*0068*/ 	.dword	_ZN34_INTERNAL_dfee5354_4_k_cu_1df72ef14cuda3std3__45__cpo4rendE
	.align		8
        /*0070*/ 	.dword	_ZN34_INTERNAL_dfee5354_4_k_cu_1df72ef14cuda3std3__45__cpo7crbeginE
	.align		8
        /*0078*/ 	.dword	_ZN34_INTERNAL_dfee5354_4_k_cu_1df72ef14cuda3std3__45__cpo5crendE
	.align		8
        /*0080*/ 	.dword	_ZN34_INTERNAL_dfee5354_4_k_cu_1df72ef14cuda3std3__436_GLOBAL__N__dfee5354_4_k_cu_1df72ef16ignoreE
	.align		8
        /*0088*/ 	.dword	_ZN34_INTERNAL_dfee5354_4_k_cu_1df72ef14cuda3std3__419piecewise_constructE
	.align		8
        /*0090*/ 	.dword	_ZN34_INTERNAL_dfee5354_4_k_cu_1df72ef14cuda3std3__48in_placeE
	.align		8
        /*0098*/ 	.dword	_ZN34_INTERNAL_dfee5354_4_k_cu_1df72ef14cuda3std3__420unreachable_sentinelE
	.align		8
        /*00a0*/ 	.dword	_ZN34_INTERNAL_dfee5354_4_k_cu_1df72ef14cuda3std3__47nulloptE
	.align		8
        /*00a8*/ 	.dword	_ZN34_INTERNAL_dfee5354_4_k_cu_1df72ef14cuda3std3__48unexpectE
	.align		8
        /*00b0*/ 	.dword	_ZN34_INTERNAL_dfee5354_4_k_cu_1df72ef14cuda3std6ranges3__45__cpo4swapE
	.align		8
        /*00b8*/ 	.dword	_ZN34_INTERNAL_dfee5354_4_k_cu_1df72ef14cuda3std6ranges3__45__cpo9iter_moveE
	.align		8
        /*00c0*/ 	.dword	_ZN34_INTERNAL_dfee5354_4_k_cu_1df72ef14cuda3std6ranges3__45__cpo5beginE
	.align		8
        /*00c8*/ 	.dword	_ZN34_INTERNAL_dfee5354_4_k_cu_1df72ef14cuda3std6ranges3__45__cpo3endE
	.align		8
        /*00d0*/ 	.dword	_ZN34_INTERNAL_dfee5354_4_k_cu_1df72ef14cuda3std6ranges3__45__cpo6cbeginE
	.align		8
        /*00d8*/ 	.dword	_ZN34_INTERNAL_dfee5354_4_k_cu_1df72ef14cuda3std6ranges3__45__cpo4cendE
	.align		8
        /*00e0*/ 	.dword	_ZN34_INTERNAL_dfee5354_4_k_cu_1df72ef14cuda3std6ranges3__45__cpo7advanceE
	.align		8
        /*00e8*/ 	.dword	_ZN34_INTERNAL_dfee5354_4_k_cu_1df72ef14cuda3std6ranges3__45__cpo9iter_swapE
	.align		8
        /*00f0*/ 	.dword	_ZN34_INTERNAL_dfee5354_4_k_cu_1df72ef14cuda3std6ranges3__45__cpo4nextE
	.align		8
        /*00f8*/ 	.dword	_ZN34_INTERNAL_dfee5354_4_k_cu_1df72ef14cuda3std6ranges3__45__cpo4prevE
	.align		8
        /*0100*/ 	.dword	_ZN34_INTERNAL_dfee5354_4_k_cu_1df72ef14cuda3std6ranges3__45__cpo4dataE
	.align		8
        /*0108*/ 	.dword	_ZN34_INTERNAL_dfee5354_4_k_cu_1df72ef14cuda3std6ranges3__45__cpo5cdataE
	.align		8
        /*0110*/ 	.dword	_ZN34_INTERNAL_dfee5354_4_k_cu_1df72ef14cuda3std6ranges3__45__cpo4sizeE
	.align		8
        /*0118*/ 	.dword	_ZN34_INTERNAL_dfee5354_4_k_cu_1df72ef14cuda3std6ranges3__45__cpo5ssizeE
	.align		8
        /*0120*/ 	.dword	_ZN34_INTERNAL_dfee5354_4_k_cu_1df72ef14cuda3std6ranges3__45__cpo8distanceE
	.align		8
        /*0128*/ 	.dword	_ZN34_INTERNAL_dfee5354_4_k_cu_1df72ef16thrust24THRUST_300001_SM_1000_NS8cuda_cub3parE
	.align		8
        /*0130*/ 	.dword	_ZN34_INTERNAL_dfee5354_4_k_cu_1df72ef16thrust24THRUST_300001_SM_1000_NS8cuda_cub10par_nosyncE
	.align		8
        /*0138*/ 	.dword	_ZN34_INTERNAL_dfee5354_4_k_cu_1df72ef16thrust24THRUST_300001_SM_1000_NS6system6detail10sequential3seqE
	.align		8
        /*0140*/ 	.dword	_ZN34_INTERNAL_dfee5354_4_k_cu_1df72ef16thrust24THRUST_300001_SM_1000_NS12placeholders2_1E
	.align		8
        /*0148*/ 	.dword	_ZN34_INTERNAL_dfee5354_4_k_cu_1df72ef16thrust24THRUST_300001_SM_1000_NS12placeholders2_2E
	.align		8
        /*0150*/ 	.dword	_ZN34_INTERNAL_dfee5354_4_k_cu_1df72ef16thrust24THRUST_300001_SM_1000_NS12placeholders2_3E
	.align		8
        /*0158*/ 	.dword	_ZN34_INTERNAL_dfee5354_4_k_cu_1df72ef16thrust24THRUST_300001_SM_1000_NS12placeholders2_4E
	.align		8
        /*0160*/ 	.dword	_ZN34_INTERNAL_dfee5354_4_k_cu_1df72ef16thrust24THRUST_300001_SM_1000_NS12placeholders2_5E
	.align		8
        /*0168*/ 	.dword	_ZN34_INTERNAL_dfee5354_4_k_cu_1df72ef16thrust24THRUST_300001_SM_1000_NS12placeholders2_6E
	.align		8
        /*0170*/ 	.dword	_ZN34_INTERNAL_dfee5354_4_k_cu_1df72ef16thrust24THRUST_300001_SM_1000_NS12placeholders2_7E
	.align		8
        /*0178*/ 	.dword	_ZN34_INTERNAL_dfee5354_4_k_cu_1df72ef16thrust24THRUST_300001_SM_1000_NS12placeholders2_8E
	.align		8
        /*0180*/ 	.dword	_ZN34_INTERNAL_dfee5354_4_k_cu_1df72ef16thrust24THRUST_300001_SM_1000_NS12placeholders2_9E
	.align		8
        /*0188*/ 	.dword	_ZN34_INTERNAL_dfee5354_4_k_cu_1df72ef16thrust24THRUST_300001_SM_1000_NS12placeholders3_10E
	.align		8
        /*0190*/ 	.dword	_ZN34_INTERNAL_dfee5354_4_k_cu_1df72ef16thrust24THRUST_300001_SM_1000_NS3seqE


//--------------------- .nv.constant3             --------------------------
	.section	.nv.constant3,"a",@progbits
	.align	8
.nv.constant3:
	.type		__cr_lgamma_table,@object
	.size		__cr_lgamma_table,(.L_8 - __cr_lgamma_table)
__cr_lgamma_table:
        /*0000*/ 	.byte	0x00, 0x00, 0x00, 0x00, 0x00, 0x00, 0x00, 0x00, 0x00, 0x00, 0x00, 0x00, 0x00, 0x00, 0x00, 0x00
        /*0010*/ 	.byte	0xef, 0x39, 0xfa, 0xfe, 0x42, 0x2e, 0xe6, 0x3f, 0x02, 0x20, 0x2a, 0xfa, 0x0b, 0xab, 0xfc, 0x3f
        /*0020*/ 	.byte	0xf9, 0x2c, 0x92, 0x7c, 0xa7, 0x6c, 0x09, 0x40, 0xc9, 0x79, 0x44, 0x3c, 0x64, 0x26, 0x13, 0x40
        /*0030*/ 	.byte	0xca, 0x01, 0xcf, 0x3a, 0x27, 0x51, 0x1a, 0x40, 0x30, 0xcc, 0x2d, 0xf3, 0xe1, 0x0c, 0x21, 0x40
        /*0040*/ 	.byte	0x0d, 0xb7, 0xfc, 0x82, 0x8e, 0x35, 0x25, 0x40
.L_8:


//--------------------- .text._ZN3cub18CUB_300001_SM_10006detail6reduce28DeviceReduceSingleTileKernelINS2_10policy_hubIfyN4cuda3std3__44plusIfEEE10Policy1000EPfSC_iS9_ffNS7_10__identityEEEvT0_T1_T2_T3_T4_T6_ --------------------------
	.section	.text._ZN3cub18CUB_300001_SM_10006detail6reduce28DeviceReduceSingleTileKernelINS2_10policy_hubIfyN4cuda3std3__44plusIfEEE10Policy1000EPfSC_iS9_ffNS7_10__identityEEEvT0_T1_T2_T3_T4_T6_,"ax",@progbits
	.align	128
        .global         _ZN3cub18CUB_300001_SM_10006detail6reduce28DeviceReduceSingleTileKernelINS2_10policy_hubIfyN4cuda3std3__44plusIfEEE10Policy1000EPfSC_iS9_ffNS7_10__identityEEEvT0_T1_T2_T3_T4_T6_
        .type           _ZN3cub18CUB_300001_SM_10006detail6reduce28DeviceReduceSingleTileKernelINS2_10policy_hubIfyN4cuda3std3__44plusIfEEE10Policy1000EPfSC_iS9_ffNS7_10__identityEEEvT0_T1_T2_T3_T4_T6_,@function
        .size           _ZN3cub18CUB_300001_SM_10006detail6reduce28DeviceReduceSingleTileKernelINS2_10policy_hubIfyN4cuda3std3__44plusIfEEE10Policy1000EPfSC_iS9_ffNS7_10__identityEEEvT0_T1_T2_T3_T4_T6_,(.L_x_253 - _ZN3cub18CUB_300001_SM_10006detail6reduce28DeviceReduceSingleTileKernelINS2_10policy_hubIfyN4cuda3std3__44plusIfEEE10Policy1000EPfSC_iS9_ffNS7_10__identityEEEvT0_T1_T2_T3_T4_T6_)
        .other          _ZN3cub18CUB_300001_SM_10006detail6reduce28DeviceReduceSingleTileKernelINS2_10policy_hubIfyN4cuda3std3__44plusIfEEE10Policy1000EPfSC_iS9_ffNS7_10__identityEEEvT0_T1_T2_T3_T4_T6_,@"STO_CUDA_ENTRY STV_DEFAULT"
_ZN3cub18CUB_300001_SM_10006detail6reduce28DeviceReduceSingleTileKernelINS2_10policy_hubIfyN4cuda3std3__44plusIfEEE10Policy1000EPfSC_iS9_ffNS7_10__identityEEEvT0_T1_T2_T3_T4_T6_:
.text._ZN3cub18CUB_300001_SM_10006detail6reduce28DeviceReduceSingleTileKernelINS2_10policy_hubIfyN4cuda3std3__44plusIfEEE10Policy1000EPfSC_iS9_ffNS7_10__identityEEEvT0_T1_T2_T3_T4_T6_:
[----:B------:R-:W-:Y:S01]  /*0000*/  LDC R1, c[0x0][0x37c] ;  /* 0x0000df00ff017b82 */ /* 0x000fe20000000800 */
[----:B------:R-:W0:Y:S01]  /*0010*/  LDCU UR4, c[0x0][0x390] ;  /* 0x00007200ff0477ac */ /* 0x000e220008000800 */
[----:B------:R-:W1:Y:S01]  /*0020*/  LDCU.64 UR6, c[0x0][0x358] ;  /* 0x00006b00ff0677ac */ /* 0x000e620008000a00 */
[----:B0-----:R-:W-:-:S04]  /*0030*/  MOV R20, UR4 ;  /* 0x0000000400147c02 */ /* 0x001fc80008000f00 */
[----:B------:R-:W-:-:S13]  /*0040*/  ISETP.NE.AND P0, PT, R20, RZ, PT ;  /* 0x000000ff1400720c */ /* 0x000fda0003f05270 */
[----:B-1----:R-:W-:Y:S05]  /*0050*/  @P0 BRA `(.L_x_0) ;  /* 0x00000000001c0947 */ /* 0x002fea0003800000 */
[----:B------:R-:W0:Y:S02]  /*0060*/  S2R R0, SR_TID.X ;  /* 0x0000000000007919 */ /* 0x000e240000002100 */
[----:B0-----:R-:W-:-:S13]  /*0070*/  ISETP.NE.AND P0, PT, R0, RZ, PT ;  /* 0x000000ff0000720c */ /* 0x001fda0003f05270 */
[----:B------:R-:W-:Y:S05]  /*0080*/  @P0 EXIT ;  /* 0x000000000000094d */ /* 0x000fea0003800000 */
[----:B------:R-:W0:Y:S08]  /*0090*/  LDC R5, c[0x0][0x398] ;  /* 0x0000e600ff057b82 */ /* 0x000e300000000800 */
[----:B------:R-:W0:Y:S02]  /*00a0*/  LDC.64 R2, c[0x0][0x388] ;  /* 0x0000e200ff027b82 */ /* 0x000e240000000a00 */
[----:B0-----:R-:W-:Y:S01]  /*00b0*/  STG.E desc[UR6][R2.64], R5 ;  /* 0x0000000502007986 */ /* 0x001fe2000c101906 */
[----:B------:R-:W-:Y:S05]  /*00c0*/  EXIT ;  /* 0x000000000000794d */ /* 0x000fea0003800000 */
.L_x_0:
[----:B------:R-:W0:Y:S01]  /*00d0*/  LDCU UR4, c[0x0][0x380] ;  /* 0x00007000ff0477ac */ /* 0x000e220008000800 */
[----:B------:R-:W-:Y:S01]  /*00e0*/  BSSY.RECONVERGENT B0, `(.L_x_1) ;  /* 0x00003ca000007945 */ /* 0x000fe20003800200 */
[----:B0-----:R-:W-:-:S09]  /*00f0*/  ULOP3.LUT UP0, URZ, UR4, 0xf, URZ, 0xc0, !UPT ;  /* 0x0000000f04ff7892 */ /* 0x001fd2000f80c0ff */
[----:B------:R-:W-:Y:S05]  /*0100*/  BRA.U UP0, `(.L_x_2) ;  /* 0x0000001d00607547 */ /* 0x000fea000b800000 */
[----:B------:R-:W-:-:S13]  /*0110*/  ISETP.GT.AND P0, PT, R20, 0xfff, PT ;  /* 0x00000fff1400780c */ /* 0x000fda0003f04270 */
[----:B------:R-:W-:Y:S05]  /*0120*/  @P0 BRA `(.L_x_3) ;  /* 0x0000000c00a80947 */ /* 0x000fea0003800000 */
[----:B------:R-:W0:Y:S01]  /*0130*/  S2R R9, SR_TID.X ;  /* 0x0000000000097919 */ /* 0x000e220000002100 */
[----:B------:R-:W-:Y:S01]  /*0140*/  BSSY.RECONVERGENT B1, `(.L_x_4) ;  /* 0x0000009000017945 */ /* 0x000fe20003800200 */
[----:B------:R-:W-:Y:S01]  /*0150*/  HFMA2 R0, -RZ, RZ, 0, 0 ;  /* 0x00000000ff007431 */ /* 0x000fe200000001ff */
[----:B0-----:R-:W-:Y:S02]  /*0160*/  ISETP.GE.AND P0, PT, R9, R20, PT ;  /* 0x000000140900720c */ /* 0x001fe40003f06270 */
[----:B------:R-:W-:-:S11]  /*0170*/  MOV R11, R9 ;  /* 0x00000009000b7202 */ /* 0x000fd60000000f00 */
[----:B------:R-:W-:Y:S05]  /*0180*/  @P0 BRA `(.L_x_5) ;  /* 0x0000000000100947 */ /* 0x000fea0003800000 */
[----:B------:R-:W0:Y:S02]  /*0190*/  LDC.64 R2, c[0x0][0x380] ;  /* 0x0000e000ff027b82 */ /* 0x000e240000000a00 */
[----:B0-----:R-:W-:-:S05]  /*01a0*/  IMAD.WIDE.U32 R2, R9, 0x4, R2 ;  /* 0x0000000409027825 */ /* 0x001fca00078e0002 */
[----:B------:R0:W5:Y:S01]  /*01b0*/  LDG.E.CONSTANT R0, desc[UR6][R2.64] ;  /* 0x0000000602007981 */ /* 0x000162000c1e9900 */
[----:B------:R-:W-:-:S07]  /*01c0*/  IADD3 R11, PT, PT, R9, 0x100, RZ ;  /* 0x00000100090b7810 */ /* 0x000fce0007ffe0ff */
.L_x_5:
[----:B------:R-:W-:Y:S05]  /*01d0*/  BSYNC.RECONVERGENT B1 ;  /* 0x0000000000017941 */ /* 0x000fea0003800200 */
.L_x_4:
[----:B------:R-:W-:Y:S01]  /*01e0*/  ISETP.GE.AND P0, PT, R11, R20, PT ;  /* 0x000000140b00720c */ /* 0x000fe20003f06270 */
[----:B------:R-:W-:-:S12]  /*01f0*/  BSSY.RECONVERGENT B1, `(.L_x_6) ;  /* 0x0000074000017945 */ /* 0x000fd80003800200 */
[----:B------:R-:W-:Y:S05]  /*0200*/  @P0 BRA `(.L_x_7) ;  /* 0x0000000400c80947 */ /* 0x000fea0003800000 */
[----:B0-----:R-:W-:Y:S01]  /*0210*/  LOP3.LUT R3, RZ, R11, RZ, 0x33, !PT ;  /* 0x0000000bff037212 */ /* 0x001fe200078e33ff */
[----:B------:R-:W-:Y:S03]  /*0220*/  BSSY.RECONVERGENT B2, `(.L_x_8) ;  /* 0x0000015000027945 */ /* 0x000fe60003800200 */
[----:B------:R-:W-:-:S04]  /*0230*/  IADD3 R4, PT, PT, R3, R20, RZ ;  /* 0x0000001403047210 */ /* 0x000fc80007ffe0ff */
[C---:B------:R-:W-:Y:S02]  /*0240*/  LOP3.LUT R2, R4.reuse, 0x300, RZ, 0xc0, !PT ;  /* 0x0000030004027812 */ /* 0x040fe400078ec0ff */
[----:B------:R-:W-:Y:S02]  /*0250*/  ISETP.GE.U32.AND P1, PT, R4, 0x300, PT ;  /* 0x000003000400780c */ /* 0x000fe40003f26070 */
[----:B------:R-:W-:-:S13]  /*0260*/  ISETP.NE.AND P0, PT, R2, 0x300, PT ;  /* 0x000003000200780c */ /* 0x000fda0003f05270 */
[----:B------:R-:W-:Y:S05]  /*0270*/  @!P0 BRA `(.L_x_9) ;  /* 0x00000000003c8947 */ /* 0x000fea0003800000 */
[----:B------:R-:W0:Y:S01]  /*0280*/  LDC.64 R2, c[0x0][0x380] ;  /* 0x0000e000ff027b82 */ /* 0x000e220000000a00 */
[----:B------:R-:W-:-:S04]  /*0290*/  LEA.HI R4, R4, 0x1, RZ, 0x18 ;  /* 0x0000000104047811 */ /* 0x000fc800078fc0ff */
[----:B------:R-:W-:-:S04]  /*02a0*/  LOP3.LUT R4, R4, 0x3, RZ, 0xc0, !PT ;  /* 0x0000000304047812 */ /* 0x000fc800078ec0ff */
[----:B------:R-:W-:Y:S01]  /*02b0*/  IADD3 R4, PT, PT, -R4, RZ, RZ ;  /* 0x000000ff04047210 */ /* 0x000fe20007ffe1ff */
[----:B0-----:R-:W-:-:S05]  /*02c0*/  IMAD.WIDE.U32 R2, R11, 0x4, R2 ;  /* 0x000000040b027825 */ /* 0x001fca00078e0002 */
[----:B------:R-:W-:-:S07]  /*02d0*/  MOV R5, R3 ;  /* 0x0000000300057202 */ /* 0x000fce0000000f00 */
.L_x_10:
[----:B------:R-:W-:-:S06]  /*02e0*/  MOV R3, R5 ;  /* 0x0000000500037202 */ /* 0x000fcc0000000f00 */
[----:B------:R0:W2:Y:S01]  /*02f0*/  LDG.E.CONSTANT R3, desc[UR6][R2.64] ;  /* 0x0000000602037981 */ /* 0x0000a2000c1e9900 */
[----:B------:R-:W-:Y:S01]  /*0300*/  IADD3 R4, PT, PT, R4, 0x1, RZ ;  /* 0x0000000104047810 */ /* 0x000fe20007ffe0ff */
[----:B------:R-:W-:-:S03]  /*0310*/  VIADD R11, R11, 0x100 ;  /* 0x000001000b0b7836 */ /* 0x000fc60000000000 */
[----:B------:R-:W-:Y:S02]  /*0320*/  ISETP.NE.AND P0, PT, R4, RZ, PT ;  /* 0x000000ff0400720c */ /* 0x000fe40003f05270 */
[----:B0-----:R-:W-:-:S04]  /*0330*/  IADD3 R2, P2, PT, R2, 0x400, RZ ;  /* 0x0000040002027810 */ /* 0x001fc80007f5e0ff */
[----:B------:R-:W-:Y:S01]  /*0340*/  IADD3.X R5, PT, PT, RZ, R5, RZ, P2, !PT ;  /* 0x00000005ff057210 */ /* 0x000fe200017fe4ff */
[----:B--2--5:R-:W-:-:S06]  /*0350*/  FADD R0, R3, R0 ;  /* 0x0000000003007221 */ /* 0x024fcc0000000000 */
[----:B------:R-:W-:Y:S05]  /*0360*/  @P0 BRA `(.L_x_10) ;  /* 0xfffffffc00dc0947 */ /* 0x000fea000383ffff */
.L_x_9:
[----:B------:R-:W-:Y:S05]  /*0370*/  BSYNC.RECONVERGENT B2 ;  /* 0x0000000000027941 */ /* 0x000fea0003800200 */
.L_x_8:
[----:B------:R-:W-:Y:S05]  /*0380*/  @!P1 BRA `(.L_x_7) ;  /* 0x0000000400689947 */ /* 0x000fea0003800000 */
[----:B------:R-:W-:Y:S01]  /*0390*/  IADD3 R2, PT, PT, -R11, R20, RZ ;  /* 0x000000140b027210 */ /* 0x000fe20007ffe1ff */
[----:B------:R-:W-:Y:S01]  /*03a0*/  BSSY.RECONVERGENT B2, `(.L_x_11) ;  /* 0x0000031000027945 */ /* 0x000fe20003800200 */
[----:B------:R-:W-:Y:S02]  /*03b0*/  PLOP3.LUT P0, PT, PT, PT, PT, 0x80, 0x8 ;  /* 0x000000000008781c */ /* 0x000fe40003f0f070 */
[----:B------:R-:W-:-:S13]  /*03c0*/  ISETP.GT.AND P1, PT, R2, 0xc00, PT ;  /* 0x00000c000200780c */ /* 0x000fda0003f24270 */
[----:B------:R-:W-:Y:S05]  /*03d0*/  @!P1 BRA `(.L_x_12) ;  /* 0x0000000000b49947 */ /* 0x000fea0003800000 */
[----:B------:R-:W-:Y:S02]  /*03e0*/  PLOP3.LUT P0, PT, PT, PT, PT, 0x8, 0x80 ;  /* 0x000000000080781c */ /* 0x000fe40003f0e170 */
[----:B------:R-:W-:-:S11]  /*03f0*/  IADD3 R8, PT, PT, R20, -0xc00, RZ ;  /* 0xfffff40014087810 */ /* 0x000fd60007ffe0ff */
.L_x_13:
[----:B------:R-:W0:Y:S01]  /*0400*/  LDC.64 R6, c[0x0][0x380] ;  /* 0x0000e000ff067b82 */ /* 0x000e220000000a00 */
[C---:B------:R-:W-:Y:S01]  /*0410*/  IADD3 R5, PT, PT, R11.reuse, 0x400, RZ ;  /* 0x000004000b057810 */ /* 0x040fe20007ffe0ff */
[----:B0-----:R-:W-:-:S05]  /*0420*/  IMAD.WIDE R24, R11, 0x4, R6 ;  /* 0x000000040b187825 */ /* 0x001fca00078e0206 */
[----:B------:R-:W2:Y:S04]  /*0430*/  LDG.E.CONSTANT R13, desc[UR6][R24.64] ;  /* 0x00000006180d7981 */ /* 0x000ea8000c1e9900 */
[----:B------:R-:W3:Y:S01]  /*0440*/  LDG.E.CONSTANT R10, desc[UR6][R24.64+0x400] ;  /* 0x00040006180a7981 */ /* 0x000ee2000c1e9900 */
[----:B------:R-:W-:-:S03]  /*0450*/  IMAD.WIDE R4, R5, 0x4, R6 ;  /* 0x0000000405047825 */ /* 0x000fc600078e0206 */
[----:B------:R-:W4:Y:S04]  /*0460*/  LDG.E.CONSTANT R12, desc[UR6][R24.64+0x800] ;  /* 0x00080006180c7981 */ /* 0x000f28000c1e9900 */
[----:B------:R-:W4:Y:S04]  /*0470*/  LDG.E.CONSTANT R17, desc[UR6][R24.64+0xc00] ;  /* 0x000c000618117981 */ /* 0x000f28000c1e9900 */
[----:B------:R-:W4:Y:S01]  /*0480*/  LDG.E.CONSTANT R16, desc[UR6][R4.64] ;  /* 0x0000000604107981 */ /* 0x000f22000c1e9900 */
[----:B------:R-:W-:-:S03]  /*0490*/  IADD3 R3, PT, PT, R11, 0x800, RZ ;  /* 0x000008000b037810 */ /* 0x000fc60007ffe0ff */
[----:B------:R-:W4:Y:S04]  /*04a0*/  LDG.E.CONSTANT R15, desc[UR6][R4.64+0x400] ;  /* 0x00040006040f7981 */ /* 0x000f28000c1e9900 */
[----:B------:R-:W4:Y:S01]  /*04b0*/  LDG.E.CONSTANT R14, desc[UR6][R4.64+0x800] ;  /* 0x00080006040e7981 */ /* 0x000f22000c1e9900 */
[----:B------:R-:W-:-:S03]  /*04c0*/  IMAD.WIDE R2, R3, 0x4, R6 ;  /* 0x0000000403027825 */ /* 0x000fc600078e0206 */
[----:B------:R-:W4:Y:S04]  /*04d0*/  LDG.E.CONSTANT R22, desc[UR6][R4.64+0xc00] ;  /* 0x000c000604167981 */ /* 0x000f28000c1e9900 */
[----:B------:R-:W4:Y:S01]  /*04e0*/  LDG.E.CONSTANT R21, desc[UR6][R2.64] ;  /* 0x0000000602157981 */ /* 0x000f22000c1e9900 */
[----:B------:R-:W-:-:S03]  /*04f0*/  IADD3 R23, PT, PT, R11, 0xc00, RZ ;  /* 0x00000c000b177810 */ /* 0x000fc60007ffe0ff */
[----:B------:R-:W4:Y:S04]  /*0500*/  LDG.E.CONSTANT R19, desc[UR6][R2.64+0x400] ;  /* 0x0004000602137981 */ /* 0x000f28000c1e9900 */
[----:B------:R-:W4:Y:S01]  /*0510*/  LDG.E.CONSTANT R18, desc[UR6][R2.64+0x800] ;  /* 0x0008000602127981 */ /* 0x000f22000c1e9900 */
[----:B------:R-:W-:-:S03]  /*0520*/  IMAD.WIDE R6, R23, 0x4, R6 ;  /* 0x0000000417067825 */ /* 0x000fc600078e0206 */
[----:B------:R-:W4:Y:S04]  /*0530*/  LDG.E.CONSTANT R26, desc[UR6][R2.64+0xc00] ;  /* 0x000c0006021a7981 */ /* 0x000f28000c1e9900 */
[----:B------:R-:W4:Y:S04]  /*0540*/  LDG.E.CONSTANT R25, desc[UR6][R6.64] ;  /* 0x0000000606197981 */ /* 0x000f28000c1e9900 */
[----:B------:R-:W4:Y:S04]  /*0550*/  LDG.E.CONSTANT R23, desc[UR6][R6.64+0x400] ;  /* 0x0004000606177981 */ /* 0x000f28000c1e9900 */
[----:B------:R-:W4:Y:S04]  /*0560*/  LDG.E.CONSTANT R24, desc[UR6][R6.64+0x800] ;  /* 0x0008000606187981 */ /* 0x000f28000c1e9900 */
[----:B------:R-:W4:Y:S01]  /*0570*/  LDG.E.CONSTANT R27, desc[UR6][R6.64+0xc00] ;  /* 0x000c0006061b7981 */ /* 0x000f22000c1e9900 */
[----:B------:R-:W-:-:S04]  /*0580*/  IADD3 R11, PT, PT, R11, 0x1000, RZ ;  /* 0x000010000b0b7810 */ /* 0x000fc80007ffe0ff */
[----:B------:R-:W-:Y:S01]  /*0590*/  ISETP.GE.AND P1, PT, R11, R8, PT ;  /* 0x000000080b00720c */ /* 0x000fe20003f26270 */
[----:B--2--5:R-:W-:-:S04]  /*05a0*/  FADD R13, R13, R0 ;  /* 0x000000000d0d7221 */ /* 0x024fc80000000000 */
[----:B---3--:R-:W-:-:S04]  /*05b0*/  FADD R13, R13, R10 ;  /* 0x0000000a0d0d7221 */ /* 0x008fc80000000000 */
[----:B----4-:R-:W-:-:S04]  /*05c0*/  FADD R12, R13, R12 ;  /* 0x0000000c0d0c7221 */ /* 0x010fc80000000000 */
[----:B------:R-:W-:-:S04]  /*05d0*/  FADD R17, R12, R17 ;  /* 0x000000110c117221 */ /* 0x000fc80000000000 */
        /* <DEDUP_REMOVED lines=11> */
[----:B------:R-:W-:Y:S01]  /*0690*/  FADD R0, R24, R27 ;  /* 0x0000001b18007221 */ /* 0x000fe20000000000 */
[----:B------:R-:W-:Y:S06]  /*06a0*/  @!P1 BRA `(.L_x_13) ;  /* 0xfffffffc00549947 */ /* 0x000fec000383ffff */
.L_x_12:
[----:B------:R-:W-:Y:S05]  /*06b0*/  BSYNC.RECONVERGENT B2 ;  /* 0x0000000000027941 */ /* 0x000fea0003800200 */
.L_x_11:
[----:B------:R-:W-:Y:S01]  /*06c0*/  IADD3 R2, PT, PT, -R11, R20, RZ ;  /* 0x000000140b027210 */ /* 0x000fe20007ffe1ff */
[----:B------:R-:W-:Y:S03]  /*06d0*/  BSSY.RECONVERGENT B2, `(.L_x_14) ;  /* 0x0000019000027945 */ /* 0x000fe60003800200 */
[----:B------:R-:W-:-:S13]  /*06e0*/  ISETP.GT.AND P1, PT, R2, 0x400, PT ;  /* 0x000004000200780c */ /* 0x000fda0003f24270 */
[----:B------:R-:W-:Y:S05]  /*06f0*/  @!P1 BRA `(.L_x_15) ;  /* 0x0000000000589947 */ /* 0x000fea0003800000 */
[----:B------:R-:W0:Y:S01]  /*0700*/  LDC.64 R4, c[0x0][0x380] ;  /* 0x0000e000ff047b82 */ /* 0x000e220000000a00 */
[C---:B------:R-:W-:Y:S02]  /*0710*/  VIADD R15, R11.reuse, 0x400 ;  /* 0x000004000b0f7836 */ /* 0x040fe40000000000 */
[----:B0-----:R-:W-:-:S05]  /*0720*/  IMAD.WIDE R2, R11, 0x4, R4 ;  /* 0x000000040b027825 */ /* 0x001fca00078e0204 */
[----:B------:R-:W2:Y:S04]  /*0730*/  LDG.E.CONSTANT R7, desc[UR6][R2.64] ;  /* 0x0000000602077981 */ /* 0x000ea8000c1e9900 */
[----:B------:R-:W3:Y:S01]  /*0740*/  LDG.E.CONSTANT R6, desc[UR6][R2.64+0x400] ;  /* 0x0004000602067981 */ /* 0x000ee2000c1e9900 */
[----:B------:R-:W-:-:S03]  /*0750*/  IMAD.WIDE R4, R15, 0x4, R4 ;  /* 0x000000040f047825 */ /* 0x000fc600078e0204 */
[----:B------:R-:W4:Y:S04]  /*0760*/  LDG.E.CONSTANT R13, desc[UR6][R2.64+0x800] ;  /* 0x00080006020d7981 */ /* 0x000f28000c1e9900 */
[----:B------:R-:W4:Y:S04]  /*0770*/  LDG.E.CONSTANT R15, desc[UR6][R2.64+0xc00] ;  /* 0x000c0006020f7981 */ /* 0x000f28000c1e9900 */
[----:B------:R-:W4:Y:S04]  /*0780*/  LDG.E.CONSTANT R17, desc[UR6][R4.64] ;  /* 0x0000000604117981 */ /* 0x000f28000c1e9900 */
[----:B------:R-:W4:Y:S04]  /*0790*/  LDG.E.CONSTANT R19, desc[UR6][R4.64+0x400] ;  /* 0x0004000604137981 */ /* 0x000f28000c1e9900 */
[----:B------:R-:W4:Y:S04]  /*07a0*/  LDG.E.CONSTANT R21, desc[UR6][R4.64+0x800] ;  /* 0x0008000604157981 */ /* 0x000f28000c1e9900 */
[----:B------:R-:W4:Y:S01]  /*07b0*/  LDG.E.CONSTANT R23, desc[UR6][R4.64+0xc00] ;  /* 0x000c000604177981 */ /* 0x000f22000c1e9900 */
[----:B------:R-:W-:-:S02]  /*07c0*/  PLOP3.LUT P0, PT, PT, PT, PT, 0x8, 0x80 ;  /* 0x000000000080781c */ /* 0x000fc40003f0e170 */
[----:B------:R-:W-:Y:S01]  /*07d0*/  IADD3 R11, PT, PT, R11, 0x800, RZ ;  /* 0x000008000b0b7810 */ /* 0x000fe20007ffe0ff */
[----:B--2--5:R-:W-:-:S04]  /*07e0*/  FADD R7, R0, R7 ;  /* 0x0000000700077221 */ /* 0x024fc80000000000 */
[----:B---3--:R-:W-:-:S04]  /*07f0*/  FADD R6, R7, R6 ;  /* 0x0000000607067221 */ /* 0x008fc80000000000 */
[----:B----4-:R-:W-:-:S04]  /*0800*/  FADD R6, R6, R13 ;  /* 0x0000000d06067221 */ /* 0x010fc80000000000 */
[----:B------:R-:W-:-:S04]  /*0810*/  FADD R6, R6, R15 ;  /* 0x0000000f06067221 */ /* 0x000fc80000000000 */
[----:B------:R-:W-:-:S04]  /*0820*/  FADD R6, R6, R17 ;  /* 0x0000001106067221 */ /* 0x000fc80000000000 */
[----:B------:R-:W-:-:S04]  /*0830*/  FADD R6, R6, R19 ;  /* 0x0000001306067221 */ /* 0x000fc80000000000 */
[----:B------:R-:W-:-:S04]  /*0840*/  FADD R6, R6, R21 ;  /* 0x0000001506067221 */ /* 0x000fc80000000000 */
[----:B------:R-:W-:-:S07]  /*0850*/  FADD R0, R6, R23 ;  /* 0x0000001706007221 */ /* 0x000fce0000000000 */
.L_x_15:
[----:B------:R-:W-:Y:S05]  /*0860*/  BSYNC.RECONVERGENT B2 ;  /* 0x0000000000027941 */ /* 0x000fea0003800200 */
.L_x_14:
[----:B------:R-:W-:-:S13]  /*0870*/  ISETP.LT.OR P0, PT, R11, R20, P0 ;  /* 0x000000140b00720c */ /* 0x000fda0000701670 */
[----:B------:R-:W-:Y:S05]  /*0880*/  @!P0 BRA `(.L_x_7) ;  /* 0x0000000000288947 */ /* 0x000fea0003800000 */
[----:B------:R-:W0:Y:S02]  /*0890*/  LDC.64 R2, c[0x0][0x380] ;  /* 0x0000e000ff027b82 */ /* 0x000e240000000a00 */
[----:B0-----:R-:W-:-:S05]  /*08a0*/  IMAD.WIDE R2, R11, 0x4, R2 ;  /* 0x000000040b027825 */ /* 0x001fca00078e0202 */
[----:B------:R-:W2:Y:S04]  /*08b0*/  LDG.E.CONSTANT R5, desc[UR6][R2.64] ;  /* 0x0000000602057981 */ /* 0x000ea8000c1e9900 */
[----:B------:R-:W3:Y:S04]  /*08c0*/  LDG.E.CONSTANT R4, desc[UR6][R2.64+0x400] ;  /* 0x0004000602047981 */ /* 0x000ee8000c1e9900 */
[----:B------:R-:W4:Y:S04]  /*08d0*/  LDG.E.CONSTANT R7, desc[UR6][R2.64+0x800] ;  /* 0x0008000602077981 */ /* 0x000f28000c1e9900 */
[----:B------:R-:W4:Y:S01]  /*08e0*/  LDG.E.CONSTANT R11, desc[UR6][R2.64+0xc00] ;  /* 0x000c0006020b7981 */ /* 0x000f22000c1e9900 */
[----:B--2--5:R-:W-:-:S04]  /*08f0*/  FADD R5, R0, R5 ;  /* 0x0000000500057221 */ /* 0x024fc80000000000 */
[----:B---3--:R-:W-:-:S04]  /*0900*/  FADD R4, R5, R4 ;  /* 0x0000000405047221 */ /* 0x008fc80000000000 */
[----:B----4-:R-:W-:-:S04]  /*0910*/  FADD R4, R4, R7 ;  /* 0x0000000704047221 */ /* 0x010fc80000000000 */
[----:B------:R-:W-:-:S07]  /*0920*/  FADD R0, R4, R11 ;  /* 0x0000000b04007221 */ /* 0x000fce0000000000 */
.L_x_7:
[----:B------:R-:W-:Y:S05]  /*0930*/  BSYNC.RECONVERGENT B1 ;  /* 0x0000000000017941 */ /* 0x000fea0003800200 */
.L_x_6:
[----:B------:R-:W-:Y:S02]  /*0940*/  ISETP.GE.AND P0, PT, R20, 0x100, PT ;  /* 0x000001001400780c */ /* 0x000fe40003f06270 */
[----:B-----5:R-:W-:-:S11]  /*0950*/  MOV R7, R0 ;  /* 0x0000000000077202 */ /* 0x020fd60000000f00 */
[----:B------:R-:W-:Y:S05]  /*0960*/  @!P0 BRA `(.L_x_16) ;  /* 0x0000000000ac8947 */ /* 0x000fea0003800000 */
[----:B------:R-:W1:Y:S01]  /*0970*/  S2R R6, SR_LANEID ;  /* 0x0000000000067919 */ /* 0x000e620000000000 */
[----:B------:R-:W2:Y:S02]  /*0980*/  SHFL.DOWN PT, R0, R7, 0x1, 0x1f ;  /* 0x08201f0007007f89 */ /* 0x000ea400000e0000 */
[----:B--2---:R-:W-:Y:S01]  /*0990*/  FADD R0, R0, R7 ;  /* 0x0000000700007221 */ /* 0x004fe20000000000 */
[C---:B-1----:R-:W-:Y:S02]  /*09a0*/  ISETP.GT.AND P0, PT, R6.reuse, 0x1e, PT ;  /* 0x0000001e0600780c */ /* 0x042fe40003f04270 */
[C---:B------:R-:W-:Y:S02]  /*09b0*/  ISETP.NE.AND P1, PT, R6.reuse, RZ, PT ;  /* 0x000000ff0600720c */ /* 0x040fe40003f25270 */
[----:B------:R-:W-:Y:S02]  /*09c0*/  FSEL R0, R7, R0, P0 ;  /* 0x0000000007007208 */ /* 0x000fe40000000000 */
[----:B------:R-:W-:-:S03]  /*09d0*/  ISETP.GT.AND P0, PT, R6, 0x1d, PT ;  /* 0x0000001d0600780c */ /* 0x000fc60003f04270 */
[----:B0-----:R-:W0:Y:S06]  /*09e0*/  SHFL.DOWN PT, R3, R0, 0x2, 0x1f ;  /* 0x08401f0000037f89 */ /* 0x001e2c00000e0000 */
[----:B------:R-:W1:Y:S01]  /*09f0*/  @!P1 S2R R5, SR_CgaCtaId ;  /* 0x0000000000059919 */ /* 0x000e620000008800 */
[----:B------:R-:W-:Y:S02]  /*0a00*/  @!P1 MOV R4, 0x400 ;  /* 0x0000040000049802 */ /* 0x000fe40000000f00 */
[----:B------:R-:W-:-:S04]  /*0a10*/  @!P1 SHF.R.U32.HI R2, RZ, 0x3, R9 ;  /* 0x00000003ff029819 */ /* 0x000fc80000011609 */
[----:B------:R-:W-:Y:S01]  /*0a20*/  @!P1 LOP3.LUT R2, R2, 0x7c, RZ, 0xc0, !PT ;  /* 0x0000007c02029812 */ /* 0x000fe200078ec0ff */
[----:B0-----:R-:W-:Y:S01]  /*0a30*/  @!P0 FADD R0, R0, R3 ;  /* 0x0000000300008221 */ /* 0x001fe20000000000 */
[----:B------:R-:W-:-:S04]  /*0a40*/  ISETP.GT.AND P0, PT, R6, 0x1b, PT ;  /* 0x0000001b0600780c */ /* 0x000fc80003f04270 */
[----:B------:R-:W0:Y:S01]  /*0a50*/  SHFL.DOWN PT, R3, R0, 0x4, 0x1f ;  /* 0x08801f0000037f89 */ /* 0x000e2200000e0000 */
[----:B-1----:R-:W-:-:S04]  /*0a60*/  @!P1 LEA R5, R5, R4, 0x18 ;  /* 0x0000000405059211 */ /* 0x002fc800078ec0ff */
[----:B------:R-:W-:-:S04]  /*0a70*/  @!P1 IADD3 R2, PT, PT, R2, R5, RZ ;  /* 0x0000000502029210 */ /* 0x000fc80007ffe0ff */
[----:B0-----:R-:W-:Y:S01]  /*0a80*/  @!P0 FADD R0, R0, R3 ;  /* 0x0000000300008221 */ /* 0x001fe20000000000 */
[----:B------:R-:W-:-:S04]  /*0a90*/  ISETP.GT.AND P0, PT, R6, 0x17, PT ;  /* 0x000000170600780c */ /* 0x000fc80003f04270 */
[----:B------:R-:W0:Y:S09]  /*0aa0*/  SHFL.DOWN PT, R3, R0, 0x8, 0x1f ;  /* 0x09001f0000037f89 */ /* 0x000e3200000e0000 */
[----:B0-----:R-:W-:Y:S01]  /*0ab0*/  @!P0 FADD R0, R0, R3 ;  /* 0x0000000300008221 */ /* 0x001fe20000000000 */
[----:B------:R-:W-:-:S04]  /*0ac0*/  ISETP.NE.AND P0, PT, R9, RZ, PT ;  /* 0x000000ff0900720c */ /* 0x000fc80003f05270 */
[----:B------:R-:W0:Y:S02]  /*0ad0*/  SHFL.DOWN PT, R3, R0, 0x10, 0x1f ;  /* 0x0a001f0000037f89 */ /* 0x000e2400000e0000 */
[----:B0-----:R-:W-:-:S05]  /*0ae0*/  FADD R3, R0, R3 ;  /* 0x0000000300037221 */ /* 0x001fca0000000000 */
[----:B------:R0:W-:Y:S01]  /*0af0*/  @!P1 STS [R2+0x8], R3 ;  /* 0x0000080302009388 */ /* 0x0001e20000000800 */
[----:B------:R-:W-:Y:S01]  /*0b00*/  BAR.SYNC.DEFER_BLOCKING 0x0 ;  /* 0x0000000000007b1d */ /* 0x000fe20000010000 */
[----:B------:R-:W-:-:S04]  /*0b10*/  ISETP.GT.AND P1, PT, R6, 0xf, PT ;  /* 0x0000000f0600780c */ /* 0x000fc80003f24270 */
[----:B------:R-:W-:Y:S01]  /*0b20*/  FSEL R0, R0, R3, P1 ;  /* 0x0000000300007208 */ /* 0x000fe20000800000 */
[----:B------:R-:W-:Y:S08]  /*0b30*/  @P0 BRA `(.L_x_17) ;  /* 0x0000003000900947 */ /* 0x000ff00003800000 */
[----:B------:R-:W1:Y:S01]  /*0b40*/  S2UR UR5, SR_CgaCtaId ;  /* 0x00000000000579c3 */ /* 0x000e620000008800 */
[----:B------:R-:W-:Y:S02]  /*0b50*/  UMOV UR4, 0x400 ;  /* 0x0000040000047882 */ /* 0x000fe40000000000 */
[----:B-1----:R-:W-:-:S09]  /*0b60*/  ULEA UR4, UR5, UR4, 0x18 ;  /* 0x0000000405047291 */ /* 0x002fd2000f8ec0ff */
[----:B0-----:R-:W0:Y:S04]  /*0b70*/  LDS R3, [UR4+0xc] ;  /* 0x00000c04ff037984 */ /* 0x001e280008000800 */
[----:B------:R-:W1:Y:S04]  /*0b80*/  LDS.128 R4, [UR4+0x10] ;  /* 0x00001004ff047984 */ /* 0x000e680008000c00 */
[----:B------:R-:W2:Y:S01]  /*0b90*/  LDS.64 R8, [UR4+0x20] ;  /* 0x00002004ff087984 */ /* 0x000ea20008000a00 */
[----:B0-----:R-:W-:-:S04]  /*0ba0*/  FADD R3, R0, R3 ;  /* 0x0000000300037221 */ /* 0x001fc80000000000 */
[----:B-1----:R-:W-:-:S04]  /*0bb0*/  FADD R4, R3, R4 ;  /* 0x0000000403047221 */ /* 0x002fc80000000000 */
[----:B------:R-:W-:-:S04]  /*0bc0*/  FADD R5, R4, R5 ;  /* 0x0000000504057221 */ /* 0x000fc80000000000 */
[----:B------:R-:W-:-:S04]  /*0bd0*/  FADD R6, R5, R6 ;  /* 0x0000000605067221 */ /* 0x000fc80000000000 */
[----:B------:R-:W-:-:S04]  /*0be0*/  FADD R7, R6, R7 ;  /* 0x0000000706077221 */ /* 0x000fc80000000000 */
[----:B--2---:R-:W-:-:S04]  /*0bf0*/  FADD R8, R7, R8 ;  /* 0x0000000807087221 */ /* 0x004fc80000000000 */
[----:B------:R-:W-:Y:S01]  /*0c00*/  FADD R0, R8, R9 ;  /* 0x0000000908007221 */ /* 0x000fe20000000000 */
[----:B------:R-:W-:Y:S06]  /*0c10*/  BRA `(.L_x_17) ;  /* 0x0000003000587947 */ /* 0x000fec0003800000 */
.L_x_16:
[----:B------:R-:W1:Y:S01]  /*0c20*/  S2R R4, SR_LANEID ;  /* 0x0000000000047919 */ /* 0x000e620000000000 */
[----:B------:R-:W-:-:S04]  /*0c30*/  LOP3.LUT R0, R9, 0x3e0, RZ, 0xc0, !PT ;  /* 0x000003e009007812 */ /* 0x000fc800078ec0ff */
[----:B0-----:R-:W-:Y:S02]  /*0c40*/  IADD3 R3, PT, PT, R0, 0x20, RZ ;  /* 0x0000002000037810 */ /* 0x001fe40007ffe0ff */
[----:B------:R-:W-:Y:S02]  /*0c50*/  LOP3.LUT R5, RZ, R0, RZ, 0x33, !PT ;  /* 0x00000000ff057212 */ /* 0x000fe400078e33ff */
[-C--:B------:R-:W-:Y:S02]  /*0c60*/  ISETP.GT.AND P0, PT, R3, R20.reuse, PT ;  /* 0x000000140300720c */ /* 0x080fe40003f04270 */
[----:B------:R-:W-:-:S04]  /*0c70*/  IADD3 R5, PT, PT, R5, R20, RZ ;  /* 0x0000001405057210 */ /* 0x000fc80007ffe0ff */
[----:B------:R-:W-:-:S05]  /*0c80*/  SEL R5, R5, 0x1f, P0 ;  /* 0x0000001f05057807 */ /* 0x000fca0000000000 */
[----:B------:R-:W0:Y:S01]  /*0c90*/  SHFL.DOWN PT, R0, R7, 0x1, R5 ;  /* 0x0820000007007989 */ /* 0x000e2200000e0005 */
[C---:B-1----:R-:W-:Y:S02]  /*0ca0*/  ISETP.GE.AND P0, PT, R4.reuse, R5, PT ;  /* 0x000000050400720c */ /* 0x042fe40003f06270 */
[C---:B------:R-:W-:Y:S02]  /*0cb0*/  IADD3 R2, PT, PT, R4.reuse, 0x2, RZ ;  /* 0x0000000204027810 */ /* 0x040fe40007ffe0ff */
[----:B------:R-:W-:-:S09]  /*0cc0*/  ISETP.NE.AND P1, PT, R4, RZ, PT ;  /* 0x000000ff0400720c */ /* 0x000fd20003f25270 */
[----:B0-----:R-:W-:Y:S01]  /*0cd0*/  @!P0 FADD R7, R0, R7 ;  /* 0x0000000700078221 */ /* 0x001fe20000000000 */
[-C--:B------:R-:W-:Y:S02]  /*0ce0*/  ISETP.GT.AND P0, PT, R2, R5.reuse, PT ;  /* 0x000000050200720c */ /* 0x080fe40003f04270 */
[----:B------:R-:W-:Y:S01]  /*0cf0*/  IADD3 R2, PT, PT, R4, 0x4, RZ ;  /* 0x0000000404027810 */ /* 0x000fe20007ffe0ff */
[----:B------:R-:W0:Y:S01]  /*0d00*/  @!P1 S2R R6, SR_CgaCtaId ;  /* 0x0000000000069919 */ /* 0x000e220000008800 */
[----:B------:R-:W-:Y:S01]  /*0d10*/  @!P1 MOV R3, 0x400 ;  /* 0x0000040000039802 */ /* 0x000fe20000000f00 */
[----:B------:R-:W1:Y:S08]  /*0d20*/  SHFL.DOWN PT, R0, R7, 0x2, R5 ;  /* 0x0840000007007989 */ /* 0x000e7000000e0005 */
[----:B-1----:R-:W-:Y:S01]  /*0d30*/  @!P0 FADD R7, R7, R0 ;  /* 0x0000000007078221 */ /* 0x002fe20000000000 */
[----:B------:R-:W-:-:S02]  /*0d40*/  ISETP.GT.AND P0, PT, R2, R5, PT ;  /* 0x000000050200720c */ /* 0x000fc40003f04270 */
[----:B------:R-:W-:Y:S02]  /*0d50*/  IADD3 R2, PT, PT, R4, 0x8, RZ ;  /* 0x0000000804027810 */ /* 0x000fe40007ffe0ff */
[----:B------:R-:W1:Y:S01]  /*0d60*/  SHFL.DOWN PT, R0, R7, 0x4, R5 ;  /* 0x0880000007007989 */ /* 0x000e6200000e0005 */
[----:B0-----:R-:W-:-:S08]  /*0d70*/  @!P1 LEA R3, R6, R3, 0x18 ;  /* 0x0000000306039211 */ /* 0x001fd000078ec0ff */
[----:B-1----:R-:W-:Y:S01]  /*0d80*/  @!P0 FADD R7, R7, R0 ;  /* 0x0000000007078221 */ /* 0x002fe20000000000 */
[----:B------:R-:W-:Y:S01]  /*0d90*/  ISETP.GT.AND P0, PT, R2, R5, PT ;  /* 0x000000050200720c */ /* 0x000fe20003f04270 */
[----:B------:R-:W-:-:S03]  /*0da0*/  VIADD R2, R4, 0x10 ;  /* 0x0000001004027836 */ /* 0x000fc60000000000 */
[----:B------:R-:W0:Y:S09]  /*0db0*/  SHFL.DOWN PT, R0, R7, 0x8, R5 ;  /* 0x0900000007007989 */ /* 0x000e3200000e0005 */
[----:B0-----:R-:W-:Y:S01]  /*0dc0*/  @!P0 FADD R7, R7, R0 ;  /* 0x0000000007078221 */ /* 0x001fe20000000000 */
[----:B------:R-:W-:-:S02]  /*0dd0*/  ISETP.GT.AND P0, PT, R2, R5, PT ;  /* 0x000000050200720c */ /* 0x000fc40003f04270 */
[----:B------:R-:W-:Y:S02]  /*0de0*/  @!P1 SHF.R.U32.HI R2, RZ, 0x3, R9 ;  /* 0x00000003ff029819 */ /* 0x000fe40000011609 */
[----:B------:R-:W0:Y:S02]  /*0df0*/  SHFL.DOWN PT, R0, R7, 0x10, R5 ;  /* 0x0a00000007007989 */ /* 0x000e2400000e0005 */
[----:B------:R-:W-:-:S04]  /*0e00*/  @!P1 LOP3.LUT R2, R2, 0x7c, RZ, 0xc0, !PT ;  /* 0x0000007c02029812 */ /* 0x000fc800078ec0ff */
[----:B------:R-:W-:-:S03]  /*0e10*/  @!P1 IADD3 R3, PT, PT, R2, R3, RZ ;  /* 0x0000000302039210 */ /* 0x000fc60007ffe0ff */
[----:B0-----:R-:W-:Y:S01]  /*0e20*/  @!P0 FADD R7, R7, R0 ;  /* 0x0000000007078221 */ /* 0x001fe20000000000 */
[----:B------:R-:W-:-:S04]  /*0e30*/  ISETP.NE.AND P0, PT, R9, RZ, PT ;  /* 0x000000ff0900720c */ /* 0x000fc80003f05270 */
[----:B------:R-:W-:-:S05]  /*0e40*/  MOV R0, R7 ;  /* 0x0000000700007202 */ /* 0x000fca0000000f00 */
[----:B------:R4:W-:Y:S01]  /*0e50*/  @!P1 STS [R3+0x8], R0 ;  /* 0x0000080003009388 */ /* 0x0009e20000000800 */
[----:B------:R-:W-:Y:S06]  /*0e60*/  BAR.SYNC.DEFER_BLOCKING 0x0 ;  /* 0x0000000000007b1d */ /* 0x000fec0000010000 */
[----:B------:R-:W-:Y:S05]  /*0e70*/  @P0 BRA `(.L_x_17) ;  /* 0x0000002c00c00947 */ /* 0x000fea0003800000 */
[----:B------:R-:W0:Y:S01]  /*0e80*/  S2UR UR5, SR_CgaCtaId ;  /* 0x00000000000579c3 */ /* 0x000e220000008800 */
[----:B------:R-:W-:Y:S01]  /*0e90*/  UMOV UR4, 0x400 ;  /* 0x0000040000047882 */ /* 0x000fe20000000000 */
[C---:B------:R-:W-:Y:S02]  /*0ea0*/  ISETP.GT.AND P2, PT, R20.reuse, 0x20, PT ;  /* 0x000000201400780c */ /* 0x040fe40003f44270 */
[C---:B------:R-:W-:Y:S02]  /*0eb0*/  ISETP.GT.AND P4, PT, R20.reuse, 0x40, PT ;  /* 0x000000401400780c */ /* 0x040fe40003f84270 */
[C---:B------:R-:W-:Y:S02]  /*0ec0*/  ISETP.GT.AND P3, PT, R20.reuse, 0x60, PT ;  /* 0x000000601400780c */ /* 0x040fe40003f64270 */
[----:B------:R-:W-:Y:S01]  /*0ed0*/  ISETP.GT.AND P1, PT, R20, 0x80, PT ;  /* 0x000000801400780c */ /* 0x000fe20003f24270 */
[----:B0-----:R-:W-:-:S09]  /*0ee0*/  ULEA UR4, UR5, UR4, 0x18 ;  /* 0x0000000405047291 */ /* 0x001fd2000f8ec0ff */
[----:B----4-:R-:W0:Y:S04]  /*0ef0*/  LDS R3, [UR4+0xc] ;  /* 0x00000c04ff037984 */ /* 0x010e280008000800 */
[----:B------:R-:W1:Y:S04]  /*0f00*/  LDS.128 R4, [UR4+0x10] ;  /* 0x00001004ff047984 */ /* 0x000e680008000c00 */
[----:B------:R-:W2:Y:S01]  /*0f10*/  LDS.64 R8, [UR4+0x20] ;  /* 0x00002004ff087984 */ /* 0x000ea20008000a00 */
[----:B0-----:R-:W-:Y:S01]  /*0f20*/  @P2 FADD R0, R0, R3 ;  /* 0x0000000300002221 */ /* 0x001fe20000000000 */
[----:B------:R-:W-:-:S03]  /*0f30*/  ISETP.GT.AND P2, PT, R20, 0xa0, PT ;  /* 0x000000a01400780c */ /* 0x000fc60003f44270 */
[----:B-1----:R-:W-:Y:S01]  /*0f40*/  @P4 FADD R0, R0, R4 ;  /* 0x0000000400004221 */ /* 0x002fe20000000000 */
[----:B------:R-:W-:-:S03]  /*0f50*/  ISETP.GT.AND P4, PT, R20, 0xc0, PT ;  /* 0x000000c01400780c */ /* 0x000fc60003f84270 */
[----:B------:R-:W-:Y:S01]  /*0f60*/  @P3 FADD R0, R0, R5 ;  /* 0x0000000500003221 */ /* 0x000fe20000000000 */
[----:B------:R-:W-:-:S03]  /*0f70*/  ISETP.GT.AND P3, PT, R20, 0xe0, PT ;  /* 0x000000e01400780c */ /* 0x000fc60003f64270 */
[----:B------:R-:W-:-:S04]  /*0f80*/  @P1 FADD R0, R0, R6 ;  /* 0x0000000600001221 */ /* 0x000fc80000000000 */
[----:B------:R-:W-:-:S04]  /*0f90*/  @P2 FADD R0, R0, R7 ;  /* 0x0000000700002221 */ /* 0x000fc80000000000 */
[----:B--2---:R-:W-:-:S04]  /*0fa0*/  @P4 FADD R0, R0, R8 ;  /* 0x0000000800004221 */ /* 0x004fc80000000000 */
[----:B------:R-:W-:Y:S01]  /*0fb0*/  @P3 FADD R0, R0, R9 ;  /* 0x0000000900003221 */ /* 0x000fe20000000000 */
[----:B------:R-:W-:Y:S06]  /*0fc0*/  BRA `(.L_x_17) ;  /* 0x0000002c006c7947 */ /* 0x000fec0003800000 */
.L_x_3:
[----:B------:R-:W0:Y:S01]  /*0fd0*/  S2R R0, SR_TID.X ;  /* 0x0000000000007919 */ /* 0x000e220000002100 */
[----:B------:R-:W1:Y:S01]  /*0fe0*/  LDC.64 R2, c[0x0][0x380] ;  /* 0x0000e000ff027b82 */ /* 0x000e620000000a00 */
[----:B0-----:R-:W-:-:S05]  /*0ff0*/  SHF.L.U32 R5, R0, 0x2, RZ ;  /* 0x0000000200057819 */ /* 0x001fca00000006ff */
[----:B-1----:R-:W-:-:S05]  /*1000*/  IMAD.WIDE.U32 R2, R5, 0x4, R2 ;  /* 0x0000000405027825 */ /* 0x002fca00078e0002 */
[----:B------:R-:W2:Y:S04]  /*1010*/  LDG.E.128.CONSTANT R4, desc[UR6][R2.64] ;  /* 0x0000000602047981 */ /* 0x000ea8000c1e9d00 */
[----:B------:R-:W3:Y:S04]  /*1020*/  LDG.E.128.CONSTANT R8, desc[UR6][R2.64+0x1000] ;  /* 0x0010000602087981 */ /* 0x000ee8000c1e9d00 */
[----:B------:R-:W4:Y:S04]  /*1030*/  LDG.E.128.CONSTANT R12, desc[UR6][R2.64+0x2000] ;  /* 0x00200006020c7981 */ /* 0x000f28000c1e9d00 */
[----:B------:R-:W5:Y:S01]  /*1040*/  LDG.E.128.CONSTANT R16, desc[UR6][R2.64+0x3000] ;  /* 0x0030000602107981 */ /* 0x000f62000c1e9d00 */
[----:B------:R-:W-:Y:S01]  /*1050*/  ISETP.GE.U32.AND P0, PT, R20, 0x2000, PT ;  /* 0x000020001400780c */ /* 0x000fe20003f06070 */
[----:B------:R-:W-:-:S02]  /*1060*/  HFMA2 R23, -RZ, RZ, 0, 0.00048828125 ;  /* 0x00001000ff177431 */ /* 0x000fc400000001ff */
[----:B--2---:R-:W-:Y:S01]  /*1070*/  FADD R4, R4, R5 ;  /* 0x0000000504047221 */ /* 0x004fe20000000000 */
[----:B------:R-:W-:Y:S01]  /*1080*/  FADD R7, R6, R7 ;  /* 0x0000000706077221 */ /* 0x000fe20000000000 */
[----:B---3--:R-:W-:Y:S01]  /*1090*/  FADD R8, R8, R9 ;  /* 0x0000000908087221 */ /* 0x008fe20000000000 */
[----:B------:R-:W-:Y:S02]  /*10a0*/  FADD R11, R10, R11 ;  /* 0x0000000b0a0b7221 */ /* 0x000fe40000000000 */
[----:B------:R-:W-:Y:S01]  /*10b0*/  FADD R4, R4, R7 ;  /* 0x0000000704047221 */ /* 0x000fe20000000000 */
[----:B----4-:R-:W-:Y:S01]  /*10c0*/  FADD R12, R12, R13 ;  /* 0x0000000d0c0c7221 */ /* 0x010fe20000000000 */
[----:B------:R-:W-:Y:S01]  /*10d0*/  FADD R15, R14, R15 ;  /* 0x0000000f0e0f7221 */ /* 0x000fe20000000000 */
[----:B------:R-:W-:Y:S01]  /*10e0*/  FADD R11, R8, R11 ;  /* 0x0000000b080b7221 */ /* 0x000fe20000000000 */
[----:B-----5:R-:W-:Y:S01]  /*10f0*/  FADD R16, R16, R17 ;  /* 0x0000001110107221 */ /* 0x020fe20000000000 */
[----:B------:R-:W-:Y:S01]  /*1100*/  FADD R19, R18, R19 ;  /* 0x0000001312137221 */ /* 0x000fe20000000000 */
[----:B------:R-:W-:Y:S01]  /*1110*/  FADD R12, R12, R15 ;  /* 0x0000000f0c0c7221 */ /* 0x000fe20000000000 */
[----:B------:R-:W-:-:S02]  /*1120*/  FADD R4, R4, R11 ;  /* 0x0000000b04047221 */ /* 0x000fc40000000000 */
[----:B------:R-:W-:-:S04]  /*1130*/  FADD R19, R16, R19 ;  /* 0x0000001310137221 */ /* 0x000fc80000000000 */
[----:B------:R-:W-:-:S04]  /*1140*/  FADD R19, R12, R19 ;  /* 0x000000130c137221 */ /* 0x000fc80000000000 */
[----:B------:R-:W-:Y:S01]  /*1150*/  FADD R21, R4, R19 ;  /* 0x0000001304157221 */ /* 0x000fe20000000000 */
[----:B------:R-:W-:Y:S06]  /*1160*/  @!P0 BRA `(.L_x_18) ;  /* 0x00000000007c8947 */ /* 0x000fec0003800000 */
[----:B------:R-:W0:Y:S01]  /*1170*/  LDC R24, c[0x0][0x390] ;  /* 0x0000e400ff187b82 */ /* 0x000e220000000800 */
[----:B------:R-:W-:Y:S02]  /*1180*/  IADD3 R22, PT, PT, R20, -0x1000, RZ ;  /* 0xfffff00014167810 */ /* 0x000fe40007ffe0ff */
[----:B------:R-:W-:-:S07]  /*1190*/  MOV R23, 0x1000 ;  /* 0x0000100000177802 */ /* 0x000fce0000000f00 */
.L_x_20:
[----:B------:R-:W-:-:S05]  /*11a0*/  IMAD.WIDE R26, R23, 0x4, R2 ;  /* 0x00000004171a7825 */ /* 0x000fca00078e0202 */
[----:B------:R-:W2:Y:S04]  /*11b0*/  LDG.E.128.CONSTANT R16, desc[UR6][R26.64+0x2000] ;  /* 0x002000061a107981 */ /* 0x000ea8000c1e9d00 */
[----:B------:R-:W3:Y:S04]  /*11c0*/  LDG.E.128.CONSTANT R4, desc[UR6][R26.64+0x3000] ;  /* 0x003000061a047981 */ /* 0x000ee8000c1e9d00 */
[----:B------:R-:W4:Y:S04]  /*11d0*/  LDG.E.128.CONSTANT R8, desc[UR6][R26.64] ;  /* 0x000000061a087981 */ /* 0x000f28000c1e9d00 */
[----:B------:R-:W5:Y:S01]  /*11e0*/  LDG.E.128.CONSTANT R12, desc[UR6][R26.64+0x1000] ;  /* 0x001000061a0c7981 */ /* 0x000f62000c1e9d00 */
[----:B0-----:R-:W-:Y:S01]  /*11f0*/  MOV R20, R24 ;  /* 0x0000001800147202 */ /* 0x001fe20000000f00 */
[----:B--2---:R-:W-:Y:S01]  /*1200*/  FADD R17, R17, R18 ;  /* 0x0000001211117221 */ /* 0x004fe20000000000 */
[----:B---3--:R-:W-:-:S02]  /*1210*/  FADD R18, R19, R4 ;  /* 0x0000000413127221 */ /* 0x008fc40000000000 */
[----:B------:R-:W-:Y:S01]  /*1220*/  IADD3 R4, PT, PT, -R23, R20, RZ ;  /* 0x0000001417047210 */ /* 0x000fe20007ffe1ff */
[----:B------:R-:W-:Y:S01]  /*1230*/  FADD R5, R5, R6 ;  /* 0x0000000605057221 */ /* 0x000fe20000000000 */
[----:B----4-:R-:W-:Y:S01]  /*1240*/  FADD R9, R9, R10 ;  /* 0x0000000a09097221 */ /* 0x010fe20000000000 */
[----:B------:R-:W-:Y:S01]  /*1250*/  FADD R8, R8, R21 ;  /* 0x0000001508087221 */ /* 0x000fe20000000000 */
[----:B------:R-:W-:Y:S01]  /*1260*/  ISETP.GE.AND P0, PT, R4, 0x1000, PT ;  /* 0x000010000400780c */ /* 0x000fe20003f06270 */
[----:B-----5:R-:W-:Y:S01]  /*1270*/  FADD R13, R13, R14 ;  /* 0x0000000e0d0d7221 */ /* 0x020fe20000000000 */
[----:B------:R-:W-:Y:S01]  /*1280*/  FADD R10, R11, R12 ;  /* 0x0000000c0b0a7221 */ /* 0x000fe20000000000 */
[----:B------:R-:W-:Y:S01]  /*1290*/  FADD R14, R15, R16 ;  /* 0x000000100f0e7221 */ /* 0x000fe20000000000 */
[----:B------:R-:W-:Y:S01]  /*12a0*/  FADD R8, R8, R9 ;  /* 0x0000000908087221 */ /* 0x000fe20000000000 */
[----:B------:R-:W-:Y:S01]  /*12b0*/  FADD R5, R18, R5 ;  /* 0x0000000512057221 */ /* 0x000fe20000000000 */
[----:B------:R-:W-:Y:S01]  /*12c0*/  FADD R13, R10, R13 ;  /* 0x0000000d0a0d7221 */ /* 0x000fe20000000000 */
[----:B------:R-:W-:-:S03]  /*12d0*/  FADD R14, R14, R17 ;  /* 0x000000110e0e7221 */ /* 0x000fc60000000000 */
[----:B------:R-:W-:Y:S01]  /*12e0*/  FADD R8, R8, R13 ;  /* 0x0000000d08087221 */ /* 0x000fe20000000000 */
[----:B------:R-:W-:-:S04]  /*12f0*/  FADD R5, R14, R5 ;  /* 0x000000050e057221 */ /* 0x000fc80000000000 */
[----:B------:R-:W-:-:S04]  /*1300*/  FADD R5, R8, R5 ;  /* 0x0000000508057221 */ /* 0x000fc80000000000 */
[----:B------:R-:W-:Y:S01]  /*1310*/  FADD R21, R7, R5 ;  /* 0x0000000507157221 */ /* 0x000fe20000000000 */
[----:B------:R-:W-:Y:S06]  /*1320*/  @!P0 BRA `(.L_x_19) ;  /* 0x0000000800308947 */ /* 0x000fec0003800000 */
[----:B------:R-:W-:-:S04]  /*1330*/  IADD3 R23, PT, PT, R23, 0x1000, RZ ;  /* 0x0000100017177810 */ /* 0x000fc80007ffe0ff */
[----:B------:R-:W-:-:S13]  /*1340*/  ISETP.GT.AND P0, PT, R23, R22, PT ;  /* 0x000000161700720c */ /* 0x000fda0003f04270 */
[----:B------:R-:W-:Y:S05]  /*1350*/  @!P0 BRA `(.L_x_20) ;  /* 0xfffffffc00908947 */ /* 0x000fea000383ffff */
.L_x_18:
[----:B------:R-:W-:-:S13]  /*1360*/  ISETP.GE.AND P0, PT, R23, R20, PT ;  /* 0x000000141700720c */ /* 0x000fda0003f06270 */
[----:B------:R-:W-:Y:S05]  /*1370*/  @P0 BRA `(.L_x_19) ;  /* 0x00000008001c0947 */ /* 0x000fea0003800000 */
[----:B------:R-:W-:Y:S01]  /*1380*/  IMAD.IADD R9, R20, 0x1, -R23 ;  /* 0x0000000114097824 */ /* 0x000fe200078e0a17 */
[----:B------:R-:W-:Y:S04]  /*1390*/  BSSY.RECONVERGENT B1, `(.L_x_19) ;  /* 0x0000085000017945 */ /* 0x000fe80003800200 */
[----:B------:R-:W-:-:S13]  /*13a0*/  ISETP.GE.AND P0, PT, R0, R9, PT ;  /* 0x000000090000720c */ /* 0x000fda0003f06270 */
[----:B------:R-:W-:Y:S05]  /*13b0*/  @P0 BRA `(.L_x_21) ;  /* 0x0000000800080947 */ /* 0x000fea0003800000 */
[-C--:B------:R-:W-:Y:S01]  /*13c0*/  LOP3.LUT R2, RZ, R0.reuse, RZ, 0x33, !PT ;  /* 0x00000000ff027212 */ /* 0x080fe200078e33ff */
[----:B------:R-:W-:Y:S01]  /*13d0*/  BSSY.RECONVERGENT B2, `(.L_x_22) ;  /* 0x0000015000027945 */ /* 0x000fe20003800200 */
[----:B------:R-:W-:Y:S02]  /*13e0*/  MOV R8, R0 ;  /* 0x0000000000087202 */ /* 0x000fe40000000f00 */
[----:B------:R-:W-:-:S04]  /*13f0*/  IADD3 R2, PT, PT, -R23, R20, R2 ;  /* 0x0000001417027210 */ /* 0x000fc80007ffe102 */
[C---:B------:R-:W-:Y:S02]  /*1400*/  LOP3.LUT R3, R2.reuse, 0x300, RZ, 0xc0, !PT ;  /* 0x0000030002037812 */ /* 0x040fe400078ec0ff */
[----:B------:R-:W-:Y:S02]  /*1410*/  ISETP.GE.U32.AND P1, PT, R2, 0x300, PT ;  /* 0x000003000200780c */ /* 0x000fe40003f26070 */
[----:B------:R-:W-:-:S13]  /*1420*/  ISETP.NE.AND P0, PT, R3, 0x300, PT ;  /* 0x000003000300780c */ /* 0x000fda0003f05270 */
[----:B------:R-:W-:Y:S05]  /*1430*/  @!P0 BRA `(.L_x_23) ;  /* 0x0000000000388947 */ /* 0x000fea0003800000 */
[----:B------:R-:W0:Y:S01]  /*1440*/  LDC.64 R4, c[0x0][0x380] ;  /* 0x0000e000ff047b82 */ /* 0x000e220000000a00 */
[----:B------:R-:W-:Y:S02]  /*1450*/  LEA.HI R2, R2, 0x1, RZ, 0x18 ;  /* 0x0000000102027811 */ /* 0x000fe400078fc0ff */
[----:B------:R-:W-:Y:S02]  /*1460*/  IADD3 R7, PT, PT, R0, R23, RZ ;  /* 0x0000001700077210 */ /* 0x000fe40007ffe0ff */
[----:B------:R-:W-:Y:S02]  /*1470*/  LOP3.LUT R2, R2, 0x3, RZ, 0xc0, !PT ;  /* 0x0000000302027812 */ /* 0x000fe400078ec0ff */
[----:B------:R-:W-:Y:S02]  /*1480*/  MOV R8, R0 ;  /* 0x0000000000087202 */ /* 0x000fe40000000f00 */
[----:B------:R-:W-:-:S07]  /*1490*/  IADD3 R6, PT, PT, -R2, RZ, RZ ;  /* 0x000000ff02067210 */ /* 0x000fce0007ffe1ff */
.L_x_24:
[----:B0-----:R-:W-:-:S06]  /*14a0*/  IMAD.WIDE.U32 R2, R7, 0x4, R4 ;  /* 0x0000000407027825 */ /* 0x001fcc00078e0004 */
[----:B------:R-:W2:Y:S01]  /*14b0*/  LDG.E.CONSTANT R2, desc[UR6][R2.64] ;  /* 0x0000000602027981 */ /* 0x000ea2000c1e9900 */
[----:B------:R-:W-:Y:S02]  /*14c0*/  IADD3 R6, PT, PT, R6, 0x1, RZ ;  /* 0x0000000106067810 */ /* 0x000fe40007ffe0ff */
[----:B------:R-:W-:Y:S02]  /*14d0*/  IADD3 R8, PT, PT, R8, 0x100, RZ ;  /* 0x0000010008087810 */ /* 0x000fe40007ffe0ff */
[----:B------:R-:W-:Y:S02]  /*14e0*/  ISETP.NE.AND P0, PT, R6, RZ, PT ;  /* 0x000000ff0600720c */ /* 0x000fe40003f05270 */
[----:B------:R-:W-:Y:S01]  /*14f0*/  IADD3 R7, PT, PT, R7, 0x100, RZ ;  /* 0x0000010007077810 */ /* 0x000fe20007ffe0ff */
[----:B--2---:R-:W-:-:S10]  /*1500*/  FADD R21, R2, R21 ;  /* 0x0000001502157221 */ /* 0x004fd40000000000 */
[----:B------:R-:W-:Y:S05]  /*1510*/  @P0 BRA `(.L_x_24) ;  /* 0xfffffffc00e00947 */ /* 0x000fea000383ffff */
.L_x_23:
[----:B------:R-:W-:Y:S05]  /*1520*/  BSYNC.RECONVERGENT B2 ;  /* 0x0000000000027941 */ /* 0x000fea0003800200 */
.L_x_22:
[----:B------:R-:W-:Y:S05]  /*1530*/  @!P1 BRA `(.L_x_21) ;  /* 0x0000000400a89947 */ /* 0x000fea0003800000 */
[----:B------:R-:W0:Y:S01]  /*1540*/  LDCU.64 UR4, c[0x0][0x380] ;  /* 0x00007000ff0477ac */ /* 0x000e220008000a00 */
[----:B------:R-:W-:Y:S01]  /*1550*/  IADD3 R5, PT, PT, R9, -R8, RZ ;  /* 0x8000000809057210 */ /* 0x000fe20007ffe0ff */
[----:B------:R-:W-:Y:S01]  /*1560*/  BSSY.RECONVERGENT B2, `(.L_x_25) ;  /* 0x000003b000027945 */ /* 0x000fe20003800200 */
[CC--:B------:R-:W-:Y:S02]  /*1570*/  IADD3 R3, P0, PT, R8.reuse, R23.reuse, RZ ;  /* 0x0000001708037210 */ /* 0x0c0fe40007f1e0ff */
[----:B------:R-:W-:Y:S02]  /*1580*/  ISETP.GT.AND P1, PT, R5, 0xc00, PT ;  /* 0x00000c000500780c */ /* 0x000fe40003f24270 */
[----:B------:R-:W-:Y:S02]  /*1590*/  IADD3.X R4, PT, PT, RZ, RZ, RZ, P0, !PT ;  /* 0x000000ffff047210 */ /* 0x000fe400007fe4ff */
[----:B------:R-:W-:Y:S02]  /*15a0*/  IADD3 R11, PT, PT, R8, R23, RZ ;  /* 0x00000017080b7210 */ /* 0x000fe40007ffe0ff */
[----:B0-----:R-:W-:-:S04]  /*15b0*/  LEA R2, P0, R3, UR4, 0x2 ;  /* 0x0000000403027c11 */ /* 0x001fc8000f8010ff */
[----:B------:R-:W-:Y:S02]  /*15c0*/  LEA.HI.X R3, R3, UR5, R4, 0x2, P0 ;  /* 0x0000000503037c11 */ /* 0x000fe400080f1404 */
[----:B------:R-:W-:-:S05]  /*15d0*/  IADD3 R2, P0, PT, R2, 0x800, RZ ;  /* 0x0000080002027810 */ /* 0x000fca0007f1e0ff */
[----:B------:R-:W-:Y:S01]  /*15e0*/  IMAD.X R3, RZ, RZ, R3, P0 ;  /* 0x000000ffff037224 */ /* 0x000fe200000e0603 */
[----:B------:R-:W-:Y:S01]  /*15f0*/  PLOP3.LUT P0, PT, PT, PT, PT, 0x80, 0x8 ;  /* 0x000000000008781c */ /* 0x000fe20003f0f070 */
[----:B------:R-:W-:-:S12]  /*1600*/  @!P1 BRA `(.L_x_26) ;  /* 0x0000000000c09947 */ /* 0x000fd80003800000 */
[----:B------:R-:W-:Y:S02]  /*1610*/  PLOP3.LUT P0, PT, PT, PT, PT, 0x8, 0x80 ;  /* 0x000000000080781c */ /* 0x000fe40003f0e170 */
[----:B------:R-:W-:-:S11]  /*1620*/  IADD3 R13, PT, PT, R9, -0xc00, RZ ;  /* 0xfffff400090d7810 */ /* 0x000fd60007ffe0ff */
.L_x_27:
[----:B------:R-:W0:Y:S01]  /*1630*/  LDC.64 R4, c[0x0][0x380] ;  /* 0x0000e000ff047b82 */ /* 0x000e220000000a00 */
[----:B------:R-:W2:Y:S01]  /*1640*/  LDG.E.CONSTANT R10, desc[UR6][R2.64+-0x400] ;  /* 0xfffc0006020a7981 */ /* 0x000ea2000c1e9900 */
[----:B------:R-:W-:-:S03]  /*1650*/  IADD3 R25, PT, PT, R11, 0x400, RZ ;  /* 0x000004000b197810 */ /* 0x000fc60007ffe0ff */
[----:B------:R-:W3:Y:S04]  /*1660*/  LDG.E.CONSTANT R19, desc[UR6][R2.64] ;  /* 0x0000000602137981 */ /* 0x000ee8000c1e9900 */
[----:B------:R-:W4:Y:S01]  /*1670*/  LDG.E.CONSTANT R18, desc[UR6][R2.64+0x400] ;  /* 0x0004000602127981 */ /* 0x000f22000c1e9900 */
[----:B------:R-:W-:-:S03]  /*1680*/  IADD3 R7, PT, PT, R11, 0x800, RZ ;  /* 0x000008000b077810 */ /* 0x000fc60007ffe0ff */
[----:B------:R-:W5:Y:S04]  /*1690*/  LDG.E.CONSTANT R16, desc[UR6][R2.64+0xc00] ;  /* 0x000c000602107981 */ /* 0x000f68000c1e9900 */
[----:B------:R-:W5:Y:S04]  /*16a0*/  LDG.E.CONSTANT R15, desc[UR6][R2.64+0x1000] ;  /* 0x00100006020f7981 */ /* 0x000f68000c1e9900 */
[----:B------:R-:W5:Y:S01]  /*16b0*/  LDG.E.CONSTANT R14, desc[UR6][R2.64+0x1400] ;  /* 0x00140006020e7981 */ /* 0x000f62000c1e9900 */
[----:B0-----:R-:W-:-:S03]  /*16c0*/  IMAD.WIDE.U32 R22, R11, 0x4, R4 ;  /* 0x000000040b167825 */ /* 0x001fc600078e0004 */
[----:B------:R-:W5:Y:S04]  /*16d0*/  LDG.E.CONSTANT R20, desc[UR6][R2.64+0x2000] ;  /* 0x0020000602147981 */ /* 0x000f68000c1e9900 */
[----:B------:R0:W2:Y:S01]  /*16e0*/  LDG.E.CONSTANT R12, desc[UR6][R22.64] ;  /* 0x00000006160c7981 */ /* 0x0000a2000c1e9900 */
[----:B------:R-:W-:-:S03]  /*16f0*/  IMAD.WIDE.U32 R24, R25, 0x4, R4 ;  /* 0x0000000419187825 */ /* 0x000fc600078e0004 */
[----:B------:R-:W5:Y:S04]  /*1700*/  LDG.E.CONSTANT R26, desc[UR6][R2.64+0x3000] ;  /* 0x00300006021a7981 */ /* 0x000f68000c1e9900 */
[----:B------:R-:W5:Y:S01]  /*1710*/  LDG.E.CONSTANT R17, desc[UR6][R24.64] ;  /* 0x0000000618117981 */ /* 0x000f62000c1e9900 */
[--C-:B------:R-:W-:Y:S01]  /*1720*/  IMAD.WIDE.U32 R6, R7, 0x4, R4.reuse ;  /* 0x0000000407067825 */ /* 0x100fe200078e0004 */
[----:B0-----:R-:W-:Y:S02]  /*1730*/  IADD3 R23, PT, PT, R11, 0xc00, RZ ;  /* 0x00000c000b177810 */ /* 0x001fe40007ffe0ff */
[----:B------:R-:W5:Y:S04]  /*1740*/  LDG.E.CONSTANT R22, desc[UR6][R2.64+0x1c00] ;  /* 0x001c000602167981 */ /* 0x000f68000c1e9900 */
[----:B------:R-:W5:Y:S01]  /*1750*/  LDG.E.CONSTANT R6, desc[UR6][R6.64] ;  /* 0x0000000606067981 */ /* 0x000f62000c1e9900 */
[----:B------:R-:W-:-:S03]  /*1760*/  IMAD.WIDE.U32 R4, R23, 0x4, R4 ;  /* 0x0000000417047825 */ /* 0x000fc600078e0004 */
[----:B------:R-:W5:Y:S04]  /*1770*/  LDG.E.CONSTANT R23, desc[UR6][R2.64+0x2400] ;  /* 0x0024000602177981 */ /* 0x000f68000c1e9900 */
[----:B------:R-:W5:Y:S04]  /*1780*/  LDG.E.CONSTANT R4, desc[UR6][R4.64] ;  /* 0x0000000604047981 */ /* 0x000f68000c1e9900 */
[----:B------:R-:W5:Y:S04]  /*1790*/  LDG.E.CONSTANT R24, desc[UR6][R2.64+0x2c00] ;  /* 0x002c000602187981 */ /* 0x000f68000c1e9900 */
[----:B------:R0:W5:Y:S01]  /*17a0*/  LDG.E.CONSTANT R25, desc[UR6][R2.64+0x3400] ;  /* 0x0034000602197981 */ /* 0x000162000c1e9900 */
[----:B------:R-:W-:-:S04]  /*17b0*/  IADD3 R8, PT, PT, R8, 0x1000, RZ ;  /* 0x0000100008087810 */ /* 0x000fc80007ffe0ff */
[----:B------:R-:W-:Y:S02]  /*17c0*/  ISETP.GE.AND P1, PT, R8, R13, PT ;  /* 0x0000000d0800720c */ /* 0x000fe40003f26270 */
[----:B0-----:R-:W-:Y:S02]  /*17d0*/  IADD3 R2, P2, PT, R2, 0x4000, RZ ;  /* 0x0000400002027810 */ /* 0x001fe40007f5e0ff */
[----:B------:R-:W-:Y:S02]  /*17e0*/  IADD3 R11, PT, PT, R11, 0x1000, RZ ;  /* 0x000010000b0b7810 */ /* 0x000fe40007ffe0ff */
[----:B------:R-:W-:Y:S01]  /*17f0*/  IADD3.X R3, PT, PT, RZ, R3, RZ, P2, !PT ;  /* 0x00000003ff037210 */ /* 0x000fe200017fe4ff */
[----:B--2---:R-:W-:-:S04]  /*1800*/  FADD R21, R12, R21 ;  /* 0x000000150c157221 */ /* 0x004fc80000000000 */
[----:B------:R-:W-:-:S04]  /*1810*/  FADD R10, R21, R10 ;  /* 0x0000000a150a7221 */ /* 0x000fc80000000000 */
[----:B---3--:R-:W-:-:S04]  /*1820*/  FADD R19, R10, R19 ;  /* 0x000000130a137221 */ /* 0x008fc80000000000 */
[----:B----4-:R-:W-:-:S04]  /*1830*/  FADD R18, R19, R18 ;  /* 0x0000001213127221 */ /* 0x010fc80000000000 */
[----:B-----5:R-:W-:-:S04]  /*1840*/  FADD R17, R18, R17 ;  /* 0x0000001112117221 */ /* 0x020fc80000000000 */
        /* <DEDUP_REMOVED lines=12> */
.L_x_26:
[----:B------:R-:W-:Y:S05]  /*1910*/  BSYNC.RECONVERGENT B2 ;  /* 0x0000000000027941 */ /* 0x000fea0003800200 */
.L_x_25:
[----:B------:R-:W-:Y:S01]  /*1920*/  IADD3 R4, PT, PT, R9, -R8, RZ ;  /* 0x8000000809047210 */ /* 0x000fe20007ffe0ff */
[----:B------:R-:W-:Y:S03]  /*1930*/  BSSY.RECONVERGENT B2, `(.L_x_28) ;  /* 0x000001e000027945 */ /* 0x000fe60003800200 */
[----:B------:R-:W-:-:S13]  /*1940*/  ISETP.GT.AND P1, PT, R4, 0x400, PT ;  /* 0x000004000400780c */ /* 0x000fda0003f24270 */
[----:B------:R-:W-:Y:S05]  /*1950*/  @!P1 BRA `(.L_x_29) ;  /* 0x00000000006c9947 */ /* 0x000fea0003800000 */
[----:B------:R-:W0:Y:S01]  /*1960*/  LDC.64 R6, c[0x0][0x380] ;  /* 0x0000e000ff067b82 */ /* 0x000e220000000a00 */
[----:B------:R-:W2:Y:S01]  /*1970*/  LDG.E.CONSTANT R10, desc[UR6][R2.64+-0x400] ;  /* 0xfffc0006020a7981 */ /* 0x000ea2000c1e9900 */
[----:B------:R-:W-:-:S03]  /*1980*/  VIADD R15, R11, 0x400 ;  /* 0x000004000b0f7836 */ /* 0x000fc60000000000 */
[----:B------:R-:W3:Y:S04]  /*1990*/  LDG.E.CONSTANT R13, desc[UR6][R2.64] ;  /* 0x00000006020d7981 */ /* 0x000ee8000c1e9900 */
[----:B------:R-:W4:Y:S04]  /*19a0*/  LDG.E.CONSTANT R17, desc[UR6][R2.64+0xc00] ;  /* 0x000c000602117981 */ /* 0x000f28000c1e9900 */
[----:B------:R-:W5:Y:S04]  /*19b0*/  LDG.E.CONSTANT R19, desc[UR6][R2.64+0x1000] ;  /* 0x0010000602137981 */ /* 0x000f68000c1e9900 */
[----:B------:R1:W5:Y:S01]  /*19c0*/  LDG.E.CONSTANT R23, desc[UR6][R2.64+0x1400] ;  /* 0x0014000602177981 */ /* 0x000362000c1e9900 */
[----:B0-----:R-:W-:-:S06]  /*19d0*/  IMAD.WIDE.U32 R4, R11, 0x4, R6 ;  /* 0x000000040b047825 */ /* 0x001fcc00078e0006 */
[----:B------:R-:W2:Y:S01]  /*19e0*/  LDG.E.CONSTANT R4, desc[UR6][R4.64] ;  /* 0x0000000604047981 */ /* 0x000ea2000c1e9900 */
[----:B------:R-:W-:-:S03]  /*19f0*/  IMAD.WIDE.U32 R6, R15, 0x4, R6 ;  /* 0x000000040f067825 */ /* 0x000fc600078e0006 */
[----:B------:R-:W4:Y:S04]  /*1a00*/  LDG.E.CONSTANT R15, desc[UR6][R2.64+0x400] ;  /* 0x00040006020f7981 */ /* 0x000f28000c1e9900 */
[----:B------:R-:W5:Y:S01]  /*1a10*/  LDG.E.CONSTANT R7, desc[UR6][R6.64] ;  /* 0x0000000606077981 */ /* 0x000f62000c1e9900 */
[----:B------:R-:W-:Y:S02]  /*1a20*/  PLOP3.LUT P0, PT, PT, PT, PT, 0x8, 0x80 ;  /* 0x000000000080781c */ /* 0x000fe40003f0e170 */
[----:B------:R-:W-:Y:S02]  /*1a30*/  IADD3 R8, PT, PT, R8, 0x800, RZ ;  /* 0x0000080008087810 */ /* 0x000fe40007ffe0ff */
[----:B------:R-:W-:Y:S01]  /*1a40*/  IADD3 R11, PT, PT, R11, 0x800, RZ ;  /* 0x000008000b0b7810 */ /* 0x000fe20007ffe0ff */
[----:B--2---:R-:W-:-:S04]  /*1a50*/  FADD R21, R21, R4 ;  /* 0x0000000415157221 */ /* 0x004fc80000000000 */
[----:B------:R-:W-:-:S04]  /*1a60*/  FADD R10, R21, R10 ;  /* 0x0000000a150a7221 */ /* 0x000fc80000000000 */
[----:B---3--:R-:W-:-:S04]  /*1a70*/  FADD R10, R10, R13 ;  /* 0x0000000d0a0a7221 */ /* 0x008fc80000000000 */
[----:B----4-:R-:W-:-:S04]  /*1a80*/  FADD R10, R10, R15 ;  /* 0x0000000f0a0a7221 */ /* 0x010fc80000000000 */
[----:B-----5:R-:W-:Y:S01]  /*1a90*/  FADD R10, R10, R7 ;  /* 0x000000070a0a7221 */ /* 0x020fe20000000000 */
[----:B------:R-:W-:-:S03]  /*1aa0*/  IADD3 R4, P1, PT, R2, 0x2000, RZ ;  /* 0x0000200002047810 */ /* 0x000fc60007f3e0ff */
[----:B------:R-:W-:Y:S01]  /*1ab0*/  FADD R10, R10, R17 ;  /* 0x000000110a0a7221 */ /* 0x000fe20000000000 */
[----:B------:R-:W-:-:S03]  /*1ac0*/  IADD3.X R5, PT, PT, RZ, R3, RZ, P1, !PT ;  /* 0x00000003ff057210 */ /* 0x000fc60000ffe4ff */
[----:B------:R-:W-:Y:S01]  /*1ad0*/  FADD R10, R10, R19 ;  /* 0x000000130a0a7221 */ /* 0x000fe20000000000 */
[----:B-1----:R-:W-:Y:S02]  /*1ae0*/  MOV R2, R4 ;  /* 0x0000000400027202 */ /* 0x002fe40000000f00 */
[----:B------:R-:W-:Y:S01]  /*1af0*/  MOV R3, R5 ;  /* 0x0000000500037202 */ /* 0x000fe20000000f00 */
[----:B------:R-:W-:-:S07]  /*1b00*/  FADD R21, R10, R23 ;  /* 0x000000170a157221 */ /* 0x000fce0000000000 */
.L_x_29:
[----:B------:R-:W-:Y:S05]  /*1b10*/  BSYNC.RECONVERGENT B2 ;  /* 0x0000000000027941 */ /* 0x000fea0003800200 */
.L_x_28:
[----:B------:R-:W-:-:S13]  /*1b20*/  ISETP.LT.OR P0, PT, R8, R9, P0 ;  /* 0x000000090800720c */ /* 0x000fda0000701670 */
[----:B------:R-:W-:Y:S05]  /*1b30*/  @!P0 BRA `(.L_x_21) ;  /* 0x0000000000288947 */ /* 0x000fea0003800000 */
[----:B------:R-:W0:Y:S01]  /*1b40*/  LDC.64 R4, c[0x0][0x380] ;  /* 0x0000e000ff047b82 */ /* 0x000e220000000a00 */
[----:B------:R-:W2:Y:S04]  /*1b50*/  LDG.E.CONSTANT R6, desc[UR6][R2.64+-0x400] ;  /* 0xfffc000602067981 */ /* 0x000ea8000c1e9900 */
[----:B------:R-:W3:Y:S04]  /*1b60*/  LDG.E.CONSTANT R7, desc[UR6][R2.64] ;  /* 0x0000000602077981 */ /* 0x000ee8000c1e9900 */
[----:B------:R-:W4:Y:S01]  /*1b70*/  LDG.E.CONSTANT R9, desc[UR6][R2.64+0x400] ;  /* 0x0004000602097981 */ /* 0x000f22000c1e9900 */
[----:B0-----:R-:W-:-:S06]  /*1b80*/  IMAD.WIDE.U32 R4, R11, 0x4, R4 ;  /* 0x000000040b047825 */ /* 0x001fcc00078e0004 */
[----:B------:R-:W5:Y:S02]  /*1b90*/  LDG.E.CONSTANT R4, desc[UR6][R4.64] ;  /* 0x0000000604047981 */ /* 0x000f64000c1e9900 */
[----:B-----5:R-:W-:-:S04]  /*1ba0*/  FADD R21, R21, R4 ;  /* 0x0000000415157221 */ /* 0x020fc80000000000 */
[----:B--2---:R-:W-:-:S04]  /*1bb0*/  FADD R6, R21, R6 ;  /* 0x0000000615067221 */ /* 0x004fc80000000000 */
[----:B---3--:R-:W-:-:S04]  /*1bc0*/  FADD R6, R6, R7 ;  /* 0x0000000706067221 */ /* 0x008fc80000000000 */
[----:B----4-:R-:W-:-:S07]  /*1bd0*/  FADD R21, R6, R9 ;  /* 0x0000000906157221 */ /* 0x010fce0000000000 */
.L_x_21:
[----:B------:R-:W-:Y:S05]  /*1be0*/  BSYNC.RECONVERGENT B1 ;  /* 0x0000000000017941 */ /* 0x000fea0003800200 */
.L_x_19:
[----:B------:R-:W0:Y:S01]  /*1bf0*/  S2R R6, SR_LANEID ;  /* 0x0000000000067919 */ /* 0x000e220000000000 */
[----:B------:R-:W1:Y:S01]  /*1c00*/  SHFL.DOWN PT, R2, R21, 0x1, 0x1f ;  /* 0x08201f0015027f89 */ /* 0x000e6200000e0000 */
[C---:B0-----:R-:W-:Y:S02]  /*1c10*/  ISETP.GT.AND P0, PT, R6.reuse, 0x1e, PT ;  /* 0x0000001e0600780c */ /* 0x041fe40003f04270 */
[----:B------:R-:W-:-:S11]  /*1c20*/  ISETP.NE.AND P1, PT, R6, RZ, PT ;  /* 0x000000ff0600720c */ /* 0x000fd60003f25270 */
[----:B-1----:R-:W-:Y:S01]  /*1c30*/  @!P0 FADD R21, R2, R21 ;  /* 0x0000001502158221 */ /* 0x002fe20000000000 */
[----:B------:R-:W-:Y:S01]  /*1c40*/  ISETP.GT.AND P0, PT, R6, 0x1d, PT ;  /* 0x0000001d0600780c */ /* 0x000fe20003f04270 */
[----:B------:R-:W0:Y:S01]  /*1c50*/  @!P1 S2R R5, SR_CgaCtaId ;  /* 0x0000000000059919 */ /* 0x000e220000008800 */
[----:B------:R-:W-:Y:S02]  /*1c60*/  @!P1 MOV R4, 0x400 ;  /* 0x0000040000049802 */ /* 0x000fe40000000f00 */
[----:B------:R-:W-:Y:S01]  /*1c70*/  @!P1 SHF.R.U32.HI R3, RZ, 0x3, R0 ;  /* 0x00000003ff039819 */ /* 0x000fe20000011600 */
[----:B------:R-:W1:Y:S03]  /*1c80*/  SHFL.DOWN PT, R2, R21, 0x2, 0x1f ;  /* 0x08401f0015027f89 */ /* 0x000e6600000e0000 */
[----:B------:R-:W-:-:S05]  /*1c90*/  @!P1 LOP3.LUT R3, R3, 0x7c, RZ, 0xc0, !PT ;  /* 0x0000007c03039812 */ /* 0x000fca00078ec0ff */
[----:B-1----:R-:W-:Y:S01]  /*1ca0*/  @!P0 FADD R21, R21, R2 ;  /* 0x0000000215158221 */ /* 0x002fe20000000000 */
[----:B------:R-:W-:Y:S02]  /*1cb0*/  ISETP.GT.AND P0, PT, R6, 0x1b, PT ;  /* 0x0000001b0600780c */ /* 0x000fe40003f04270 */
[----:B0-----:R-:W-:Y:S02]  /*1cc0*/  @!P1 LEA R4, R5, R4, 0x18 ;  /* 0x0000000405049211 */ /* 0x001fe400078ec0ff */
[----:B------:R-:W0:Y:S02]  /*1cd0*/  SHFL.DOWN PT, R2, R21, 0x4, 0x1f ;  /* 0x08801f0015027f89 */ /* 0x000e2400000e0000 */
[----:B------:R-:W-:-:S07]  /*1ce0*/  @!P1 IADD3 R3, PT, PT, R3, R4, RZ ;  /* 0x0000000403039210 */ /* 0x000fce0007ffe0ff */
        /* <DEDUP_REMOVED lines=12> */
[----:B------:R-:W0:Y:S01]  /*1db0*/  S2UR UR5, SR_CgaCtaId ;  /* 0x00000000000579c3 */ /* 0x000e220000008800 */
[----:B------:R-:W-:Y:S02]  /*1dc0*/  UMOV UR4, 0x400 ;  /* 0x0000040000047882 */ /* 0x000fe40000000000 */
[----:B0-----:R-:W-:-:S09]  /*1dd0*/  ULEA UR4, UR5, UR4, 0x18 ;  /* 0x0000000405047291 */ /* 0x001fd2000f8ec0ff */
[----:B---3--:R-:W0:Y:S04]  /*1de0*/  LDS R3, [UR4+0xc] ;  /* 0x00000c04ff037984 */ /* 0x008e280008000800 */
        /* <DEDUP_REMOVED lines=10> */
.L_x_2:
        /* <DEDUP_REMOVED lines=12> */
.L_x_32:
[----:B------:R-:W-:Y:S05]  /*1f50*/  BSYNC.RECONVERGENT B1 ;  /* 0x0000000000017941 */ /* 0x000fea0003800200 */
.L_x_31:
[----:B------:R-:W-:Y:S01]  /*1f60*/  ISETP.GE.AND P0, PT, R11, R20, PT ;  /* 0x000000140b00720c */ /* 0x000fe20003f06270 */
[----:B------:R-:W-:-:S12]  /*1f70*/  BSSY.RECONVERGENT B1, `(.L_x_33) ;  /* 0x0000074000017945 */ /* 0x000fd80003800200 */
[----:B------:R-:W-:Y:S05]  /*1f80*/  @P0 BRA `(.L_x_34) ;  /* 0x0000000400c80947 */ /* 0x000fea0003800000 */
[----:B0-----:R-:W-:Y:S01]  /*1f90*/  LOP3.LUT R3, RZ, R11, RZ, 0x33, !PT ;  /* 0x0000000bff037212 */ /* 0x001fe200078e33ff */
[----:B------:R-:W-:Y:S04]  /*1fa0*/  BSSY.RECONVERGENT B2, `(.L_x_35) ;  /* 0x0000015000027945 */ /* 0x000fe80003800200 */
[----:B------:R-:W-:-:S05]  /*1fb0*/  IMAD.IADD R4, R3, 0x1, R20 ;  /* 0x0000000103047824 */ /* 0x000fca00078e0214 */
        /* <DEDUP_REMOVED lines=10> */
.L_x_37:
[----:B------:R-:W-:-:S06]  /*2060*/  MOV R3, R5 ;  /* 0x0000000500037202 */ /* 0x000fcc0000000f00 */
[----:B------:R0:W2:Y:S01]  /*2070*/  LDG.E.CONSTANT R3, desc[UR6][R2.64] ;  /* 0x0000000602037981 */ /* 0x0000a2000c1e9900 */
[----:B------:R-:W-:Y:S02]  /*2080*/  IADD3 R4, PT, PT, R4, 0x1, RZ ;  /* 0x0000000104047810 */ /* 0x000fe40007ffe0ff */
[----:B------:R-:W-:Y:S02]  /*2090*/  IADD3 R11, PT, PT, R11, 0x100, RZ ;  /* 0x000001000b0b7810 */ /* 0x000fe40007ffe0ff */
[----:B------:R-:W-:Y:S02]  /*20a0*/  ISETP.NE.AND P0, PT, R4, RZ, PT ;  /* 0x000000ff0400720c */ /* 0x000fe40003f05270 */
[----:B0-----:R-:W-:-:S04]  /*20b0*/  IADD3 R2, P2, PT, R2, 0x400, RZ ;  /* 0x0000040002027810 */ /* 0x001fc80007f5e0ff */
[----:B------:R-:W-:Y:S01]  /*20c0*/  IADD3.X R5, PT, PT, RZ, R5, RZ, P2, !PT ;  /* 0x00000005ff057210 */ /* 0x000fe200017fe4ff */
[----:B--2--5:R-:W-:-:S06]  /*20d0*/  FADD R0, R3, R0 ;  /* 0x0000000003007221 */ /* 0x024fcc0000000000 */
[----:B------:R-:W-:Y:S05]  /*20e0*/  @P0 BRA `(.L_x_37) ;  /* 0xfffffffc00dc0947 */ /* 0x000fea000383ffff */
.L_x_36:
[----:B------:R-:W-:Y:S05]  /*20f0*/  BSYNC.RECONVERGENT B2 ;  /* 0x0000000000027941 */ /* 0x000fea0003800200 */
.L_x_35:
        /* <DEDUP_REMOVED lines=8> */
.L_x_40:
        /* <DEDUP_REMOVED lines=9> */
[----:B------:R-:W-:-:S03]  /*2210*/  VIADD R3, R11, 0x800 ;  /* 0x000008000b037836 */ /* 0x000fc60000000000 */
[----:B------:R-:W4:Y:S01]  /*2220*/  LDG.E.CONSTANT R15, desc[UR6][R4.64+0x400] ;  /* 0x00040006040f7981 */ /* 0x000f22000c1e9900 */
        /* <DEDUP_REMOVED lines=32> */
.L_x_39:
[----:B------:R-:W-:Y:S05]  /*2430*/  BSYNC.RECONVERGENT B2 ;  /* 0x0000000000027941 */ /* 0x000fea0003800200 */
.L_x_38:
[----:B------:R-:W-:Y:S01]  /*2440*/  IADD3 R2, PT, PT, -R11, R20, RZ ;  /* 0x000000140b027210 */ /* 0x000fe20007ffe1ff */
[----:B------:R-:W-:Y:S03]  /*2450*/  BSSY.RECONVERGENT B2, `(.L_x_41) ;  /* 0x0000019000027945 */ /* 0x000fe60003800200 */
[----:B------:R-:W-:-:S13]  /*2460*/  ISETP.GT.AND P1, PT, R2, 0x400, PT ;  /* 0x000004000200780c */ /* 0x000fda0003f24270 */
[----:B------:R-:W-:Y:S05]  /*2470*/  @!P1 BRA `(.L_x_42) ;  /* 0x0000000000589947 */ /* 0x000fea0003800000 */
        /* <DEDUP_REMOVED lines=22> */
.L_x_42:
[----:B------:R-:W-:Y:S05]  /*25e0*/  BSYNC.RECONVERGENT B2 ;  /* 0x0000000000027941 */ /* 0x000fea0003800200 */
.L_x_41:
        /* <DEDUP_REMOVED lines=12> */
.L_x_34:
[----:B------:R-:W-:Y:S05]  /*26b0*/  BSYNC.RECONVERGENT B1 ;  /* 0x0000000000017941 */ /* 0x000fea0003800200 */
.L_x_33:
        /* <DEDUP_REMOVED lines=35> */
[----:B--2---:R-:W0:Y:S04]  /*28f0*/  LDS R3, [UR4+0xc] ;  /* 0x00000c04ff037984 */ /* 0x004e280008000800 */
        /* <DEDUP_REMOVED lines=10> */
.L_x_43:
[----:B0-----:R-:W0:Y:S01]  /*29a0*/  S2R R2, SR_LANEID ;  /* 0x0000000000027919 */ /* 0x001e220000000000 */
[----:B------:R-:W-:-:S04]  /*29b0*/  LOP3.LUT R0, R9, 0x3e0, RZ, 0xc0, !PT ;  /* 0x000003e009007812 */ /* 0x000fc800078ec0ff */
[----:B------:R-:W-:Y:S02]  /*29c0*/  IADD3 R3, PT, PT, R0, 0x20, RZ ;  /* 0x0000002000037810 */ /* 0x000fe40007ffe0ff */
[----:B------:R-:W-:Y:S02]  /*29d0*/  LOP3.LUT R7, RZ, R0, RZ, 0x33, !PT ;  /* 0x00000000ff077212 */ /* 0x000fe400078e33ff */
[-C--:B------:R-:W-:Y:S02]  /*29e0*/  ISETP.GT.AND P0, PT, R3, R20.reuse, PT ;  /* 0x000000140300720c */ /* 0x080fe40003f04270 */
[----:B------:R-:W-:-:S04]  /*29f0*/  IADD3 R7, PT, PT, R7, R20, RZ ;  /* 0x0000001407077210 */ /* 0x000fc80007ffe0ff */
[----:B------:R-:W-:-:S05]  /*2a00*/  SEL R4, R7, 0x1f, P0 ;  /* 0x0000001f07047807 */ /* 0x000fca0000000000 */
[----:B------:R-:W1:Y:S01]  /*2a10*/  SHFL.DOWN PT, R0, R5, 0x1, R4 ;  /* 0x0820000005007989 */ /* 0x000e6200000e0004 */
[C---:B0-----:R-:W-:Y:S01]  /*2a20*/  ISETP.GE.AND P0, PT, R2.reuse, R4, PT ;  /* 0x000000040200720c */ /* 0x041fe20003f06270 */
[C---:B------:R-:W-:Y:S01]  /*2a30*/  VIADD R3, R2.reuse, 0x2 ;  /* 0x0000000202037836 */ /* 0x040fe20000000000 */
[----:B------:R-:W-:-:S11]  /*2a40*/  ISETP.NE.AND P1, PT, R2, RZ, PT ;  /* 0x000000ff0200720c */ /* 0x000fd60003f25270 */
[----:B-1----:R-:W-:Y:S01]  /*2a50*/  @!P0 FADD R5, R0, R5 ;  /* 0x0000000500058221 */ /* 0x002fe20000000000 */
[-C--:B------:R-:W-:Y:S01]  /*2a60*/  ISETP.GT.AND P0, PT, R3, R4.reuse, PT ;  /* 0x000000040300720c */ /* 0x080fe20003f04270 */
[----:B------:R-:W0:Y:S01]  /*2a70*/  @!P1 S2R R6, SR_CgaCtaId ;  /* 0x0000000000069919 */ /* 0x000e220000008800 */
[----:B------:R-:W-:Y:S02]  /*2a80*/  IADD3 R3, PT, PT, R2, 0x4, RZ ;  /* 0x0000000402037810 */ /* 0x000fe40007ffe0ff */
[----:B------:R-:W1:Y:S09]  /*2a90*/  SHFL.DOWN PT, R0, R5, 0x2, R4 ;  /* 0x0840000005007989 */ /* 0x000e7200000e0004 */
[----:B-1----:R-:W-:Y:S01]  /*2aa0*/  @!P0 FADD R5, R5, R0 ;  /* 0x0000000005058221 */ /* 0x002fe20000000000 */
[----:B------:R-:W-:-:S02]  /*2ab0*/  ISETP.GT.AND P0, PT, R3, R4, PT ;  /* 0x000000040300720c */ /* 0x000fc40003f04270 */
[----:B------:R-:W-:Y:S02]  /*2ac0*/  IADD3 R3, PT, PT, R2, 0x8, RZ ;  /* 0x0000000802037810 */ /* 0x000fe40007ffe0ff */
[----:B------:R-:W1:Y:S09]  /*2ad0*/  SHFL.DOWN PT, R0, R5, 0x4, R4 ;  /* 0x0880000005007989 */ /* 0x000e7200000e0004 */
[----:B-1----:R-:W-:Y:S01]  /*2ae0*/  @!P0 FADD R5, R5, R0 ;  /* 0x0000000005058221 */ /* 0x002fe20000000000 */
[----:B------:R-:W-:-:S02]  /*2af0*/  ISETP.GT.AND P0, PT, R3, R4, PT ;  /* 0x000000040300720c */ /* 0x000fc40003f04270 */
[----:B------:R-:W-:Y:S02]  /*2b00*/  IADD3 R3, PT, PT, R2, 0x10, RZ ;  /* 0x0000001002037810 */ /* 0x000fe40007ffe0ff */
[----:B------:R-:W1:Y:S01]  /*2b10*/  SHFL.DOWN PT, R0, R5, 0x8, R4 ;  /* 0x0900000005007989 */ /* 0x000e6200000e0004 */
[----:B------:R-:W-:-:S04]  /*2b20*/  @!P1 SHF.R.U32.HI R2, RZ, 0x3, R9 ;  /* 0x00000003ff029819 */ /* 0x000fc80000011609 */
[----:B------:R-:W-:-:S04]  /*2b30*/  @!P1 LOP3.LUT R2, R2, 0x7c, RZ, 0xc0, !PT ;  /* 0x0000007c02029812 */ /* 0x000fc800078ec0ff */
[----:B-1----:R-:W-:Y:S01]  /*2b40*/  @!P0 FADD R5, R5, R0 ;  /* 0x0000000005058221 */ /* 0x002fe20000000000 */
[----:B------:R-:W-:Y:S02]  /*2b50*/  ISETP.GT.AND P0, PT, R3, R4, PT ;  /* 0x000000040300720c */ /* 0x000fe40003f04270 */
[----:B------:R-:W-:Y:S02]  /*2b60*/  @!P1 MOV R3, 0x400 ;  /* 0x0000040000039802 */ /* 0x000fe40000000f00 */
[----:B------:R-:W1:Y:S02]  /*2b70*/  SHFL.DOWN PT, R0, R5, 0x10, R4 ;  /* 0x0a00000005007989 */ /* 0x000e6400000e0004 */
[----:B0-----:R-:W-:-:S04]  /*2b80*/  @!P1 LEA R3, R6, R3, 0x18 ;  /* 0x0000000306039211 */ /* 0x001fc800078ec0ff */
[----:B------:R-:W-:-:S03]  /*2b90*/  @!P1 IADD3 R3, PT, PT, R2, R3, RZ ;  /* 0x0000000302039210 */ /* 0x000fc60007ffe0ff */
[----:B-1----:R-:W-:Y:S01]  /*2ba0*/  @!P0 FADD R5, R5, R0 ;  /* 0x0000000005058221 */ /* 0x002fe20000000000 */
        /* <DEDUP_REMOVED lines=12> */
[----:B-1----:R-:W0:Y:S04]  /*2c70*/  LDS R3, [UR4+0xc] ;  /* 0x00000c04ff037984 */ /* 0x002e280008000800 */
        /* <DEDUP_REMOVED lines=13> */
.L_x_30:
[----:B------:R-:W0:Y:S01]  /*2d50*/  S2R R8, SR_TID.X ;  /* 0x0000000000087919 */ /* 0x000e220000002100 */
[----:B------:R-:W0:Y:S02]  /*2d60*/  LDC.64 R2, c[0x0][0x380] ;  /* 0x0000e000ff027b82 */ /* 0x000e240000000a00 */
[----:B0-----:R-:W-:-:S05]  /*2d70*/  IMAD.WIDE.U32 R2, R8, 0x4, R2 ;  /* 0x0000000408027825 */ /* 0x001fca00078e0002 */
[----:B------:R-:W2:Y:S04]  /*2d80*/  LDG.E.CONSTANT R19, desc[UR6][R2.64] ;  /* 0x0000000602137981 */ /* 0x000ea8000c1e9900 */
[----:B------:R-:W2:Y:S04]  /*2d90*/  LDG.E.CONSTANT R0, desc[UR6][R2.64+0x400] ;  /* 0x0004000602007981 */ /* 0x000ea8000c1e9900 */
[----:B------:R-:W3:Y:S04]  /*2da0*/  LDG.E.CONSTANT R4, desc[UR6][R2.64+0x800] ;  /* 0x0008000602047981 */ /* 0x000ee8000c1e9900 */
[----:B------:R-:W3:Y:S04]  /*2db0*/  LDG.E.CONSTANT R5, desc[UR6][R2.64+0xc00] ;  /* 0x000c000602057981 */ /* 0x000ee8000c1e9900 */
[----:B------:R-:W4:Y:S04]  /*2dc0*/  LDG.E.CONSTANT R6, desc[UR6][R2.64+0x1000] ;  /* 0x0010000602067981 */ /* 0x000f28000c1e9900 */
[----:B------:R-:W4:Y:S04]  /*2dd0*/  LDG.E.CONSTANT R7, desc[UR6][R2.64+0x1400] ;  /* 0x0014000602077981 */ /* 0x000f28000c1e9900 */
[----:B------:R-:W5:Y:S04]  /*2de0*/  LDG.E.CONSTANT R9, desc[UR6][R2.64+0x1800] ;  /* 0x0018000602097981 */ /* 0x000f68000c1e9900 */
        /* <DEDUP_REMOVED lines=8> */
[----:B------:R-:W5:Y:S01]  /*2e70*/  LDG.E.CONSTANT R18, desc[UR6][R2.64+0x3c00] ;  /* 0x003c000602127981 */ /* 0x000f62000c1e9900 */
[----:B------:R-:W-:Y:S01]  /*2e80*/  ISETP.GE.U32.AND P0, PT, R20, 0x2000, PT ;  /* 0x000020001400780c */ /* 0x000fe20003f06070 */
[----:B--2---:R-:W-:Y:S01]  /*2e90*/  FADD R0, R19, R0 ;  /* 0x0000000013007221 */ /* 0x004fe20000000000 */
[----:B---3--:R-:W-:-:S04]  /*2ea0*/  FADD R5, R4, R5 ;  /* 0x0000000504057221 */ /* 0x008fc80000000000 */
[----:B------:R-:W-:Y:S01]  /*2eb0*/  FADD R0, R0, R5 ;  /* 0x0000000500007221 */ /* 0x000fe20000000000 */
[----:B----4-:R-:W-:Y:S01]  /*2ec0*/  FADD R6, R6, R7 ;  /* 0x0000000706067221 */ /* 0x010fe20000000000 */
[----:B-----5:R-:W-:-:S04]  /*2ed0*/  FADD R9, R9, R10 ;  /* 0x0000000a09097221 */ /* 0x020fc80000000000 */
[----:B------:R-:W-:Y:S01]  /*2ee0*/  FADD R9, R6, R9 ;  /* 0x0000000906097221 */ /* 0x000fe20000000000 */
[----:B------:R-:W-:-:S03]  /*2ef0*/  FADD R11, R11, R12 ;  /* 0x0000000c0b0b7221 */ /* 0x000fc60000000000 */
[----:B------:R-:W-:Y:S01]  /*2f00*/  FADD R0, R0, R9 ;  /* 0x0000000900007221 */ /* 0x000fe20000000000 */
[----:B------:R-:W-:-:S04]  /*2f10*/  FADD R14, R13, R14 ;  /* 0x0000000e0d0e7221 */ /* 0x000fc80000000000 */
[----:B------:R-:W-:Y:S01]  /*2f20*/  FADD R11, R11, R14 ;  /* 0x0000000e0b0b7221 */ /* 0x000fe20000000000 */
[----:B------:R-:W-:Y:S01]  /*2f30*/  FADD R15, R15, R16 ;  /* 0x000000100f0f7221 */ /* 0x000fe20000000000 */
[----:B------:R-:W-:-:S04]  /*2f40*/  FADD R18, R17, R18 ;  /* 0x0000001211127221 */ /* 0x000fc80000000000 */
[----:B------:R-:W-:-:S04]  /*2f50*/  FADD R18, R15, R18 ;  /* 0x000000120f127221 */ /* 0x000fc80000000000 */
[----:B------:R-:W-:Y:S01]  /*2f60*/  FADD R5, R11, R18 ;  /* 0x000000120b057221 */ /* 0x000fe20000000000 */
[----:B------:R-:W-:-:S03]  /*2f70*/  HFMA2 R11, -RZ, RZ, 0, 0.00048828125 ;  /* 0x00001000ff0b7431 */ /* 0x000fc600000001ff */
[----:B------:R-:W-:Y:S01]  /*2f80*/  FADD R0, R0, R5 ;  /* 0x0000000500007221 */ /* 0x000fe20000000000 */
[----:B------:R-:W-:Y:S06]  /*2f90*/  @!P0 BRA `(.L_x_44) ;  /* 0x0000000000ac8947 */ /* 0x000fec0003800000 */
[----:B------:R-:W0:Y:S01]  /*2fa0*/  LDC R7, c[0x0][0x390] ;  /* 0x0000e400ff077b82 */ /* 0x000e220000000800 */
[----:B------:R-:W-:Y:S02]  /*2fb0*/  IADD3 R6, PT, PT, R20, -0x1000, RZ ;  /* 0xfffff00014067810 */ /* 0x000fe40007ffe0ff */
[----:B------:R-:W-:-:S07]  /*2fc0*/  MOV R11, 0x1000 ;  /* 0x00001000000b7802 */ /* 0x000fce0000000f00 */
.L_x_46:
[----:B------:R-:W-:-:S05]  /*2fd0*/  IMAD.WIDE R4, R11, 0x4, R2 ;  /* 0x000000040b047825 */ /* 0x000fca00078e0202 */
[----:B------:R-:W2:Y:S04]  /*2fe0*/  LDG.E.CONSTANT R20, desc[UR6][R4.64+0x400] ;  /* 0x0004000604147981 */ /* 0x000ea8000c1e9900 */
[----:B------:R-:W2:Y:S04]  /*2ff0*/  LDG.E.CONSTANT R21, desc[UR6][R4.64+0x800] ;  /* 0x0008000604157981 */ /* 0x000ea8000c1e9900 */
        /* <DEDUP_REMOVED lines=13> */
[----:B------:R1:W5:Y:S01]  /*30d0*/  LDG.E.CONSTANT R18, desc[UR6][R4.64+0x3c00] ;  /* 0x003c000604127981 */ /* 0x000362000c1e9900 */
[----:B--2---:R-:W-:Y:S01]  /*30e0*/  FADD R21, R20, R21 ;  /* 0x0000001514157221 */ /* 0x004fe20000000000 */
[----:B0-----:R-:W-:-:S05]  /*30f0*/  MOV R20, R7 ;  /* 0x0000000700147202 */ /* 0x001fca0000000f00 */
[----:B-1----:R-:W-:Y:S02]  /*3100*/  IMAD.IADD R4, R20, 0x1, -R11 ;  /* 0x0000000114047824 */ /* 0x002fe400078e0a0b */
[----:B---3--:R-:W-:-:S03]  /*3110*/  FADD R0, R19, R0 ;  /* 0x0000000013007221 */ /* 0x008fc60000000000 */
[----:B------:R-:W-:Y:S01]  /*3120*/  ISETP.GE.AND P0, PT, R4, 0x1000, PT ;  /* 0x000010000400780c */ /* 0x000fe20003f06270 */
[----:B----4-:R-:W-:Y:S01]  /*3130*/  FADD R22, R22, R23 ;  /* 0x0000001716167221 */ /* 0x010fe20000000000 */
[----:B------:R-:W-:Y:S01]  /*3140*/  FADD R0, R0, R21 ;  /* 0x0000001500007221 */ /* 0x000fe20000000000 */
[----:B-----5:R-:W-:-:S04]  /*3150*/  FADD R25, R24, R25 ;  /* 0x0000001918197221 */ /* 0x020fc80000000000 */
[----:B------:R-:W-:Y:S01]  /*3160*/  FADD R25, R22, R25 ;  /* 0x0000001916197221 */ /* 0x000fe20000000000 */
[----:B------:R-:W-:Y:S01]  /*3170*/  FADD R16, R16, R17 ;  /* 0x0000001110107221 */ /* 0x000fe20000000000 */
[----:B------:R-:W-:-:S04]  /*3180*/  FADD R15, R15, R10 ;  /* 0x0000000a0f0f7221 */ /* 0x000fc80000000000 */
[----:B------:R-:W-:Y:S01]  /*3190*/  FADD R15, R16, R15 ;  /* 0x0000000f100f7221 */ /* 0x000fe20000000000 */
[----:B------:R-:W-:Y:S01]  /*31a0*/  FADD R9, R14, R9 ;  /* 0x000000090e097221 */ /* 0x000fe20000000000 */
[----:B------:R-:W-:-:S04]  /*31b0*/  FADD R12, R13, R12 ;  /* 0x0000000c0d0c7221 */ /* 0x000fc80000000000 */
[----:B------:R-:W-:Y:S01]  /*31c0*/  FADD R12, R9, R12 ;  /* 0x0000000c090c7221 */ /* 0x000fe20000000000 */
[----:B------:R-:W-:-:S03]  /*31d0*/  FADD R0, R0, R25 ;  /* 0x0000001900007221 */ /* 0x000fc60000000000 */
[----:B------:R-:W-:-:S04]  /*31e0*/  FADD R15, R15, R12 ;  /* 0x0000000c0f0f7221 */ /* 0x000fc80000000000 */
[----:B------:R-:W-:-:S04]  /*31f0*/  FADD R15, R0, R15 ;  /* 0x0000000f000f7221 */ /* 0x000fc80000000000 */
[----:B------:R-:W-:Y:S01]  /*3200*/  FADD R0, R18, R15 ;  /* 0x0000000f12007221 */ /* 0x000fe20000000000 */
[----:B------:R-:W-:Y:S06]  /*3210*/  @!P0 BRA `(.L_x_45) ;  /* 0x0000000800308947 */ /* 0x000fec0003800000 */
[----:B------:R-:W-:-:S04]  /*3220*/  IADD3 R11, PT, PT, R11, 0x1000, RZ ;  /* 0x000010000b0b7810 */ /* 0x000fc80007ffe0ff */
[----:B------:R-:W-:-:S13]  /*3230*/  ISETP.GT.AND P0, PT, R11, R6, PT ;  /* 0x000000060b00720c */ /* 0x000fda0003f04270 */
[----:B------:R-:W-:Y:S05]  /*3240*/  @!P0 BRA `(.L_x_46) ;  /* 0xfffffffc00608947 */ /* 0x000fea000383ffff */
.L_x_44:
[----:B------:R-:W-:-:S13]  /*3250*/  ISETP.GE.AND P0, PT, R11, R20, PT ;  /* 0x000000140b00720c */ /* 0x000fda0003f06270 */
[----:B------:R-:W-:Y:S05]  /*3260*/  @P0 BRA `(.L_x_45) ;  /* 0x00000008001c0947 */ /* 0x000fea0003800000 */
[----:B------:R-:W-:Y:S01]  /*3270*/  IADD3 R9, PT, PT, -R11, R20, RZ ;  /* 0x000000140b097210 */ /* 0x000fe20007ffe1ff */
[----:B------:R-:W-:Y:S03]  /*3280*/  BSSY.RECONVERGENT B1, `(.L_x_45) ;  /* 0x0000085000017945 */ /* 0x000fe60003800200 */
        /* <DEDUP_REMOVED lines=16> */
.L_x_50:
        /* <DEDUP_REMOVED lines=8> */
.L_x_49:
[----:B------:R-:W-:Y:S05]  /*3410*/  BSYNC.RECONVERGENT B2 ;  /* 0x0000000000027941 */ /* 0x000fea0003800200 */
.L_x_48:
[----:B------:R-:W-:Y:S05]  /*3420*/  @!P1 BRA `(.L_x_47) ;  /* 0x0000000400a89947 */ /* 0x000fea0003800000 */
[----:B------:R-:W0:Y:S01]  /*3430*/  LDCU.64 UR4, c[0x0][0x380] ;  /* 0x00007000ff0477ac */ /* 0x000e220008000a00 */
[----:B------:R-:W-:Y:S01]  /*3440*/  IADD3 R5, PT, PT, R9, -R10, RZ ;  /* 0x8000000a09057210 */ /* 0x000fe20007ffe0ff */
[----:B------:R-:W-:Y:S01]  /*3450*/  BSSY.RECONVERGENT B2, `(.L_x_51) ;  /* 0x000003b000027945 */ /* 0x000fe20003800200 */
[CC--:B------:R-:W-:Y:S02]  /*3460*/  IADD3 R3, P0, PT, R10.reuse, R11.reuse, RZ ;  /* 0x0000000b0a037210 */ /* 0x0c0fe40007f1e0ff */
[----:B------:R-:W-:Y:S02]  /*3470*/  ISETP.GT.AND P1, PT, R5, 0xc00, PT ;  /* 0x00000c000500780c */ /* 0x000fe40003f24270 */
[----:B------:R-:W-:Y:S01]  /*3480*/  IADD3 R11, PT, PT, R10, R11, RZ ;  /* 0x0000000b0a0b7210 */ /* 0x000fe20007ffe0ff */
[----:B------:R-:W-:Y:S01]  /*3490*/  IMAD.X R4, RZ, RZ, RZ, P0 ;  /* 0x000000ffff047224 */ /* 0x000fe200000e06ff */
[----:B0-----:R-:W-:-:S04]  /*34a0*/  LEA R2, P0, R3, UR4, 0x2 ;  /* 0x0000000403027c11 */ /* 0x001fc8000f8010ff */
[----:B------:R-:W-:Y:S02]  /*34b0*/  LEA.HI.X R3, R3, UR5, R4, 0x2, P0 ;  /* 0x0000000503037c11 */ /* 0x000fe400080f1404 */
[----:B------:R-:W-:-:S04]  /*34c0*/  IADD3 R2, P0, PT, R2, 0x800, RZ ;  /* 0x0000080002027810 */ /* 0x000fc80007f1e0ff */
[----:B------:R-:W-:Y:S02]  /*34d0*/  IADD3.X R3, PT, PT, RZ, R3, RZ, P0, !PT ;  /* 0x00000003ff037210 */ /* 0x000fe400007fe4ff */
[----:B------:R-:W-:Y:S01]  /*34e0*/  PLOP3.LUT P0, PT, PT, PT, PT, 0x80, 0x8 ;  /* 0x000000000008781c */ /* 0x000fe20003f0f070 */
[----:B------:R-:W-:-:S12]  /*34f0*/  @!P1 BRA `(.L_x_52) ;  /* 0x0000000000c09947 */ /* 0x000fd80003800000 */
[----:B------:R-:W-:Y:S02]  /*3500*/  PLOP3.LUT P0, PT, PT, PT, PT, 0x8, 0x80 ;  /* 0x000000000080781c */ /* 0x000fe40003f0e170 */
[----:B------:R-:W-:-:S11]  /*3510*/  IADD3 R13, PT, PT, R9, -0xc00, RZ ;  /* 0xfffff400090d7810 */ /* 0x000fd60007ffe0ff */
.L_x_53:
[----:B------:R-:W0:Y:S01]  /*3520*/  LDC.64 R4, c[0x0][0x380] ;  /* 0x0000e000ff047b82 */ /* 0x000e220000000a00 */
[----:B------:R-:W2:Y:S01]  /*3530*/  LDG.E.CONSTANT R12, desc[UR6][R2.64+-0x400] ;  /* 0xfffc0006020c7981 */ /* 0x000ea2000c1e9900 */
[----:B------:R-:W-:-:S03]  /*3540*/  IADD3 R25, PT, PT, R11, 0x400, RZ ;  /* 0x000004000b197810 */ /* 0x000fc60007ffe0ff */
[----:B------:R-:W3:Y:S04]  /*3550*/  LDG.E.CONSTANT R20, desc[UR6][R2.64] ;  /* 0x0000000602147981 */ /* 0x000ee8000c1e9900 */
[----:B------:R-:W4:Y:S01]  /*3560*/  LDG.E.CONSTANT R19, desc[UR6][R2.64+0x400] ;  /* 0x0004000602137981 */ /* 0x000f22000c1e9900 */
[----:B------:R-:W-:-:S03]  /*3570*/  IADD3 R7, PT, PT, R11, 0x800, RZ ;  /* 0x000008000b077810 */ /* 0x000fc60007ffe0ff */
[----:B------:R-:W5:Y:S04]  /*3580*/  LDG.E.CONSTANT R17, desc[UR6][R2.64+0xc00] ;  /* 0x000c000602117981 */ /* 0x000f68000c1e9900 */
[----:B------:R-:W5:Y:S01]  /*3590*/  LDG.E.CONSTANT R16, desc[UR6][R2.64+0x1000] ;  /* 0x0010000602107981 */ /* 0x000f62000c1e9900 */
[----:B------:R-:W-:-:S03]  /*35a0*/  IADD3 R23, PT, PT, R11, 0xc00, RZ ;  /* 0x00000c000b177810 */ /* 0x000fc60007ffe0ff */
[----:B------:R-:W5:Y:S01]  /*35b0*/  LDG.E.CONSTANT R22, desc[UR6][R2.64+0x1c00] ;  /* 0x001c000602167981 */ /* 0x000f62000c1e9900 */
[----:B0-----:R-:W-:-:S03]  /*35c0*/  IMAD.WIDE.U32 R14, R11, 0x4, R4 ;  /* 0x000000040b0e7825 */ /* 0x001fc600078e0004 */
[----:B------:R-:W5:Y:S04]  /*35d0*/  LDG.E.CONSTANT R21, desc[UR6][R2.64+0x2000] ;  /* 0x0020000602157981 */ /* 0x000f68000c1e9900 */
[----:B------:R-:W5:Y:S04]  /*35e0*/  LDG.E.CONSTANT R26, desc[UR6][R2.64+0x3000] ;  /* 0x00300006021a7981 */ /* 0x000f68000c1e9900 */
[----:B------:R-:W2:Y:S01]  /*35f0*/  LDG.E.CONSTANT R15, desc[UR6][R14.64] ;  /* 0x000000060e0f7981 */ /* 0x000ea2000c1e9900 */
[----:B------:R-:W-:-:S05]  /*3600*/  IMAD.WIDE.U32 R24, R25, 0x4, R4 ;  /* 0x0000000419187825 */ /* 0x000fca00078e0004 */
[----:B------:R-:W5:Y:S01]  /*3610*/  LDG.E.CONSTANT R18, desc[UR6][R24.64] ;  /* 0x0000000618127981 */ /* 0x000f62000c1e9900 */
[----:B------:R-:W-:-:S03]  /*3620*/  IMAD.WIDE.U32 R6, R7, 0x4, R4 ;  /* 0x0000000407067825 */ /* 0x000fc600078e0004 */
        /* <DEDUP_REMOVED lines=8> */
[----:B------:R-:W-:Y:S01]  /*36b0*/  ISETP.GE.AND P1, PT, R10, R13, PT ;  /* 0x0000000d0a00720c */ /* 0x000fe20003f26270 */
[----:B------:R-:W-:Y:S01]  /*36c0*/  VIADD R11, R11, 0x1000 ;  /* 0x000010000b0b7836 */ /* 0x000fe20000000000 */
[----:B0-----:R-:W-:-:S04]  /*36d0*/  IADD3 R2, P2, PT, R2, 0x4000, RZ ;  /* 0x0000400002027810 */ /* 0x001fc80007f5e0ff */
        /* <DEDUP_REMOVED lines=18> */
.L_x_52:
[----:B------:R-:W-:Y:S05]  /*3800*/  BSYNC.RECONVERGENT B2 ;  /* 0x0000000000027941 */ /* 0x000fea0003800200 */
.L_x_51:
[----:B------:R-:W-:Y:S01]  /*3810*/  IADD3 R4, PT, PT, R9, -R10, RZ ;  /* 0x8000000a09047210 */ /* 0x000fe20007ffe0ff */
[----:B------:R-:W-:Y:S03]  /*3820*/  BSSY.RECONVERGENT B2, `(.L_x_54) ;  /* 0x000001e000027945 */ /* 0x000fe60003800200 */
[----:B------:R-:W-:-:S13]  /*3830*/  ISETP.GT.AND P1, PT, R4, 0x400, PT ;  /* 0x000004000400780c */ /* 0x000fda0003f24270 */
[----:B------:R-:W-:Y:S05]  /*3840*/  @!P1 BRA `(.L_x_55) ;  /* 0x00000000006c9947 */ /* 0x000fea0003800000 */
[----:B------:R-:W0:Y:S01]  /*3850*/  LDC.64 R6, c[0x0][0x380] ;  /* 0x0000e000ff067b82 */ /* 0x000e220000000a00 */
[----:B------:R-:W2:Y:S01]  /*3860*/  LDG.E.CONSTANT R13, desc[UR6][R2.64+-0x400] ;  /* 0xfffc0006020d7981 */ /* 0x000ea2000c1e9900 */
[----:B------:R-:W-:-:S03]  /*3870*/  IADD3 R17, PT, PT, R11, 0x400, RZ ;  /* 0x000004000b117810 */ /* 0x000fc60007ffe0ff */
[----:B------:R-:W3:Y:S04]  /*3880*/  LDG.E.CONSTANT R15, desc[UR6][R2.64] ;  /* 0x00000006020f7981 */ /* 0x000ee8000c1e9900 */
[----:B------:R-:W4:Y:S04]  /*3890*/  LDG.E.CONSTANT R19, desc[UR6][R2.64+0xc00] ;  /* 0x000c000602137981 */ /* 0x000f28000c1e9900 */
[----:B------:R-:W5:Y:S04]  /*38a0*/  LDG.E.CONSTANT R21, desc[UR6][R2.64+0x1000] ;  /* 0x0010000602157981 */ /* 0x000f68000c1e9900 */
[----:B------:R-:W5:Y:S01]  /*38b0*/  LDG.E.CONSTANT R23, desc[UR6][R2.64+0x1400] ;  /* 0x0014000602177981 */ /* 0x000f62000c1e9900 */
[----:B0-----:R-:W-:-:S06]  /*38c0*/  IMAD.WIDE.U32 R4, R11, 0x4, R6 ;  /* 0x000000040b047825 */ /* 0x001fcc00078e0006 */
[----:B------:R0:W2:Y:S01]  /*38d0*/  LDG.E.CONSTANT R5, desc[UR6][R4.64] ;  /* 0x0000000604057981 */ /* 0x0000a2000c1e9900 */
[----:B------:R-:W-:-:S03]  /*38e0*/  IMAD.WIDE.U32 R6, R17, 0x4, R6 ;  /* 0x0000000411067825 */ /* 0x000fc600078e0006 */
[----:B------:R1:W4:Y:S04]  /*38f0*/  LDG.E.CONSTANT R17, desc[UR6][R2.64+0x400] ;  /* 0x0004000602117981 */ /* 0x000328000c1e9900 */
[----:B------:R-:W5:Y:S01]  /*3900*/  LDG.E.CONSTANT R7, desc[UR6][R6.64] ;  /* 0x0000000606077981 */ /* 0x000f62000c1e9900 */
[----:B0-----:R-:W-:Y:S02]  /*3910*/  IADD3 R4, P1, PT, R2, 0x2000, RZ ;  /* 0x0000200002047810 */ /* 0x001fe40007f3e0ff */
[----:B------:R-:W-:Y:S02]  /*3920*/  PLOP3.LUT P0, PT, PT, PT, PT, 0x8, 0x80 ;  /* 0x000000000080781c */ /* 0x000fe40003f0e170 */
[----:B------:R-:W-:Y:S02]  /*3930*/  IADD3 R10, PT, PT, R10, 0x800, RZ ;  /* 0x000008000a0a7810 */ /* 0x000fe40007ffe0ff */
[----:B------:R-:W-:-:S02]  /*3940*/  IADD3 R11, PT, PT, R11, 0x800, RZ ;  /* 0x000008000b0b7810 */ /* 0x000fc40007ffe0ff */
[----:B-1----:R-:W-:Y:S01]  /*3950*/  MOV R2, R4 ;  /* 0x0000000400027202 */ /* 0x002fe20000000f00 */
[----:B--2---:R-:W-:-:S04]  /*3960*/  FADD R0, R0, R5 ;  /* 0x0000000500007221 */ /* 0x004fc80000000000 */
[----:B------:R-:W-:-:S04]  /*3970*/  FADD R0, R0, R13 ;  /* 0x0000000d00007221 */ /* 0x000fc80000000000 */
[----:B---3--:R-:W-:-:S04]  /*3980*/  FADD R0, R0, R15 ;  /* 0x0000000f00007221 */ /* 0x008fc80000000000 */
[----:B----4-:R-:W-:-:S04]  /*3990*/  FADD R0, R0, R17 ;  /* 0x0000001100007221 */ /* 0x010fc80000000000 */
[----:B-----5:R-:W-:-:S04]  /*39a0*/  FADD R0, R0, R7 ;  /* 0x0000000700007221 */ /* 0x020fc80000000000 */
[----:B------:R-:W-:Y:S01]  /*39b0*/  FADD R0, R0, R19 ;  /* 0x0000001300007221 */ /* 0x000fe20000000000 */
[----:B------:R-:W-:-:S03]  /*39c0*/  IADD3.X R5, PT, PT, RZ, R3, RZ, P1, !PT ;  /* 0x00000003ff057210 */ /* 0x000fc60000ffe4ff */
[----:B------:R-:W-:Y:S01]  /*39d0*/  FADD R0, R0, R21 ;  /* 0x0000001500007221 */ /* 0x000fe20000000000 */
[----:B------:R-:W-:-:S03]  /*39e0*/  MOV R3, R5 ;  /* 0x0000000500037202 */ /* 0x000fc60000000f00 */
[----:B------:R-:W-:-:S07]  /*39f0*/  FADD R0, R0, R23 ;  /* 0x0000001700007221 */ /* 0x000fce0000000000 */
.L_x_55:
[----:B------:R-:W-:Y:S05]  /*3a00*/  BSYNC.RECONVERGENT B2 ;  /* 0x0000000000027941 */ /* 0x000fea0003800200 */
.L_x_54:
[----:B------:R-:W-:-:S13]  /*3a10*/  ISETP.LT.OR P0, PT, R10, R9, P0 ;  /* 0x000000090a00720c */ /* 0x000fda0000701670 */
[----:B------:R-:W-:Y:S05]  /*3a20*/  @!P0 BRA `(.L_x_47) ;  /* 0x0000000000288947 */ /* 0x000fea0003800000 */
[----:B------:R-:W0:Y:S01]  /*3a30*/  LDC.64 R4, c[0x0][0x380] ;  /* 0x0000e000ff047b82 */ /* 0x000e220000000a00 */
[----:B------:R-:W2:Y:S04]  /*3a40*/  LDG.E.CONSTANT R7, desc[UR6][R2.64+-0x400] ;  /* 0xfffc000602077981 */ /* 0x000ea8000c1e9900 */
[----:B------:R-:W3:Y:S01]  /*3a50*/  LDG.E.CONSTANT R9, desc[UR6][R2.64] ;  /* 0x0000000602097981 */ /* 0x000ee2000c1e9900 */
[----:B0-----:R-:W-:-:S03]  /*3a60*/  IMAD.WIDE.U32 R4, R11, 0x4, R4 ;  /* 0x000000040b047825 */ /* 0x001fc600078e0004 */
[----:B------:R-:W4:Y:S04]  /*3a70*/  LDG.E.CONSTANT R11, desc[UR6][R2.64+0x400] ;  /* 0x00040006020b7981 */ /* 0x000f28000c1e9900 */
[----:B------:R-:W5:Y:S02]  /*3a80*/  LDG.E.CONSTANT R5, desc[UR6][R4.64] ;  /* 0x0000000604057981 */ /* 0x000f64000c1e9900 */
[----:B-----5:R-:W-:-:S04]  /*3a90*/  FADD R0, R0, R5 ;  /* 0x0000000500007221 */ /* 0x020fc80000000000 */
[----:B--2---:R-:W-:-:S04]  /*3aa0*/  FADD R0, R0, R7 ;  /* 0x0000000700007221 */ /* 0x004fc80000000000 */
[----:B---3--:R-:W-:-:S04]  /*3ab0*/  FADD R0, R0, R9 ;  /* 0x0000000900007221 */ /* 0x008fc80000000000 */
[----:B----4-:R-:W-:-:S07]  /*3ac0*/  FADD R0, R0, R11 ;  /* 0x0000000b00007221 */ /* 0x010fce0000000000 */
.L_x_47:
[----:B------:R-:W-:Y:S05]  /*3ad0*/  BSYNC.RECONVERGENT B1 ;  /* 0x0000000000017941 */ /* 0x000fea0003800200 */
.L_x_45:
[----:B------:R-:W0:Y:S01]  /*3ae0*/  S2R R6, SR_LANEID ;  /* 0x0000000000067919 */ /* 0x000e220000000000 */
[----:B------:R-:W-:-:S05]  /*3af0*/  MOV R3, R0 ;  /* 0x0000000000037202 */ /* 0x000fca0000000f00 */
        /* <DEDUP_REMOVED lines=30> */
[----:B------:R-:W1:Y:S04]  /*3ce0*/  LDS R3, [UR4+0xc] ;  /* 0x00000c04ff037984 */ /* 0x000e680008000800 */
[----:B0-----:R-:W0:Y:S04]  /*3cf0*/  LDS.128 R4, [UR4+0x10] ;  /* 0x00001004ff047984 */ /* 0x001e280008000c00 */
[----:B------:R-:W2:Y:S01]  /*3d00*/  LDS.64 R8, [UR4+0x20] ;  /* 0x00002004ff087984 */ /* 0x000ea20008000a00 */
[----:B-1----:R-:W-:-:S04]  /*3d10*/  FADD R3, R0, R3 ;  /* 0x0000000300037221 */ /* 0x002fc80000000000 */
[----:B0-----:R-:W-:-:S04]  /*3d20*/  FADD R4, R3, R4 ;  /* 0x0000000403047221 */ /* 0x001fc80000000000 */
[----:B------:R-:W-:-:S04]  /*3d30*/  FADD R5, R4, R5 ;  /* 0x0000000504057221 */ /* 0x000fc80000000000 */
[----:B------:R-:W-:-:S04]  /*3d40*/  FADD R6, R5, R6 ;  /* 0x0000000605067221 */ /* 0x000fc80000000000 */
[----:B------:R-:W-:-:S04]  /*3d50*/  FADD R7, R6, R7 ;  /* 0x0000000706077221 */ /* 0x000fc80000000000 */
[----:B--2---:R-:W-:-:S04]  /*3d60*/  FADD R8, R7, R8 ;  /* 0x0000000807087221 */ /* 0x004fc80000000000 */
[----:B------:R-:W-:-:S07]  /*3d70*/  FADD R0, R8, R9 ;  /* 0x0000000908007221 */ /* 0x000fce0000000000 */
.L_x_17:
[----:B------:R-:W-:Y:S05]  /*3d80*/  BSYNC.RECONVERGENT B0 ;  /* 0x0000000000007941 */ /* 0x000fea0003800200 */
.L_x_1:
[----:B------:R-:W-:Y:S05]  /*3d90*/  @P0 EXIT ;  /* 0x000000000000094d */ /* 0x000fea0003800000 */
[----:B01234-:R-:W0:Y:S01]  /*3da0*/  LDC.64 R2, c[0x0][0x388] ;  /* 0x0000e200ff027b82 */ /* 0x01fe220000000a00 */
[----:B------:R-:W1:Y:S02]  /*3db0*/  LDCU UR4, c[0x0][0x398] ;  /* 0x00007300ff0477ac */ /* 0x000e640008000800 */
[----:B-1----:R-:W-:-:S05]  /*3dc0*/  FADD R5, R0, UR4 ;  /* 0x0000000400057e21 */ /* 0x002fca0008000000 */
[----:B0-----:R-:W-:Y:S01]  /*3dd0*/  STG.E desc[UR6][R2.64], R5 ;  /* 0x0000000502007986 */ /* 0x001fe2000c101906 */
[----:B------:R-:W-:Y:S05]  /*3de0*/  EXIT ;  /* 0x000000000000794d */ /* 0x000fea0003800000 */
.L_x_56:
[----:B------:R-:W-:-:S00]  /*3df0*/  BRA `(.L_x_56) ;  /* 0xfffffffc00fc7947 */ /* 0x000fc0000383ffff */
[----:B------:R-:W-:-:S00]  /*3e00*/  NOP ;  /* 0x0000000000007918 */ /* 0x000fc00000000000 */
[----:B------:R-:W-:-:S00]  /*3e10*/  NOP ;  /* 0x0000000000007918 */ /* 0x000fc00000000000 */
[----:B------:R-:W-:-:S00]  /*3e20*/  NOP ;  /* 0x0000000000007918 */ /* 0x000fc00000000000 */
[----:B------:R-:W-:-:S00]  /*3e30*/  NOP ;  /* 0x0000000000007918 */ /* 0x000fc00000000000 */
[----:B------:R-:W-:-:S00]  /*3e40*/  NOP ;  /* 0x0000000000007918 */ /* 0x000fc00000000000 */
[----:B------:R-:W-:-:S00]  /*3e50*/  NOP ;  /* 0x0000000000007918 */ /* 0x000fc00000000000 */
[----:B------:R-:W-:-:S00]  /*3e60*/  NOP ;  /* 0x0000000000007918 */ /* 0x000fc00000000000 */
[----:B------:R-:W-:-:S00]  /*3e70*/  NOP ;  /* 0x0000000000007918 */ /* 0x000fc00000000000 */
.L_x_253:


//--------------------- .text._ZN3cub18CUB_300001_SM_10006detail6reduce18DeviceReduceKernelINS2_10policy_hubIfyN4cuda3std3__44plusIfEEE10Policy1000EN6thrust24THRUST_300001_SM_1000_NS6detail15normal_iteratorINSD_10device_ptrIfEEEEyS9_fNS7_10__identityEEEvT0_PT3_T1_NS0_13GridEvenShareISN_EET2_T4_ --------------------------
	.section	.text._ZN3cub18CUB_300001_SM_10006detail6reduce18DeviceReduceKernelINS2_10policy_hubIfyN4cuda3std3__44plusIfEEE10Policy1000EN6thrust24THRUST_300001_SM_1000_NS6detail15normal_iteratorINSD_10device_ptrIfEEEEyS9_fNS7_10__identityEEEvT0_PT3_T1_NS0_13GridEvenShareISN_EET2_T4_,"ax",@progbits
	.align	128
        .global         _ZN3cub18CUB_300001_SM_10006detail6reduce18DeviceReduceKernelINS2_10policy_hubIfyN4cuda3std3__44plusIfEEE10Policy1000EN6thrust24THRUST_300001_SM_1000_NS6detail15normal_iteratorINSD_10device_ptrIfEEEEyS9_fNS7_10__identityEEEvT0_PT3_T1_NS0_13GridEvenShareISN_EET2_T4_
        .type           _ZN3cub18CUB_300001_SM_10006detail6reduce18DeviceReduceKernelINS2_10policy_hubIfyN4cuda3std3__44plusIfEEE10Policy1000EN6thrust24THRUST_300001_SM_1000_NS6detail15normal_iteratorINSD_10device_ptrIfEEEEyS9_fNS7_10__identityEEEvT0_PT3_T1_NS0_13GridEvenShareISN_EET2_T4_,@function
        .size           _ZN3cub18CUB_300001_SM_10006detail6reduce18DeviceReduceKernelINS2_10policy_hubIfyN4cuda3std3__44plusIfEEE10Policy1000EN6thrust24THRUST_300001_SM_1000_NS6detail15normal_iteratorINSD_10device_ptrIfEEEEyS9_fNS7_10__identityEEEvT0_PT3_T1_NS0_13GridEvenShareISN_EET2_T4_,(.L_x_254 - _ZN3cub18CUB_300001_SM_10006detail6reduce18DeviceReduceKernelINS2_10policy_hubIfyN4cuda3std3__44plusIfEEE10Policy1000EN6thrust24THRUST_300001_SM_1000_NS6detail15normal_iteratorINSD_10device_ptrIfEEEEyS9_fNS7_10__identityEEEvT0_PT3_T1_NS0_13GridEvenShareISN_EET2_T4_)
        .other          _ZN3cub18CUB_300001_SM_10006detail6reduce18DeviceReduceKernelINS2_10policy_hubIfyN4cuda3std3__44plusIfEEE10Policy1000EN6thrust24THRUST_300001_SM_1000_NS6detail15normal_iteratorINSD_10device_ptrIfEEEEyS9_fNS7_10__identityEEEvT0_PT3_T1_NS0_13GridEvenShareISN_EET2_T4_,@"STO_CUDA_ENTRY STV_DEFAULT"
_ZN3cub18CUB_300001_SM_10006detail6reduce18DeviceReduceKernelINS2_10policy_hubIfyN4cuda3std3__44plusIfEEE10Policy1000EN6thrust24THRUST_300001_SM_1000_NS6detail15normal_iteratorINSD_10device_ptrIfEEEEyS9_fNS7_10__identityEEEvT0_PT3_T1_NS0_13GridEvenShareISN_EET2_T4_:
.text._ZN3cub18CUB_300001_SM_10006detail6reduce18DeviceReduceKernelINS2_10policy_hubIfyN4cuda3std3__44plusIfEEE10Policy1000EN6thrust24THRUST_300001_SM_1000_NS6detail15normal_iteratorINSD_10device_ptrIfEEEEyS9_fNS7_10__identityEEEvT0_PT3_T1_NS0_13GridEvenShareISN_EET2_T4_:
[----:B------:R-:W-:Y:S08]  /*0000*/  LDC R1, c[0x0][0x37c] ;  /* 0x0000df00ff017b82 */ /* 0x000ff00000000800 */
[----:B------:R-:W0:Y:S01]  /*0010*/  S2UR UR16, SR_CTAID.X ;  /* 0x00000000001079c3 */ /* 0x000e220000002500 */
[----:B------:R-:W1:Y:S01]  /*0020*/  LDCU.64 UR8, c[0x0][0x3b8] ;  /* 0x00007700ff0877ac */ /* 0x000e620008000a00 */
[----:B------:R-:W-:Y:S01]  /*0030*/  BSSY.RECONVERGENT B0, `(.L_x_57) ;  /* 0x0000229000007945 */ /* 0x000fe20003800200 */
[----:B------:R-:W2:Y:S01]  /*0040*/  LDCU UR5, c[0x0][0x3c0] ;  /* 0x00007800ff0577ac */ /* 0x000ea20008000800 */
[----:B------:R-:W3:Y:S01]  /*0050*/  LDCU.64 UR14, c[0x0][0x358] ;  /* 0x00006b00ff0e77ac */ /* 0x000ee20008000a00 */
[----:B-1----:R-:W-:-:S02]  /*0060*/  IMAD.U32 R2, RZ, RZ, UR8 ;  /* 0x00000008ff027e24 */ /* 0x002fc4000f8e00ff */
[----:B------:R-:W-:Y:S01]  /*0070*/  IMAD.U32 R3, RZ, RZ, UR9 ;  /* 0x00000009ff037e24 */ /* 0x000fe2000f8e00ff */
[----:B--2---:R-:W-:Y:S02]  /*0080*/  USHF.L.U32 UR5, UR5, 0xc, URZ ;  /* 0x0000000c05057899 */ /* 0x004fe400080006ff */
[----:B0-----:R-:W-:Y:S02]  /*0090*/  USHF.L.U32 UR7, UR16, 0xc, URZ ;  /* 0x0000000c10077899 */ /* 0x001fe400080006ff */
[----:B------:R-:W-:-:S04]  /*00a0*/  USHF.R.S32.HI UR4, URZ, 0x1f, UR5 ;  /* 0x0000001fff047899 */ /* 0x000fc80008011405 */
[----:B------:R-:W-:-:S04]  /*00b0*/  IADD3 R23, P1, PT, R2, -UR7, RZ ;  /* 0x8000000702177c10 */ /* 0x000fc8000ff3e0ff */
[----:B------:R-:W-:Y:S02]  /*00c0*/  ISETP.GT.U32.AND P0, PT, R23, 0xfff, PT ;  /* 0x00000fff1700780c */ /* 0x000fe40003f04070 */
[----:B------:R-:W-:-:S04]  /*00d0*/  IADD3.X R22, PT, PT, R3, -0x1, RZ, P1, !PT ;  /* 0xffffffff03167810 */ /* 0x000fc80000ffe4ff */
[----:B------:R-:W-:-:S13]  /*00e0*/  ISETP.GT.U32.AND.EX P0, PT, R22, RZ, PT, P0 ;  /* 0x000000ff1600720c */ /* 0x000fda0003f04100 */
[----:B---3--:R-:W-:Y:S05]  /*00f0*/  @P0 BRA `(.L_x_58) ;  /* 0x0000000c00c40947 */ /* 0x008fea0003800000 */
[----:B------:R-:W0:Y:S01]  /*0100*/  S2R R0, SR_TID.X ;  /* 0x0000000000007919 */ /* 0x000e220000002100 */
[----:B------:R-:W-:Y:S01]  /*0110*/  IADD3 R5, PT, PT, R2, -UR7, RZ ;  /* 0x8000000702057c10 */ /* 0x000fe2000fffe0ff */
[----:B------:R-:W-:Y:S01]  /*0120*/  BSSY.RECONVERGENT B1, `(.L_x_59) ;  /* 0x000000a000017945 */ /* 0x000fe20003800200 */
[----:B------:R-:W-:Y:S02]  /*0130*/  IMAD.MOV.U32 R4, RZ, RZ, RZ ;  /* 0x000000ffff047224 */ /* 0x000fe400078e00ff */
[----:B0-----:R-:W-:Y:S02]  /*0140*/  ISETP.GE.AND P0, PT, R0, R5, PT ;  /* 0x000000050000720c */ /* 0x001fe40003f06270 */
[----:B------:R-:W-:-:S11]  /*0150*/  MOV R6, R0 ;  /* 0x0000000000067202 */ /* 0x000fd60000000f00 */
[----:B------:R-:W-:Y:S05]  /*0160*/  @P0 BRA `(.L_x_60) ;  /* 0x0000000000140947 */ /* 0x000fea0003800000 */
[----:B------:R-:W0:Y:S01]  /*0170*/  LDC.64 R8, c[0x0][0x380] ;  /* 0x0000e000ff087b82 */ /* 0x000e220000000a00 */
[----:B------:R-:W-:-:S04]  /*0180*/  VIADD R3, R0, UR7 ;  /* 0x0000000700037c36 */ /* 0x000fc80008000000 */
[----:B0-----:R-:W-:-:S05]  /*0190*/  IMAD.WIDE.U32 R8, R3, 0x4, R8 ;  /* 0x0000000403087825 */ /* 0x001fca00078e0008 */
[----:B------:R0:W5:Y:S01]  /*01a0*/  LDG.E R4, desc[UR14][R8.64] ;  /* 0x0000000e08047981 */ /* 0x000162000c1e1900 */
[----:B------:R-:W-:-:S07]  /*01b0*/  IADD3 R6, PT, PT, R0, 0x100, RZ ;  /* 0x0000010000067810 */ /* 0x000fce0007ffe0ff */
.L_x_60:
[----:B------:R-:W-:Y:S05]  /*01c0*/  BSYNC.RECONVERGENT B1 ;  /* 0x0000000000017941 */ /* 0x000fea0003800200 */
.L_x_59:
[----:B------:R-:W-:Y:S01]  /*01d0*/  ISETP.GE.AND P0, PT, R6, R5, PT ;  /* 0x000000050600720c */ /* 0x000fe20003f06270 */
[----:B------:R-:W-:-:S12]  /*01e0*/  BSSY.RECONVERGENT B1, `(.L_x_61) ;  /* 0x0000079000017945 */ /* 0x000fd80003800200 */
[----:B------:R-:W-:Y:S05]  /*01f0*/  @P0 BRA `(.L_x_62) ;  /* 0x0000000400dc0947 */ /* 0x000fea0003800000 */
[----:B------:R-:W-:Y:S01]  /*0200*/  LOP3.LUT R3, RZ, R6, RZ, 0x33, !PT ;  /* 0x00000006ff037212 */ /* 0x000fe200078e33ff */
[----:B------:R-:W-:Y:S03]  /*0210*/  BSSY.RECONVERGENT B2, `(.L_x_63) ;  /* 0x0000037000027945 */ /* 0x000fe60003800200 */
[----:B------:R-:W-:-:S04]  /*0220*/  IADD3 R3, PT, PT, R2, -UR7, R3 ;  /* 0x8000000702037c10 */ /* 0x000fc8000fffe003 */
[C---:B------:R-:W-:Y:S02]  /*0230*/  ISETP.GE.U32.AND P1, PT, R3.reuse, 0xf00, PT ;  /* 0x00000f000300780c */ /* 0x040fe40003f26070 */
[----:B------:R-:W-:-:S04]  /*0240*/  LEA.HI R7, R3, 0x1, RZ, 0x18 ;  /* 0x0000000103077811 */ /* 0x000fc800078fc0ff */
[----:B------:R-:W-:-:S04]  /*0250*/  LOP3.LUT R22, R7, 0xf, RZ, 0xc0, !PT ;  /* 0x0000000f07167812 */ /* 0x000fc800078ec0ff */
[----:B------:R-:W-:-:S03]  /*0260*/  ISETP.NE.AND P0, PT, R22, RZ, PT ;  /* 0x000000ff1600720c */ /* 0x000fc60003f05270 */
[----:B------:R-:W-:Y:S10]  /*0270*/  @!P1 BRA `(.L_x_64) ;  /* 0x0000000000c09947 */ /* 0x000ff40003800000 */
[----:B------:R-:W1:Y:S01]  /*0280*/  LDCU.64 UR8, c[0x0][0x380] ;  /* 0x00007000ff0877ac */ /* 0x000e620008000a00 */
[----:B------:R-:W-:Y:S01]  /*0290*/  IMAD.WIDE.U32 R2, R6, 0x4, RZ ;  /* 0x0000000406027825 */ /* 0x000fe200078e00ff */
[----:B------:R-:W-:Y:S01]  /*02a0*/  LOP3.LUT R11, R7, 0x1fffff0, RZ, 0xc0, !PT ;  /* 0x01fffff0070b7812 */ /* 0x000fe200078ec0ff */
[----:B------:R-:W-:-:S04]  /*02b0*/  UIMAD.WIDE.U32 UR4, UR16, 0x4000, URZ ;  /* 0x00004000100478a5 */ /* 0x000fc8000f8e00ff */
[----:B------:R-:W-:Y:S02]  /*02c0*/  IMAD.MOV R11, RZ, RZ, -R11 ;  /* 0x000000ffff0b7224 */ /* 0x000fe400078e0a0b */
[----:B------:R-:W-:Y:S02]  /*02d0*/  LOP3.LUT R2, R2, UR4, RZ, 0xfc, !PT ;  /* 0x0000000402027c12 */ /* 0x000fe4000f8efcff */
[----:B------:R-:W-:Y:S02]  /*02e0*/  LOP3.LUT R3, R3, UR5, RZ, 0xfc, !PT ;  /* 0x0000000503037c12 */ /* 0x000fe4000f8efcff */
[----:B-1----:R-:W-:-:S04]  /*02f0*/  IADD3 R2, P1, PT, R2, UR8, RZ ;  /* 0x0000000802027c10 */ /* 0x002fc8000ff3e0ff */
[----:B------:R-:W-:-:S04]  /*0300*/  IADD3 R2, P2, PT, R2, 0x2000, RZ ;  /* 0x0000200002027810 */ /* 0x000fc80007f5e0ff */
[----:B------:R-:W-:-:S09]  /*0310*/  IADD3.X R3, PT, PT, RZ, UR9, R3, P2, P1 ;  /* 0x00000009ff037c10 */ /* 0x000fd200097e2403 */
.L_x_65:
[----:B------:R-:W2:Y:S04]  /*0320*/  LDG.E R21, desc[UR14][R2.64+-0x2000] ;  /* 0xffe0000e02157981 */ /* 0x000ea8000c1e1900 */
[----:B------:R-:W3:Y:S04]  /*0330*/  LDG.E R20, desc[UR14][R2.64+-0x1c00] ;  /* 0xffe4000e02147981 */ /* 0x000ee8000c1e1900 */
[----:B------:R-:W4:Y:S04]  /*0340*/  LDG.E R23, desc[UR14][R2.64+-0x1800] ;  /* 0xffe8000e02177981 */ /* 0x000f28000c1e1900 */
        /* <DEDUP_REMOVED lines=11> */
[----:B0-----:R-:W4:Y:S04]  /*0400*/  LDG.E R9, desc[UR14][R2.64+0x1800] ;  /* 0x0018000e02097981 */ /* 0x001f28000c1e1900 */
[----:B------:R0:W4:Y:S01]  /*0410*/  LDG.E R8, desc[UR14][R2.64+0x1c00] ;  /* 0x001c000e02087981 */ /* 0x000122000c1e1900 */
[----:B------:R-:W-:-:S02]  /*0420*/  IADD3 R11, PT, PT, R11, 0x10, RZ ;  /* 0x000000100b0b7810 */ /* 0x000fc40007ffe0ff */
[----:B------:R-:W-:Y:S02]  /*0430*/  IADD3 R6, PT, PT, R6, 0x1000, RZ ;  /* 0x0000100006067810 */ /* 0x000fe40007ffe0ff */
[----:B------:R-:W-:Y:S02]  /*0440*/  ISETP.NE.AND P1, PT, R11, RZ, PT ;  /* 0x000000ff0b00720c */ /* 0x000fe40003f25270 */
[----:B0-----:R-:W-:-:S05]  /*0450*/  IADD3 R2, P2, PT, R2, 0x4000, RZ ;  /* 0x0000400002027810 */ /* 0x001fca0007f5e0ff */
[----:B------:R-:W-:Y:S02]  /*0460*/  IMAD.X R3, RZ, RZ, R3, P2 ;  /* 0x000000ffff037224 */ /* 0x000fe400010e0603 */
        /* <DEDUP_REMOVED lines=16> */
[----:B------:R-:W-:Y:S06]  /*0570*/  @P1 BRA `(.L_x_65) ;  /* 0xfffffffc00681947 */ /* 0x000fec000383ffff */
.L_x_64:
[----:B------:R-:W-:Y:S05]  /*0580*/  BSYNC.RECONVERGENT B2 ;  /* 0x0000000000027941 */ /* 0x000fea0003800200 */
.L_x_63:
[----:B------:R-:W-:Y:S05]  /*0590*/  @!P0 BRA `(.L_x_62) ;  /* 0x0000000000f48947 */ /* 0x000fea0003800000 */
[----:B------:R-:W-:Y:S01]  /*05a0*/  ISETP.GE.U32.AND P0, PT, R22, 0x8, PT ;  /* 0x000000081600780c */ /* 0x000fe20003f06070 */
[----:B------:R-:W-:Y:S01]  /*05b0*/  BSSY.RECONVERGENT B2, `(.L_x_66) ;  /* 0x000001a000027945 */ /* 0x000fe20003800200 */
[----:B------:R-:W-:-:S04]  /*05c0*/  LOP3.LUT R10, R7, 0x7, RZ, 0xc0, !PT ;  /* 0x00000007070a7812 */ /* 0x000fc800078ec0ff */
[----:B------:R-:W-:-:S07]  /*05d0*/  ISETP.NE.AND P1, PT, R10, RZ, PT ;  /* 0x000000ff0a00720c */ /* 0x000fce0003f25270 */
[----:B------:R-:W-:Y:S06]  /*05e0*/  @!P0 BRA `(.L_x_67) ;  /* 0x0000000000588947 */ /* 0x000fec0003800000 */
[----:B------:R-:W1:Y:S01]  /*05f0*/  LDCU.64 UR4, c[0x0][0x380] ;  /* 0x00007000ff0477ac */ /* 0x000e620008000a00 */
[----:B------:R-:W-:-:S04]  /*0600*/  IADD3 R3, P0, PT, R6, UR7, RZ ;  /* 0x0000000706037c10 */ /* 0x000fc8000ff1e0ff */
[----:B0-----:R-:W-:Y:S02]  /*0610*/  LEA.HI.X.SX32 R8, R6, RZ, 0x1, P0 ;  /* 0x000000ff06087211 */ /* 0x001fe400000f0eff */
[----:B-1----:R-:W-:-:S04]  /*0620*/  LEA R2, P0, R3, UR4, 0x2 ;  /* 0x0000000403027c11 */ /* 0x002fc8000f8010ff */
[----:B------:R-:W-:-:S05]  /*0630*/  LEA.HI.X R3, R3, UR5, R8, 0x2, P0 ;  /* 0x0000000503037c11 */ /* 0x000fca00080f1408 */
[----:B------:R-:W2:Y:S04]  /*0640*/  LDG.E R9, desc[UR14][R2.64] ;  /* 0x0000000e02097981 */ /* 0x000ea8000c1e1900 */
[----:B------:R-:W3:Y:S04]  /*0650*/  LDG.E R8, desc[UR14][R2.64+0x400] ;  /* 0x0004000e02087981 */ /* 0x000ee8000c1e1900 */
[----:B------:R-:W4:Y:S04]  /*0660*/  LDG.E R11, desc[UR14][R2.64+0x800] ;  /* 0x0008000e020b7981 */ /* 0x000f28000c1e1900 */
[----:B------:R-:W4:Y:S04]  /*0670*/  LDG.E R13, desc[UR14][R2.64+0xc00] ;  /* 0x000c000e020d7981 */ /* 0x000f28000c1e1900 */
[----:B------:R-:W4:Y:S04]  /*0680*/  LDG.E R15, desc[UR14][R2.64+0x1000] ;  /* 0x0010000e020f7981 */ /* 0x000f28000c1e1900 */
[----:B------:R-:W4:Y:S04]  /*0690*/  LDG.E R17, desc[UR14][R2.64+0x1400] ;  /* 0x0014000e02117981 */ /* 0x000f28000c1e1900 */
[----:B------:R-:W4:Y:S04]  /*06a0*/  LDG.E R19, desc[UR14][R2.64+0x1800] ;  /* 0x0018000e02137981 */ /* 0x000f28000c1e1900 */
[----:B------:R-:W4:Y:S01]  /*06b0*/  LDG.E R21, desc[UR14][R2.64+0x1c00] ;  /* 0x001c000e02157981 */ /* 0x000f22000c1e1900 */
[----:B------:R-:W-:-:S02]  /*06c0*/  VIADD R6, R6, 0x800 ;  /* 0x0000080006067836 */ /* 0x000fc40000000000 */
        /* <DEDUP_REMOVED lines=8> */
.L_x_67:
[----:B------:R-:W-:Y:S05]  /*0750*/  BSYNC.RECONVERGENT B2 ;  /* 0x0000000000027941 */ /* 0x000fea0003800200 */
.L_x_66:
        /* <DEDUP_REMOVED lines=14> */
[----:B------:R-:W4:Y:S01]  /*0840*/  LDG.E R13, desc[UR14][R2.64+0xc00] ;  /* 0x000c000e020d7981 */ /* 0x000f22000c1e1900 */
[----:B------:R-:W-:Y:S01]  /*0850*/  IADD3 R6, PT, PT, R6, 0x400, RZ ;  /* 0x0000040006067810 */ /* 0x000fe20007ffe0ff */
[----:B--2--5:R-:W-:-:S04]  /*0860*/  FADD R9, R4, R9 ;  /* 0x0000000904097221 */ /* 0x024fc80000000000 */
[----:B---3--:R-:W-:-:S04]  /*0870*/  FADD R8, R9, R8 ;  /* 0x0000000809087221 */ /* 0x008fc80000000000 */
[----:B----4-:R-:W-:-:S04]  /*0880*/  FADD R8, R8, R11 ;  /* 0x0000000b08087221 */ /* 0x010fc80000000000 */
[----:B------:R-:W-:-:S07]  /*0890*/  FADD R4, R8, R13 ;  /* 0x0000000d08047221 */ /* 0x000fce0000000000 */
.L_x_69:
[----:B------:R-:W-:Y:S05]  /*08a0*/  BSYNC.RECONVERGENT B2 ;  /* 0x0000000000027941 */ /* 0x000fea0003800200 */
.L_x_68:
[----:B------:R-:W-:Y:S05]  /*08b0*/  @!P1 BRA `(.L_x_62) ;  /* 0x00000000002c9947 */ /* 0x000fea0003800000 */
[----:B------:R-:W1:Y:S01]  /*08c0*/  LDC.64 R2, c[0x0][0x380] ;  /* 0x0000e000ff027b82 */ /* 0x000e620000000a00 */
[----:B0-----:R-:W-:Y:S01]  /*08d0*/  IMAD.U32 R9, RZ, RZ, UR16 ;  /* 0x00000010ff097e24 */ /* 0x001fe2000f8e00ff */
[----:B------:R-:W-:-:S03]  /*08e0*/  IADD3 R7, PT, PT, -R7, RZ, RZ ;  /* 0x000000ff07077210 */ /* 0x000fc60007ffe1ff */
[----:B-1----:R-:W-:-:S07]  /*08f0*/  IMAD.WIDE.U32 R2, R9, 0x4000, R2 ;  /* 0x0000400009027825 */ /* 0x002fce00078e0002 */
.L_x_70:
[----:B------:R-:W-:-:S06]  /*0900*/  IMAD.WIDE R8, R6, 0x4, R2 ;  /* 0x0000000406087825 */ /* 0x000fcc00078e0202 */
[----:B------:R-:W2:Y:S01]  /*0910*/  LDG.E R9, desc[UR14][R8.64] ;  /* 0x0000000e08097981 */ /* 0x000ea2000c1e1900 */
[----:B------:R-:W-:Y:S01]  /*0920*/  VIADD R7, R7, 0x1 ;  /* 0x0000000107077836 */ /* 0x000fe20000000000 */
[----:B------:R-:W-:-:S04]  /*0930*/  IADD3 R6, PT, PT, R6, 0x100, RZ ;  /* 0x0000010006067810 */ /* 0x000fc80007ffe0ff */
[----:B------:R-:W-:Y:S01]  /*0940*/  ISETP.NE.AND P0, PT, R7, RZ, PT ;  /* 0x000000ff0700720c */ /* 0x000fe20003f05270 */
[----:B--2--5:R-:W-:-:S12]  /*0950*/  FADD R4, R9, R4 ;  /* 0x0000000409047221 */ /* 0x024fd80000000000 */
[----:B------:R-:W-:Y:S05]  /*0960*/  @P0 BRA `(.L_x_70) ;  /* 0xfffffffc00e40947 */ /* 0x000fea000383ffff */
.L_x_62:
[----:B------:R-:W-:Y:S05]  /*0970*/  BSYNC.RECONVERGENT B1 ;  /* 0x0000000000017941 */ /* 0x000fea0003800200 */
.L_x_61:
[----:B------:R-:W-:Y:S01]  /*0980*/  ISETP.GE.AND P0, PT, R5, 0x100, PT ;  /* 0x000001000500780c */ /* 0x000fe20003f06270 */
[----:B-----5:R-:W-:-:S12]  /*0990*/  IMAD.MOV.U32 R11, RZ, RZ, R4 ;  /* 0x000000ffff0b7224 */ /* 0x020fd800078e0004 */
[----:B------:R-:W-:Y:S05]  /*09a0*/  @!P0 BRA `(.L_x_71) ;  /* 0x0000000000ac8947 */ /* 0x000fea0003800000 */
[----:B------:R-:W1:Y:S01]  /*09b0*/  S2R R7, SR_LANEID ;  /* 0x0000000000077919 */ /* 0x000e620000000000 */
[----:B------:R-:W2:Y:S02]  /*09c0*/  SHFL.DOWN PT, R2, R11, 0x1, 0x1f ;  /* 0x08201f000b027f89 */ /* 0x000ea400000e0000 */
[----:B--2---:R-:W-:Y:S01]  /*09d0*/  FADD R2, R2, R11 ;  /* 0x0000000b02027221 */ /* 0x004fe20000000000 */
[C---:B-1----:R-:W-:Y:S02]  /*09e0*/  ISETP.GT.AND P0, PT, R7.reuse, 0x1e, PT ;  /* 0x0000001e0700780c */ /* 0x042fe40003f04270 */
[----:B------:R-:W-:Y:S02]  /*09f0*/  ISETP.NE.AND P1, PT, R7, RZ, PT ;  /* 0x000000ff0700720c */ /* 0x000fe40003f25270 */
[----:B------:R-:W-:Y:S02]  /*0a00*/  FSEL R2, R11, R2, P0 ;  /* 0x000000020b027208 */ /* 0x000fe40000000000 */
[----:B------:R-:W-:-:S03]  /*0a10*/  ISETP.GT.AND P0, PT, R7, 0x1d, PT ;  /* 0x0000001d0700780c */ /* 0x000fc60003f04270 */
[----:B------:R-:W1:Y:S06]  /*0a20*/  SHFL.DOWN PT, R3, R2, 0x2, 0x1f ;  /* 0x08401f0002037f89 */ /* 0x000e6c00000e0000 */
[----:B------:R-:W2:Y:S01]  /*0a30*/  @!P1 S2R R6, SR_CgaCtaId ;  /* 0x0000000000069919 */ /* 0x000ea20000008800 */
[----:B------:R-:W-:Y:S02]  /*0a40*/  @!P1 MOV R5, 0x400 ;  /* 0x0000040000059802 */ /* 0x000fe40000000f00 */
[----:B------:R-:W-:-:S04]  /*0a50*/  @!P1 SHF.R.U32.HI R4, RZ, 0x3, R0 ;  /* 0x00000003ff049819 */ /* 0x000fc80000011600 */
[----:B------:R-:W-:Y:S01]  /*0a60*/  @!P1 LOP3.LUT R4, R4, 0x7c, RZ, 0xc0, !PT ;  /* 0x0000007c04049812 */ /* 0x000fe200078ec0ff */
[----:B-1----:R-:W-:Y:S01]  /*0a70*/  @!P0 FADD R2, R2, R3 ;  /* 0x0000000302028221 */ /* 0x002fe20000000000 */
[----:B------:R-:W-:-:S04]  /*0a80*/  ISETP.GT.AND P0, PT, R7, 0x1b, PT ;  /* 0x0000001b0700780c */ /* 0x000fc80003f04270 */
[----:B------:R-:W1:Y:S01]  /*0a90*/  SHFL.DOWN PT, R3, R2, 0x4, 0x1f ;  /* 0x08801f0002037f89 */ /* 0x000e6200000e0000 */
[----:B--2---:R-:W-:-:S04]  /*0aa0*/  @!P1 LEA R5, R6, R5, 0x18 ;  /* 0x0000000506059211 */ /* 0x004fc800078ec0ff */
[----:B------:R-:W-:-:S04]  /*0ab0*/  @!P1 IADD3 R4, PT, PT, R4, R5, RZ ;  /* 0x0000000504049210 */ /* 0x000fc80007ffe0ff */
[----:B-1----:R-:W-:Y:S01]  /*0ac0*/  @!P0 FADD R2, R2, R3 ;  /* 0x0000000302028221 */ /* 0x002fe20000000000 */
[----:B------:R-:W-:-:S04]  /*0ad0*/  ISETP.GT.AND P0, PT, R7, 0x17, PT ;  /* 0x000000170700780c */ /* 0x000fc80003f04270 */
[----:B------:R-:W1:Y:S09]  /*0ae0*/  SHFL.DOWN PT, R3, R2, 0x8, 0x1f ;  /* 0x09001f0002037f89 */ /* 0x000e7200000e0000 */
[----:B-1----:R-:W-:Y:S01]  /*0af0*/  @!P0 FADD R2, R2, R3 ;  /* 0x0000000302028221 */ /* 0x002fe20000000000 */
[----:B------:R-:W-:-:S04]  /*0b00*/  ISETP.NE.AND P0, PT, R0, RZ, PT ;  /* 0x000000ff0000720c */ /* 0x000fc80003f05270 */
[----:B------:R-:W1:Y:S02]  /*0b10*/  SHFL.DOWN PT, R3, R2, 0x10, 0x1f ;  /* 0x0a001f0002037f89 */ /* 0x000e6400000e0000 */
[----:B-1----:R-:W-:-:S05]  /*0b20*/  FADD R3, R2, R3 ;  /* 0x0000000302037221 */ /* 0x002fca0000000000 */
[----:B------:R2:W-:Y:S01]  /*0b30*/  @!P1 STS [R4+0x8], R3 ;  /* 0x0000080304009388 */ /* 0x0005e20000000800 */
[----:B------:R-:W-:Y:S01]  /*0b40*/  BAR.SYNC.DEFER_BLOCKING 0x0 ;  /* 0x0000000000007b1d */ /* 0x000fe20000010000 */
[----:B------:R-:W-:-:S04]  /*0b50*/  ISETP.GT.AND P1, PT, R7, 0xf, PT ;  /* 0x0000000f0700780c */ /* 0x000fc80003f24270 */
[----:B0-----:R-:W-:Y:S01]  /*0b60*/  FSEL R9, R2, R3, P1 ;  /* 0x0000000302097208 */ /* 0x001fe20000800000 */
[----:B------:R-:W-:Y:S08]  /*0b70*/  @P0 BRA `(.L_x_72) ;  /* 0x0000001400d00947 */ /* 0x000ff00003800000 */
[----:B------:R-:W0:Y:S01]  /*0b80*/  S2UR UR5, SR_CgaCtaId ;  /* 0x00000000000579c3 */ /* 0x000e220000008800 */
[----:B------:R-:W-:Y:S02]  /*0b90*/  UMOV UR4, 0x400 ;  /* 0x0000040000047882 */ /* 0x000fe40000000000 */
[----:B0-----:R-:W-:-:S09]  /*0ba0*/  ULEA UR4, UR5, UR4, 0x18 ;  /* 0x0000000405047291 */ /* 0x001fd2000f8ec0ff */
[----:B------:R-:W0:Y:S04]  /*0bb0*/  LDS R0, [UR4+0xc] ;  /* 0x00000c04ff007984 */ /* 0x000e280008000800 */
[----:B--2---:R-:W1:Y:S04]  /*0bc0*/  LDS.128 R4, [UR4+0x10] ;  /* 0x00001004ff047984 */ /* 0x004e680008000c00 */
        /* <DEDUP_REMOVED lines=9> */
.L_x_71:
[----:B0-----:R-:W0:Y:S01]  /*0c60*/  S2R R9, SR_LANEID ;  /* 0x0000000000097919 */ /* 0x001e220000000000 */
[----:B------:R-:W-:-:S05]  /*0c70*/  LOP3.LUT R2, R0, 0x3e0, RZ, 0xc0, !PT ;  /* 0x000003e000027812 */ /* 0x000fca00078ec0ff */
[----:B------:R-:W-:Y:S01]  /*0c80*/  VIADD R4, R2, 0x20 ;  /* 0x0000002002047836 */ /* 0x000fe20000000000 */
[----:B------:R-:W-:-:S04]  /*0c90*/  LOP3.LUT R2, RZ, R2, RZ, 0x33, !PT ;  /* 0x00000002ff027212 */ /* 0x000fc800078e33ff */
[----:B------:R-:W-:Y:S02]  /*0ca0*/  ISETP.GT.AND P0, PT, R4, R5, PT ;  /* 0x000000050400720c */ /* 0x000fe40003f04270 */
[----:B------:R-:W-:-:S04]  /*0cb0*/  IADD3 R2, PT, PT, R5, R2, RZ ;  /* 0x0000000205027210 */ /* 0x000fc80007ffe0ff */
[----:B------:R-:W-:-:S05]  /*0cc0*/  SEL R2, R2, 0x1f, P0 ;  /* 0x0000001f02027807 */ /* 0x000fca0000000000 */
[----:B------:R-:W1:Y:S01]  /*0cd0*/  SHFL.DOWN PT, R3, R11, 0x1, R2 ;  /* 0x082000000b037989 */ /* 0x000e6200000e0002 */
[C---:B0-----:R-:W-:Y:S01]  /*0ce0*/  ISETP.GE.AND P0, PT, R9.reuse, R2, PT ;  /* 0x000000020900720c */ /* 0x041fe20003f06270 */
[C---:B------:R-:W-:Y:S01]  /*0cf0*/  VIADD R7, R9.reuse, 0x2 ;  /* 0x0000000209077836 */ /* 0x040fe20000000000 */
[----:B------:R-:W-:-:S11]  /*0d00*/  ISETP.NE.AND P1, PT, R9, RZ, PT ;  /* 0x000000ff0900720c */ /* 0x000fd60003f25270 */
[----:B-1----:R-:W-:Y:S01]  /*0d10*/  @!P0 FADD R11, R3, R11 ;  /* 0x0000000b030b8221 */ /* 0x002fe20000000000 */
[----:B------:R-:W-:Y:S01]  /*0d20*/  ISETP.GT.AND P0, PT, R7, R2, PT ;  /* 0x000000020700720c */ /* 0x000fe20003f04270 */
[----:B------:R-:W0:Y:S01]  /*0d30*/  @!P1 S2R R13, SR_CgaCtaId ;  /* 0x00000000000d9919 */ /* 0x000e220000008800 */
[----:B------:R-:W-:Y:S02]  /*0d40*/  IADD3 R7, PT, PT, R9, 0x4, RZ ;  /* 0x0000000409077810 */ /* 0x000fe40007ffe0ff */
[----:B------:R-:W-:Y:S01]  /*0d50*/  @!P1 MOV R6, 0x400 ;  /* 0x0000040000069802 */ /* 0x000fe20000000f00 */
[----:B------:R-:W1:Y:S01]  /*0d60*/  SHFL.DOWN PT, R3, R11, 0x2, R2 ;  /* 0x084000000b037989 */ /* 0x000e6200000e0002 */
[----:B------:R-:W-:-:S04]  /*0d70*/  @!P1 SHF.R.U32.HI R4, RZ, 0x3, R0 ;  /* 0x00000003ff049819 */ /* 0x000fc80000011600 */
[----:B------:R-:W-:-:S03]  /*0d80*/  @!P1 LOP3.LUT R4, R4, 0x7c, RZ, 0xc0, !PT ;  /* 0x0000007c04049812 */ /* 0x000fc600078ec0ff */
[----:B-1----:R-:W-:Y:S01]  /*0d90*/  @!P0 FADD R11, R11, R3 ;  /* 0x000000030b0b8221 */ /* 0x002fe20000000000 */
[----:B------:R-:W-:Y:S01]  /*0da0*/  ISETP.GT.AND P0, PT, R7, R2, PT ;  /* 0x000000020700720c */ /* 0x000fe20003f04270 */
[----:B------:R-:W-:Y:S01]  /*0db0*/  VIADD R7, R9, 0x8 ;  /* 0x0000000809077836 */ /* 0x000fe20000000000 */
[----:B0-----:R-:W-:Y:S02]  /*0dc0*/  @!P1 LEA R13, R13, R6, 0x18 ;  /* 0x000000060d0d9211 */ /* 0x001fe400078ec0ff */
[----:B------:R-:W0:Y:S03]  /*0dd0*/  SHFL.DOWN PT, R3, R11, 0x4, R2 ;  /* 0x088000000b037989 */ /* 0x000e2600000e0002 */
[----:B------:R-:W-:-:S06]  /*0de0*/  @!P1 IMAD.IADD R4, R4, 0x1, R13 ;  /* 0x0000000104049824 */ /* 0x000fcc00078e020d */
[----:B0-----:R-:W-:Y:S01]  /*0df0*/  @!P0 FADD R11, R11, R3 ;  /* 0x000000030b0b8221 */ /* 0x001fe20000000000 */
[-C--:B------:R-:W-:Y:S02]  /*0e00*/  ISETP.GT.AND P0, PT, R7, R2.reuse, PT ;  /* 0x000000020700720c */ /* 0x080fe40003f04270 */
[----:B------:R-:W-:Y:S02]  /*0e10*/  IADD3 R7, PT, PT, R9, 0x10, RZ ;  /* 0x0000001009077810 */ /* 0x000fe40007ffe0ff */
[----:B------:R-:W0:Y:S09]  /*0e20*/  SHFL.DOWN PT, R3, R11, 0x8, R2 ;  /* 0x090000000b037989 */ /* 0x000e3200000e0002 */
[----:B0-----:R-:W-:Y:S01]  /*0e30*/  @!P0 FADD R11, R11, R3 ;  /* 0x000000030b0b8221 */ /* 0x001fe20000000000 */
[----:B------:R-:W-:-:S04]  /*0e40*/  ISETP.GT.AND P0, PT, R7, R2, PT ;  /* 0x000000020700720c */ /* 0x000fc80003f04270 */
[----:B------:R-:W0:Y:S09]  /*0e50*/  SHFL.DOWN PT, R3, R11, 0x10, R2 ;  /* 0x0a0000000b037989 */ /* 0x000e3200000e0002 */
        /* <DEDUP_REMOVED lines=13> */
[----:B------:R-:W1:Y:S04]  /*0f30*/  LDS R0, [UR4+0xc] ;  /* 0x00000c04ff007984 */ /* 0x000e680008000800 */
[----:B------:R-:W0:Y:S04]  /*0f40*/  LDS.128 R12, [UR4+0x10] ;  /* 0x00001004ff0c7984 */ /* 0x000e280008000c00 */
[----:B------:R-:W2:Y:S01]  /*0f50*/  LDS.64 R2, [UR4+0x20] ;  /* 0x00002004ff027984 */ /* 0x000ea20008000a00 */
[----:B-1----:R-:W-:Y:S01]  /*0f60*/  @P2 FADD R9, R9, R0 ;  /* 0x0000000009092221 */ /* 0x002fe20000000000 */
[----:B------:R-:W-:-:S03]  /*0f70*/  ISETP.GT.AND P2, PT, R5, 0xa0, PT ;  /* 0x000000a00500780c */ /* 0x000fc60003f44270 */
[----:B0-----:R-:W-:Y:S01]  /*0f80*/  @P4 FADD R9, R9, R12 ;  /* 0x0000000c09094221 */ /* 0x001fe20000000000 */
        /* <DEDUP_REMOVED lines=8> */
.L_x_58:
[----:B------:R-:W0:Y:S01]  /*1010*/  S2R R0, SR_TID.X ;  /* 0x0000000000007919 */ /* 0x000e220000002100 */
[----:B------:R-:W1:Y:S01]  /*1020*/  LDC.64 R4, c[0x0][0x380] ;  /* 0x0000e000ff047b82 */ /* 0x000e620000000a00 */
[----:B0-----:R-:W-:-:S04]  /*1030*/  VIADD R7, R0, UR7 ;  /* 0x0000000700077c36 */ /* 0x001fc80008000000 */
[----:B-1----:R-:W-:-:S05]  /*1040*/  IMAD.WIDE.U32 R4, R7, 0x4, R4 ;  /* 0x0000000407047825 */ /* 0x002fca00078e0004 */
[----:B------:R-:W2:Y:S04]  /*1050*/  LDG.E R7, desc[UR14][R4.64] ;  /* 0x0000000e04077981 */ /* 0x000ea8000c1e1900 */
[----:B------:R-:W2:Y:S04]  /*1060*/  LDG.E R8, desc[UR14][R4.64+0x400] ;  /* 0x0004000e04087981 */ /* 0x000ea8000c1e1900 */
[----:B------:R-:W3:Y:S04]  /*1070*/  LDG.E R9, desc[UR14][R4.64+0x800] ;  /* 0x0008000e04097981 */ /* 0x000ee8000c1e1900 */
[----:B------:R-:W3:Y:S04]  /*1080*/  LDG.E R10, desc[UR14][R4.64+0xc00] ;  /* 0x000c000e040a7981 */ /* 0x000ee8000c1e1900 */
[----:B------:R-:W4:Y:S04]  /*1090*/  LDG.E R11, desc[UR14][R4.64+0x1000] ;  /* 0x0010000e040b7981 */ /* 0x000f28000c1e1900 */
[----:B------:R-:W4:Y:S04]  /*10a0*/  LDG.E R12, desc[UR14][R4.64+0x1400] ;  /* 0x0014000e040c7981 */ /* 0x000f28000c1e1900 */
[----:B------:R-:W5:Y:S04]  /*10b0*/  LDG.E R13, desc[UR14][R4.64+0x1800] ;  /* 0x0018000e040d7981 */ /* 0x000f68000c1e1900 */
        /* <DEDUP_REMOVED lines=8> */
[----:B------:R-:W5:Y:S01]  /*1140*/  LDG.E R21, desc[UR14][R4.64+0x3c00] ;  /* 0x003c000e04157981 */ /* 0x000f62000c1e1900 */
[----:B------:R-:W-:-:S04]  /*1150*/  ISETP.GE.U32.AND P0, PT, R23, UR5, PT ;  /* 0x0000000517007c0c */ /* 0x000fc8000bf06070 */
[----:B------:R-:W-:Y:S01]  /*1160*/  ISETP.GE.U32.AND.EX P0, PT, R22, UR4, PT, P0 ;  /* 0x0000000416007c0c */ /* 0x000fe2000bf06100 */
        /* <DEDUP_REMOVED lines=13> */
[----:B------:R-:W-:-:S04]  /*1240*/  FADD R6, R15, R6 ;  /* 0x000000060f067221 */ /* 0x000fc80000000000 */
[----:B------:R-:W-:Y:S01]  /*1250*/  FADD R7, R7, R6 ;  /* 0x0000000607077221 */ /* 0x000fe20000000000 */
[----:B------:R-:W-:Y:S06]  /*1260*/  @!P0 BRA `(.L_x_73) ;  /* 0x0000000c006c8947 */ /* 0x000fec0003800000 */
[----:B------:R-:W-:Y:S01]  /*1270*/  UIADD3 UR8, UP0, UPT, UR5, UR7, URZ ;  /* 0x0000000705087290 */ /* 0x000fe2000ff1e0ff */
[----:B------:R-:W-:Y:S01]  /*1280*/  IADD3 R23, P2, PT, R2, -0x1000, RZ ;  /* 0xfffff00002177810 */ /* 0x000fe20007f5e0ff */
[----:B------:R-:W0:Y:S01]  /*1290*/  LDCU.64 UR12, c[0x0][0x380] ;  /* 0x00007000ff0c77ac */ /* 0x000e220008000a00 */
[----:B------:R-:W-:Y:S02]  /*12a0*/  LOP3.LUT R5, RZ, R0, RZ, 0x33, !PT ;  /* 0x00000000ff057212 */ /* 0x000fe400078e33ff */
[----:B------:R-:W-:Y:S01]  /*12b0*/  IADD3.X R8, PT, PT, R3, -0x1, RZ, P2, !PT ;  /* 0xffffffff03087810 */ /* 0x000fe200017fe4ff */
[----:B------:R-:W-:Y:S01]  /*12c0*/  UIADD3.X UR9, UPT, UPT, URZ, UR4, URZ, UP0, !UPT ;  /* 0x00000004ff097290 */ /* 0x000fe200087fe4ff */
[----:B------:R-:W-:Y:S01]  /*12d0*/  ISETP.LT.U32.AND P0, PT, R23, UR8, PT ;  /* 0x0000000817007c0c */ /* 0x000fe2000bf01070 */
[----:B------:R-:W-:Y:S01]  /*12e0*/  UMOV UR6, UR5 ;  /* 0x0000000500067c82 */ /* 0x000fe20008000000 */
[----:B------:R-:W-:Y:S01]  /*12f0*/  IADD3 R9, P1, PT, R0, UR8, RZ ;  /* 0x0000000800097c10 */ /* 0x000fe2000ff3e0ff */
[----:B------:R-:W-:Y:S01]  /*1300*/  UMOV UR4, URZ ;  /* 0x000000ff00047c82 */ /* 0x000fe20008000000 */
[----:B------:R-:W-:Y:S01]  /*1310*/  IADD3 R5, PT, PT, R2, -UR5, R5 ;  /* 0x8000000502057c10 */ /* 0x000fe2000fffe005 */
[----:B------:R-:W-:Y:S01]  /*1320*/  UMOV UR10, UR8 ;  /* 0x00000008000a7c82 */ /* 0x000fe20008000000 */
[----:B------:R-:W-:Y:S01]  /*1330*/  MOV R11, UR9 ;  /* 0x00000009000b7c02 */ /* 0x000fe20008000f00 */
[----:B------:R-:W-:-:S03]  /*1340*/  IMAD.X R0, RZ, RZ, UR9, P1 ;  /* 0x00000009ff007e24 */ /* 0x000fc600088e06ff */
[----:B------:R-:W-:Y:S02]  /*1350*/  ISETP.GT.U32.AND.EX P0, PT, R11, R8, PT, P0 ;  /* 0x000000080b00720c */ /* 0x000fe40003f04100 */
[----:B0-----:R-:W-:-:S04]  /*1360*/  LEA R6, P2, R9, UR12, 0x2 ;  /* 0x0000000c09067c11 */ /* 0x001fc8000f8410ff */
[----:B------:R-:W-:Y:S02]  /*1370*/  IADD3 R6, P1, PT, R6, 0x2000, RZ ;  /* 0x0000200006067810 */ /* 0x000fe40007f3e0ff */
[----:B------:R-:W-:Y:S02]  /*1380*/  LEA.HI.X R9, R9, UR13, R0, 0x2, P2 ;  /* 0x0000000d09097c11 */ /* 0x000fe400090f1400 */
[----:B------:R-:W-:Y:S01]  /*1390*/  IADD3 R0, PT, PT, R5, -UR7, RZ ;  /* 0x8000000705007c10 */ /* 0x000fe2000fffe0ff */
[----:B------:R-:W-:Y:S02]  /*13a0*/  UMOV UR7, UR9 ;  /* 0x0000000900077c82 */ /* 0x000fe40008000000 */
[----:B------:R-:W-:Y:S01]  /*13b0*/  IMAD.X R9, RZ, RZ, R9, P1 ;  /* 0x000000ffff097224 */ /* 0x000fe200008e0609 */
[----:B------:R-:W-:Y:S06]  /*13c0*/  @P0 BRA `(.L_x_74) ;  /* 0x0000000400000947 */ /* 0x000fec0003800000 */
[----:B------:R-:W0:Y:S01]  /*13d0*/  LDC.64 R2, c[0x0][0x3b8] ;  /* 0x0000ee00ff027b82 */ /* 0x000e220000000a00 */
[----:B------:R-:W1:Y:S01]  /*13e0*/  LDCU.64 UR12, c[0x0][0x380] ;  /* 0x00007000ff0c77ac */ /* 0x000e620008000a00 */
[----:B------:R-:W-:Y:S01]  /*13f0*/  NOP ;  /* 0x0000000000007918 */ /* 0x000fe20000000000 */
.L_x_75:
[----:B------:R-:W2:Y:S02]  /*1400*/  S2R R5, SR_TID.X ;  /* 0x0000000000057919 */ /* 0x000ea40000002100 */
[----:B--2---:R-:W-:-:S04]  /*1410*/  IADD3 R5, P0, PT, R5, UR8, RZ ;  /* 0x0000000805057c10 */ /* 0x004fc8000ff1e0ff */
[----:B------:R-:W-:Y:S02]  /*1420*/  IADD3.X R10, PT, PT, RZ, UR9, RZ, P0, !PT ;  /* 0x00000009ff0a7c10 */ /* 0x000fe400087fe4ff */
[----:B-1----:R-:W-:-:S04]  /*1430*/  LEA R4, P0, R5, UR12, 0x2 ;  /* 0x0000000c05047c11 */ /* 0x002fc8000f8010ff */
[----:B------:R-:W-:-:S05]  /*1440*/  LEA.HI.X R5, R5, UR13, R10, 0x2, P0 ;  /* 0x0000000d05057c11 */ /* 0x000fca00080f140a */
        /* <DEDUP_REMOVED lines=15> */
[----:B------:R1:W5:Y:S01]  /*1540*/  LDG.E R22, desc[UR14][R4.64+0x3c00] ;  /* 0x003c000e04167981 */ /* 0x000362000c1e1900 */
[----:B------:R-:W-:-:S02]  /*1550*/  USHF.R.S32.HI UR11, URZ, 0x1f, UR5 ;  /* 0x0000001fff0b7899 */ /* 0x000fc40008011405 */
[----:B------:R-:W-:-:S04]  /*1560*/  UIADD3 UR6, UP0, UPT, UR5, UR10, URZ ;  /* 0x0000000a05067290 */ /* 0x000fc8000ff1e0ff */
[----:B------:R-:W-:Y:S01]  /*1570*/  UIADD3.X UR7, UPT, UPT, UR11, UR7, URZ, UP0, !UPT ;  /* 0x000000070b077290 */ /* 0x000fe200087fe4ff */
[----:B--2---:R-:W-:Y:S01]  /*1580*/  FADD R7, R24, R7 ;  /* 0x0000000718077221 */ /* 0x004fe20000000000 */
[----:B0-----:R-:W-:-:S04]  /*1590*/  IADD3 R24, P1, PT, R2, -UR8, RZ ;  /* 0x8000000802187c10 */ /* 0x001fc8000ff3e0ff */
[----:B------:R-:W-:Y:S02]  /*15a0*/  ISETP.GE.U32.AND P0, PT, R24, UR5, PT ;  /* 0x0000000518007c0c */ /* 0x000fe4000bf06070 */
[----:B-1----:R-:W-:Y:S01]  /*15b0*/  IADD3.X R4, PT, PT, R3, ~UR9, RZ, P1, !PT ;  /* 0x8000000903047c10 */ /* 0x002fe20008ffe4ff */
[----:B---3--:R-:W-:-:S03]  /*15c0*/  FADD R26, R25, R26 ;  /* 0x0000001a191a7221 */ /* 0x008fc60000000000 */
[----:B------:R-:W-:Y:S01]  /*15d0*/  ISETP.GE.U32.AND.EX P0, PT, R4, UR11, PT, P0 ;  /* 0x0000000b04007c0c */ /* 0x000fe2000bf06100 */
        /* <DEDUP_REMOVED lines=12> */
[----:B------:R-:W-:-:S04]  /*16a0*/  FADD R7, R7, R10 ;  /* 0x0000000a07077221 */ /* 0x000fc80000000000 */
[----:B------:R-:W-:Y:S01]  /*16b0*/  FADD R7, R22, R7 ;  /* 0x0000000716077221 */ /* 0x000fe20000000000 */
[----:B------:R-:W-:Y:S06]  /*16c0*/  @!P0 BRA `(.L_x_73) ;  /* 0x0000000800548947 */ /* 0x000fec0003800000 */
[----:B------:R-:W-:Y:S01]  /*16d0*/  UIADD3 UR8, UP0, UPT, UR5, UR8, URZ ;  /* 0x0000000805087290 */ /* 0x000fe2000ff1e0ff */
[----:B------:R-:W-:Y:S01]  /*16e0*/  MOV R5, R9 ;  /* 0x0000000900057202 */ /* 0x000fe20000000f00 */
[----:B------:R-:W-:Y:S01]  /*16f0*/  IMAD.U32 R11, RZ, RZ, UR5 ;  /* 0x00000005ff0b7e24 */ /* 0x000fe2000f8e00ff */
[----:B------:R-:W-:Y:S01]  /*1700*/  UIADD3 UR4, UPT, UPT, UR4, 0x1, URZ ;  /* 0x0000000104047890 */ /* 0x000fe2000fffe0ff */
[----:B------:R-:W-:Y:S01]  /*1710*/  IMAD.MOV.U32 R4, RZ, RZ, R6 ;  /* 0x000000ffff047224 */ /* 0x000fe200078e0006 */
[----:B------:R-:W-:Y:S01]  /*1720*/  UIADD3.X UR9, UPT, UPT, UR11, UR9, URZ, UP0, !UPT ;  /* 0x000000090b097290 */ /* 0x000fe200087fe4ff */
[----:B------:R-:W-:Y:S01]  /*1730*/  ISETP.LT.U32.AND P0, PT, R23, UR8, PT ;  /* 0x0000000817007c0c */ /* 0x000fe2000bf01070 */
[----:B------:R-:W-:Y:S01]  /*1740*/  VIADD R0, R0, -UR5 ;  /* 0x8000000500007c36 */ /* 0x000fe20008000000 */
[----:B------:R-:W-:Y:S01]  /*1750*/  UMOV UR10, UR6 ;  /* 0x00000006000a7c82 */ /* 0x000fe20008000000 */
[----:B------:R-:W-:Y:S02]  /*1760*/  IMAD.WIDE R4, R11, 0x4, R4 ;  /* 0x000000040b047825 */ /* 0x000fe400078e0204 */
[----:B------:R-:W-:-:S02]  /*1770*/  MOV R13, UR9 ;  /* 0x00000009000d7c02 */ /* 0x000fc40008000f00 */
[----:B------:R-:W-:Y:S01]  /*1780*/  IMAD.MOV.U32 R6, RZ, RZ, R4 ;  /* 0x000000ffff067224 */ /* 0x000fe200078e0004 */
[----:B------:R-:W-:Y:S02]  /*1790*/  MOV R9, R5 ;  /* 0x0000000500097202 */ /* 0x000fe40000000f00 */
[----:B------:R-:W-:-:S13]  /*17a0*/  ISETP.GT.U32.AND.EX P0, PT, R13, R8, PT, P0 ;  /* 0x000000080d00720c */ /* 0x000fda0003f04100 */
[----:B------:R-:W-:Y:S05]  /*17b0*/  @!P0 BRA `(.L_x_75) ;  /* 0xfffffffc00108947 */ /* 0x000fea000383ffff */
[----:B------:R-:W-:-:S05]  /*17c0*/  UMOV UR6, UR5 ;  /* 0x0000000500067c82 */ /* 0x000fca0008000000 */
.L_x_74:
[----:B------:R-:W0:Y:S01]  /*17d0*/  S2R R5, SR_TID.X ;  /* 0x0000000000057919 */ /* 0x000e220000002100 */
[C---:B------:R-:W-:Y:S01]  /*17e0*/  IADD3 R4, PT, PT, R2.reuse, -UR8, RZ ;  /* 0x8000000802047c10 */ /* 0x040fe2000fffe0ff */
[----:B------:R-:W-:Y:S01]  /*17f0*/  IMAD.U32 R8, RZ, RZ, UR9 ;  /* 0x00000009ff087e24 */ /* 0x000fe2000f8e00ff */
[----:B------:R-:W-:Y:S01]  /*1800*/  ISETP.LE.U32.AND P1, PT, R2, UR8, PT ;  /* 0x0000000802007c0c */ /* 0x000fe2000bf23070 */
[----:B------:R-:W-:Y:S01]  /*1810*/  BSSY.RECONVERGENT B1, `(.L_x_73) ;  /* 0x0000080000017945 */ /* 0x000fe20003800200 */
[----:B0-----:R-:W-:-:S04]  /*1820*/  ISETP.GE.AND P0, PT, R5, R4, PT ;  /* 0x000000040500720c */ /* 0x001fc80003f06270 */
[----:B------:R-:W-:-:S13]  /*1830*/  ISETP.GE.U32.OR.EX P0, PT, R8, R3, P0, P1 ;  /* 0x000000030800720c */ /* 0x000fda0000706510 */
[----:B------:R-:W-:Y:S05]  /*1840*/  @P0 BRA `(.L_x_76) ;  /* 0x0000000400f00947 */ /* 0x000fea0003800000 */
[----:B------:R-:W0:Y:S01]  /*1850*/  LDC R4, c[0x0][0x3c0] ;  /* 0x0000f000ff047b82 */ /* 0x000e220000000800 */
[----:B------:R-:W-:Y:S01]  /*1860*/  USHF.L.U32 UR5, UR16, 0xc, URZ ;  /* 0x0000000c10057899 */ /* 0x000fe200080006ff */
[----:B------:R-:W-:Y:S01]  /*1870*/  LOP3.LUT R3, RZ, R5, RZ, 0x33, !PT ;  /* 0x00000005ff037212 */ /* 0x000fe200078e33ff */
[----:B------:R-:W-:Y:S02]  /*1880*/  BSSY.RECONVERGENT B2, `(.L_x_77) ;  /* 0x0000037000027945 */ /* 0x000fe40003800200 */
[----:B------:R-:W-:-:S06]  /*1890*/  UIADD3 UR5, UPT, UPT, UR5, UR6, URZ ;  /* 0x0000000605057290 */ /* 0x000fcc000fffe0ff */
[----:B------:R-:W-:Y:S01]  /*18a0*/  IADD3 R2, PT, PT, R2, -UR5, R3 ;  /* 0x8000000502027c10 */ /* 0x000fe2000fffe003 */
[----:B0-----:R-:W-:Y:S01]  /*18b0*/  IMAD R3, R4, UR4, RZ ;  /* 0x0000000404037c24 */ /* 0x001fe2000f8e02ff */
[----:B------:R-:W-:-:S03]  /*18c0*/  MOV R4, R5 ;  /* 0x0000000500047202 */ /* 0x000fc60000000f00 */
[----:B------:R-:W-:-:S05]  /*18d0*/  IMAD R2, R3, -0x1000, R2 ;  /* 0xfffff00003027824 */ /* 0x000fca00078e0202 */
[C---:B------:R-:W-:Y:S02]  /*18e0*/  ISETP.GE.U32.AND P0, PT, R2.reuse, 0xf00, PT ;  /* 0x00000f000200780c */ /* 0x040fe40003f06070 */
[----:B------:R-:W-:-:S04]  /*18f0*/  LEA.HI R19, R2, 0x1, RZ, 0x18 ;  /* 0x0000000102137811 */ /* 0x000fc800078fc0ff */
[----:B------:R-:W-:-:S04]  /*1900*/  LOP3.LUT R21, R19, 0xf, RZ, 0xc0, !PT ;  /* 0x0000000f13157812 */ /* 0x000fc800078ec0ff */
[----:B------:R-:W-:-:S03]  /*1910*/  ISETP.NE.AND P1, PT, R21, RZ, PT ;  /* 0x000000ff1500720c */ /* 0x000fc60003f25270 */
[----:B------:R-:W-:Y:S10]  /*1920*/  @!P0 BRA `(.L_x_78) ;  /* 0x0000000000b08947 */ /* 0x000ff40003800000 */
[----:B------:R-:W-:Y:S01]  /*1930*/  LEA.HI R2, R0, 0x1, RZ, 0x18 ;  /* 0x0000000100027811 */ /* 0x000fe200078fc0ff */
[----:B------:R-:W-:-:S03]  /*1940*/  IMAD.MOV.U32 R4, RZ, RZ, R5 ;  /* 0x000000ffff047224 */ /* 0x000fc600078e0005 */
[----:B------:R-:W-:-:S04]  /*1950*/  LOP3.LUT R2, R2, 0x1fffff0, RZ, 0xc0, !PT ;  /* 0x01fffff002027812 */ /* 0x000fc800078ec0ff */
[----:B------:R-:W-:-:S07]  /*1960*/  IADD3 R8, PT, PT, -R2, RZ, RZ ;  /* 0x000000ff02087210 */ /* 0x000fce0007ffe1ff */
.L_x_79:
[----:B------:R-:W-:Y:S01]  /*1970*/  IMAD.MOV.U32 R2, RZ, RZ, R6 ;  /* 0x000000ffff027224 */ /* 0x000fe200078e0006 */
[----:B------:R-:W-:-:S05]  /*1980*/  MOV R3, R9 ;  /* 0x0000000900037202 */ /* 0x000fca0000000f00 */
[----:B------:R-:W2:Y:S04]  /*1990*/  LDG.E R18, desc[UR14][R2.64+-0x2000] ;  /* 0xffe0000e02127981 */ /* 0x000ea8000c1e1900 */
[----:B------:R-:W3:Y:S04]  /*19a0*/  LDG.E R17, desc[UR14][R2.64+-0x1c00] ;  /* 0xffe4000e02117981 */ /* 0x000ee8000c1e1900 */
        /* <DEDUP_REMOVED lines=14> */
[----:B------:R-:W-:-:S02]  /*1a90*/  VIADD R8, R8, 0x10 ;  /* 0x0000001008087836 */ /* 0x000fc40000000000 */
[----:B------:R-:W-:-:S03]  /*1aa0*/  VIADD R4, R4, 0x1000 ;  /* 0x0000100004047836 */ /* 0x000fc60000000000 */
[----:B------:R-:W-:Y:S01]  /*1ab0*/  ISETP.NE.AND P0, PT, R8, RZ, PT ;  /* 0x000000ff0800720c */ /* 0x000fe20003f05270 */
[----:B--2---:R-:W-:-:S04]  /*1ac0*/  FADD R18, R18, R7 ;  /* 0x0000000712127221 */ /* 0x004fc80000000000 */
        /* <DEDUP_REMOVED lines=13> */
[----:B------:R-:W-:-:S03]  /*1ba0*/  IADD3 R6, P2, PT, R2, 0x4000, RZ ;  /* 0x0000400002067810 */ /* 0x000fc60007f5e0ff */
[----:B------:R-:W-:Y:S01]  /*1bb0*/  FADD R10, R10, R9 ;  /* 0x000000090a0a7221 */ /* 0x000fe20000000000 */
[----:B------:R-:W-:-:S03]  /*1bc0*/  IADD3.X R9, PT, PT, RZ, R3, RZ, P2, !PT ;  /* 0x00000003ff097210 */ /* 0x000fc600017fe4ff */
[----:B------:R-:W-:Y:S01]  /*1bd0*/  FADD R7, R10, R5 ;  /* 0x000000050a077221 */ /* 0x000fe20000000000 */
[----:B------:R-:W-:Y:S06]  /*1be0*/  @P0 BRA `(.L_x_79) ;  /* 0xfffffffc00600947 */ /* 0x000fec000383ffff */
.L_x_78:
[----:B------:R-:W-:Y:S05]  /*1bf0*/  BSYNC.RECONVERGENT B2 ;  /* 0x0000000000027941 */ /* 0x000fea0003800200 */
.L_x_77:
[----:B------:R-:W-:Y:S05]  /*1c00*/  @!P1 BRA `(.L_x_76) ;  /* 0x0000000400009947 */ /* 0x000fea0003800000 */
[----:B------:R-:W-:Y:S01]  /*1c10*/  ISETP.GE.U32.AND P0, PT, R21, 0x8, PT ;  /* 0x000000081500780c */ /* 0x000fe20003f06070 */
[----:B------:R-:W-:Y:S01]  /*1c20*/  BSSY.RECONVERGENT B2, `(.L_x_80) ;  /* 0x0000019000027945 */ /* 0x000fe20003800200 */
[----:B------:R-:W-:-:S04]  /*1c30*/  LOP3.LUT R9, R19, 0x7, RZ, 0xc0, !PT ;  /* 0x0000000713097812 */ /* 0x000fc800078ec0ff */
[----:B------:R-:W-:-:S07]  /*1c40*/  ISETP.NE.AND P1, PT, R9, RZ, PT ;  /* 0x000000ff0900720c */ /* 0x000fce0003f25270 */
[----:B------:R-:W-:Y:S06]  /*1c50*/  @!P0 BRA `(.L_x_81) ;  /* 0x0000000000548947 */ /* 0x000fec0003800000 */
[----:B------:R-:W-:-:S04]  /*1c60*/  IADD3 R3, P0, PT, R4, UR8, RZ ;  /* 0x0000000804037c10 */ /* 0x000fc8000ff1e0ff */
[----:B------:R-:W-:Y:S02]  /*1c70*/  IADD3.X R6, PT, PT, RZ, UR9, RZ, P0, !PT ;  /* 0x00000009ff067c10 */ /* 0x000fe400087fe4ff */
[----:B------:R-:W-:-:S04]  /*1c80*/  LEA R2, P0, R3, UR12, 0x2 ;  /* 0x0000000c03027c11 */ /* 0x000fc8000f8010ff */
[----:B------:R-:W-:-:S05]  /*1c90*/  LEA.HI.X R3, R3, UR13, R6, 0x2, P0 ;  /* 0x0000000d03037c11 */ /* 0x000fca00080f1406 */
[----:B------:R-:W2:Y:S04]  /*1ca0*/  LDG.E R6, desc[UR14][R2.64] ;  /* 0x0000000e02067981 */ /* 0x000ea8000c1e1900 */
[----:B------:R-:W3:Y:S04]  /*1cb0*/  LDG.E R5, desc[UR14][R2.64+0x400] ;  /* 0x0004000e02057981 */ /* 0x000ee8000c1e1900 */
[----:B------:R-:W4:Y:S04]  /*1cc0*/  LDG.E R8, desc[UR14][R2.64+0x800] ;  /* 0x0008000e02087981 */ /* 0x000f28000c1e1900 */
[----:B------:R-:W5:Y:S04]  /*1cd0*/  LDG.E R10, desc[UR14][R2.64+0xc00] ;  /* 0x000c000e020a7981 */ /* 0x000f68000c1e1900 */
[----:B------:R-:W5:Y:S04]  /*1ce0*/  LDG.E R12, desc[UR14][R2.64+0x1000] ;  /* 0x0010000e020c7981 */ /* 0x000f68000c1e1900 */
[----:B------:R-:W5:Y:S04]  /*1cf0*/  LDG.E R14, desc[UR14][R2.64+0x1400] ;  /* 0x0014000e020e7981 */ /* 0x000f68000c1e1900 */
[----:B------:R-:W5:Y:S04]  /*1d00*/  LDG.E R16, desc[UR14][R2.64+0x1800] ;  /* 0x0018000e02107981 */ /* 0x000f68000c1e1900 */
[----:B------:R-:W5:Y:S01]  /*1d10*/  LDG.E R18, desc[UR14][R2.64+0x1c00] ;  /* 0x001c000e02127981 */ /* 0x000f62000c1e1900 */
[----:B------:R-:W-:-:S02]  /*1d20*/  VIADD R4, R4, 0x800 ;  /* 0x0000080004047836 */ /* 0x000fc40000000000 */
[----:B--2---:R-:W-:-:S04]  /*1d30*/  FADD R6, R7, R6 ;  /* 0x0000000607067221 */ /* 0x004fc80000000000 */
[----:B---3--:R-:W-:-:S04]  /*1d40*/  FADD R5, R6, R5 ;  /* 0x0000000506057221 */ /* 0x008fc80000000000 */
[----:B----4-:R-:W-:-:S04]  /*1d50*/  FADD R5, R5, R8 ;  /* 0x0000000805057221 */ /* 0x010fc80000000000 */
[----:B-----5:R-:W-:-:S04]  /*1d60*/  FADD R5, R5, R10 ;  /* 0x0000000a05057221 */ /* 0x020fc80000000000 */
[----:B------:R-:W-:-:S04]  /*1d70*/  FADD R5, R5, R12 ;  /* 0x0000000c05057221 */ /* 0x000fc80000000000 */
[----:B------:R-:W-:-:S04]  /*1d80*/  FADD R5, R5, R14 ;  /* 0x0000000e05057221 */ /* 0x000fc80000000000 */
[----:B------:R-:W-:-:S04]  /*1d90*/  FADD R5, R5, R16 ;  /* 0x0000001005057221 */ /* 0x000fc80000000000 */
[----:B------:R-:W-:-:S07]  /*1da0*/  FADD R7, R5, R18 ;  /* 0x0000001205077221 */ /* 0x000fce0000000000 */
.L_x_81:
[----:B------:R-:W-:Y:S05]  /*1db0*/  BSYNC.RECONVERGENT B2 ;  /* 0x0000000000027941 */ /* 0x000fea0003800200 */
.L_x_80:
[----:B------:R-:W-:Y:S05]  /*1dc0*/  @!P1 BRA `(.L_x_76) ;  /* 0x0000000000909947 */ /* 0x000fea0003800000 */
[----:B------:R-:W-:Y:S01]  /*1dd0*/  ISETP.GE.U32.AND P0, PT, R9, 0x4, PT ;  /* 0x000000040900780c */ /* 0x000fe20003f06070 */
[----:B------:R-:W-:Y:S01]  /*1de0*/  BSSY.RECONVERGENT B2, `(.L_x_82) ;  /* 0x0000010000027945 */ /* 0x000fe20003800200 */
[----:B------:R-:W-:-:S11]  /*1df0*/  LOP3.LUT P1, RZ, R19, 0x3, RZ, 0xc0, !PT ;  /* 0x0000000313ff7812 */ /* 0x000fd6000782c0ff */
[----:B------:R-:W-:Y:S05]  /*1e00*/  @!P0 BRA `(.L_x_83) ;  /* 0x0000000000348947 */ /* 0x000fea0003800000 */
[----:B------:R-:W-:-:S04]  /*1e10*/  IADD3 R3, P0, PT, R4, UR8, RZ ;  /* 0x0000000804037c10 */ /* 0x000fc8000ff1e0ff */
[----:B------:R-:W-:Y:S02]  /*1e20*/  IADD3.X R6, PT, PT, RZ, UR9, RZ, P0, !PT ;  /* 0x00000009ff067c10 */ /* 0x000fe400087fe4ff */
[----:B------:R-:W-:-:S04]  /*1e30*/  LEA R2, P0, R3, UR12, 0x2 ;  /* 0x0000000c03027c11 */ /* 0x000fc8000f8010ff */
[----:B------:R-:W-:-:S05]  /*1e40*/  LEA.HI.X R3, R3, UR13, R6, 0x2, P0 ;  /* 0x0000000d03037c11 */ /* 0x000fca00080f1406 */
[----:B------:R-:W2:Y:S04]  /*1e50*/  LDG.E R6, desc[UR14][R2.64] ;  /* 0x0000000e02067981 */ /* 0x000ea8000c1e1900 */
[----:B------:R-:W3:Y:S04]  /*1e60*/  LDG.E R5, desc[UR14][R2.64+0x400] ;  /* 0x0004000e02057981 */ /* 0x000ee8000c1e1900 */
[----:B------:R-:W4:Y:S04]  /*1e70*/  LDG.E R8, desc[UR14][R2.64+0x800] ;  /* 0x0008000e02087981 */ /* 0x000f28000c1e1900 */
[----:B------:R-:W5:Y:S01]  /*1e80*/  LDG.E R10, desc[UR14][R2.64+0xc00] ;  /* 0x000c000e020a7981 */ /* 0x000f62000c1e1900 */
[----:B------:R-:W-:-:S02]  /*1e90*/  VIADD R4, R4, 0x400 ;  /* 0x0000040004047836 */ /* 0x000fc40000000000 */
[----:B--2---:R-:W-:-:S04]  /*1ea0*/  FADD R6, R7, R6 ;  /* 0x0000000607067221 */ /* 0x004fc80000000000 */
[----:B---3--:R-:W-:-:S04]  /*1eb0*/  FADD R5, R6, R5 ;  /* 0x0000000506057221 */ /* 0x008fc80000000000 */
[----:B----4-:R-:W-:-:S04]  /*1ec0*/  FADD R5, R5, R8 ;  /* 0x0000000805057221 */ /* 0x010fc80000000000 */
[----:B-----5:R-:W-:-:S07]  /*1ed0*/  FADD R7, R5, R10 ;  /* 0x0000000a05077221 */ /* 0x020fce0000000000 */
.L_x_83:
[----:B------:R-:W-:Y:S05]  /*1ee0*/  BSYNC.RECONVERGENT B2 ;  /* 0x0000000000027941 */ /* 0x000fea0003800200 */
.L_x_82:
[----:B------:R-:W-:Y:S05]  /*1ef0*/  @!P1 BRA `(.L_x_76) ;  /* 0x0000000000449947 */ /* 0x000fea0003800000 */
[----:B------:R-:W-:Y:S02]  /*1f00*/  LOP3.LUT R0, R0, 0xffff, RZ, 0xc0, !PT ;  /* 0x0000ffff00007812 */ /* 0x000fe400078ec0ff */
[----:B------:R-:W-:Y:S02]  /*1f10*/  IADD3 R5, P0, PT, R4, UR10, RZ ;  /* 0x0000000a04057c10 */ /* 0x000fe4000ff1e0ff */
[----:B------:R-:W-:Y:S02]  /*1f20*/  LEA.HI R0, R0, 0x1, RZ, 0x18 ;  /* 0x0000000100007811 */ /* 0x000fe400078fc0ff */
[----:B------:R-:W-:Y:S02]  /*1f30*/  LEA R4, P1, R5, UR12, 0x2 ;  /* 0x0000000c05047c11 */ /* 0x000fe4000f8210ff */
[----:B------:R-:W-:Y:S02]  /*1f40*/  LOP3.LUT R0, R0, 0x3, RZ, 0xc0, !PT ;  /* 0x0000000300007812 */ /* 0x000fe400078ec0ff */
[----:B------:R-:W-:-:S03]  /*1f50*/  IADD3.X R2, PT, PT, RZ, UR7, RZ, P0, !PT ;  /* 0x00000007ff027c10 */ /* 0x000fc600087fe4ff */
[----:B------:R-:W-:Y:S01]  /*1f60*/  IMAD.MOV R0, RZ, RZ, -R0 ;  /* 0x000000ffff007224 */ /* 0x000fe200078e0a00 */
[----:B------:R-:W-:-:S07]  /*1f70*/  LEA.HI.X R5, R5, UR13, R2, 0x2, P1 ;  /* 0x0000000d05057c11 */ /* 0x000fce00088f1402 */
.L_x_84:
[----:B------:R-:W-:Y:S01]  /*1f80*/  MOV R2, R4 ;  /* 0x0000000400027202 */ /* 0x000fe20000000f00 */
[----:B------:R-:W-:-:S05]  /*1f90*/  IMAD.MOV.U32 R3, RZ, RZ, R5 ;  /* 0x000000ffff037224 */ /* 0x000fca00078e0005 */
[----:B------:R-:W2:Y:S01]  /*1fa0*/  LDG.E R2, desc[UR14][R2.64] ;  /* 0x0000000e02027981 */ /* 0x000ea2000c1e1900 */
[----:B------:R-:W-:Y:S02]  /*1fb0*/  IADD3 R0, PT, PT, R0, 0x1, RZ ;  /* 0x0000000100007810 */ /* 0x000fe40007ffe0ff */
[----:B------:R-:W-:Y:S02]  /*1fc0*/  IADD3 R4, P1, PT, R4, 0x400, RZ ;  /* 0x0000040004047810 */ /* 0x000fe40007f3e0ff */
[----:B------:R-:W-:-:S03]  /*1fd0*/  ISETP.NE.AND P0, PT, R0, RZ, PT ;  /* 0x000000ff0000720c */ /* 0x000fc60003f05270 */
[----:B------:R-:W-:Y:S02]  /*1fe0*/  IMAD.X R5, RZ, RZ, R5, P1 ;  /* 0x000000ffff057224 */ /* 0x000fe400008e0605 */
[----:B--2---:R-:W-:-:S08]  /*1ff0*/  FADD R7, R2, R7 ;  /* 0x0000000702077221 */ /* 0x004fd00000000000 */
[----:B------:R-:W-:Y:S05]  /*2000*/  @P0 BRA `(.L_x_84) ;  /* 0xfffffffc00dc0947 */ /* 0x000fea000383ffff */
.L_x_76:
[----:B------:R-:W-:Y:S05]  /*2010*/  BSYNC.RECONVERGENT B1 ;  /* 0x0000000000017941 */ /* 0x000fea0003800200 */
.L_x_73:
[----:B------:R-:W0:Y:S01]  /*2020*/  S2R R6, SR_LANEID ;  /* 0x0000000000067919 */ /* 0x000e220000000000 */
[----:B------:R-:W1:Y:S01]  /*2030*/  SHFL.DOWN PT, R0, R7, 0x1, 0x1f ;  /* 0x08201f0007007f89 */ /* 0x000e6200000e0000 */
[----:B------:R-:W2:Y:S01]  /*2040*/  S2R R5, SR_TID.X ;  /* 0x0000000000057919 */ /* 0x000ea20000002100 */
[C---:B0-----:R-:W-:Y:S02]  /*2050*/  ISETP.GT.AND P0, PT, R6.reuse, 0x1e, PT ;  /* 0x0000001e0600780c */ /* 0x041fe40003f04270 */
[----:B------:R-:W-:-:S11]  /*2060*/  ISETP.NE.AND P1, PT, R6, RZ, PT ;  /* 0x000000ff0600720c */ /* 0x000fd60003f25270 */
[----:B-1----:R-:W-:Y:S01]  /*2070*/  @!P0 FADD R7, R0, R7 ;  /* 0x0000000700078221 */ /* 0x002fe20000000000 */
[----:B------:R-:W-:Y:S01]  /*2080*/  ISETP.GT.AND P0, PT, R6, 0x1d, PT ;  /* 0x0000001d0600780c */ /* 0x000fe20003f04270 */
[----:B------:R-:W0:Y:S01]  /*2090*/  @!P1 S2R R4, SR_CgaCtaId ;  /* 0x0000000000049919 */ /* 0x000e220000008800 */
[----:B------:R-:W-:Y:S02]  /*20a0*/  @!P1 MOV R3, 0x400 ;  /* 0x0000040000039802 */ /* 0x000fe40000000f00 */
[----:B--2---:R-:W-:Y:S01]  /*20b0*/  @!P1 SHF.R.U32.HI R2, RZ, 0x3, R5 ;  /* 0x00000003ff029819 */ /* 0x004fe20000011605 */
        /* <DEDUP_REMOVED lines=31> */
[----:B------:R-:W-:-:S07]  /*22b0*/  FADD R9, R2, R3 ;  /* 0x0000000302097221 */ /* 0x000fce0000000000 */
.L_x_72:
[----:B------:R-:W-:Y:S05]  /*22c0*/  BSYNC.RECONVERGENT B0 ;  /* 0x0000000000007941 */ /* 0x000fea0003800200 */
.L_x_57:
[----:B------:R-:W-:Y:S05]  /*22d0*/  @P0 EXIT ;  /* 0x000000000000094d */ /* 0x000fea0003800000 */
[----:B------:R-:W3:Y:S02]  /*22e0*/  LDCU.64 UR4, c[0x0][0x388] ;  /* 0x00007100ff0477ac */ /* 0x000ee40008000a00 */
[----:B---3--:R-:W-:-:S06]  /*22f0*/  UIMAD.WIDE.U32 UR4, UR16, 0x4, UR4 ;  /* 0x00000004100478a5 */ /* 0x008fcc000f8e0004 */
[----:B------:R-:W-:Y:S01]  /*2300*/  IMAD.U32 R2, RZ, RZ, UR4 ;  /* 0x00000004ff027e24 */ /* 0x000fe2000f8e00ff */
[----:B0-2---:R-:W-:-:S05]  /*2310*/  MOV R3, UR5 ;  /* 0x0000000500037c02 */ /* 0x005fca0008000f00 */
[----:B------:R-:W-:Y:S01]  /*2320*/  STG.E desc[UR14][R2.64], R9 ;  /* 0x0000000902007986 */ /* 0x000fe2000c10190e */
[----:B------:R-:W-:Y:S05]  /*2330*/  EXIT ;  /* 0x000000000000794d */ /* 0x000fea0003800000 */
.L_x_85:
        /* <DEDUP_REMOVED lines=12> */
.L_x_254:


//--------------------- .text._ZN3cub18CUB_300001_SM_10006detail6reduce28DeviceReduceSingleTileKernelINS2_10policy_hubIfyN4cuda3std3__44plusIfEEE10Policy1000EN6thrust24THRUST_300001_SM_1000_NS6detail15normal_iteratorINSD_10device_ptrIfEEEEPfyS9_ffNS7_10__identityEEEvT0_T1_T2_T3_T4_T6_ --------------------------
	.section	.text._ZN3cub18CUB_300001_SM_10006detail6reduce28DeviceReduceSingleTileKernelINS2_10policy_hubIfyN4cuda3std3__44plusIfEEE10Policy1000EN6thrust24THRUST_300001_SM_1000_NS6detail15normal_iteratorINSD_10device_ptrIfEEEEPfyS9_ffNS7_10__identityEEEvT0_T1_T2_T3_T4_T6_,"ax",@progbits
	.align	128
        .global         _ZN3cub18CUB_300001_SM_10006detail6reduce28DeviceReduceSingleTileKernelINS2_10policy_hubIfyN4cuda3std3__44plusIfEEE10Policy1000EN6thrust24THRUST_300001_SM_1000_NS6detail15normal_iteratorINSD_10device_ptrIfEEEEPfyS9_ffNS7_10__identityEEEvT0_T1_T2_T3_T4_T6_
        .type           _ZN3cub18CUB_300001_SM_10006detail6reduce28DeviceReduceSingleTileKernelINS2_10policy_hubIfyN4cuda3std3__44plusIfEEE10Policy1000EN6thrust24THRUST_300001_SM_1000_NS6detail15normal_iteratorINSD_10device_ptrIfEEEEPfyS9_ffNS7_10__identityEEEvT0_T1_T2_T3_T4_T6_,@function
        .size           _ZN3cub18CUB_300001_SM_10006detail6reduce28DeviceReduceSingleTileKernelINS2_10policy_hubIfyN4cuda3std3__44plusIfEEE10Policy1000EN6thrust24THRUST_300001_SM_1000_NS6detail15normal_iteratorINSD_10device_ptrIfEEEEPfyS9_ffNS7_10__identityEEEvT0_T1_T2_T3_T4_T6_,(.L_x_255 - _ZN3cub18CUB_300001_SM_10006detail6reduce28DeviceReduceSingleTileKernelINS2_10policy_hubIfyN4cuda3std3__44plusIfEEE10Policy1000EN6thrust24THRUST_300001_SM_1000_NS6detail15normal_iteratorINSD_10device_ptrIfEEEEPfyS9_ffNS7_10__identityEEEvT0_T1_T2_T3_T4_T6_)
        .other          _ZN3cub18CUB_300001_SM_10006detail6reduce28DeviceReduceSingleTileKernelINS2_10policy_hubIfyN4cuda3std3__44plusIfEEE10Policy1000EN6thrust24THRUST_300001_SM_1000_NS6detail15normal_iteratorINSD_10device_ptrIfEEEEPfyS9_ffNS7_10__identityEEEvT0_T1_T2_T3_T4_T6_,@"STO_CUDA_ENTRY STV_DEFAULT"
_ZN3cub18CUB_300001_SM_10006detail6reduce28DeviceReduceSingleTileKernelINS2_10policy_hubIfyN4cuda3std3__44plusIfEEE10Policy1000EN6thrust24THRUST_300001_SM_1000_NS6detail15normal_iteratorINSD_10device_ptrIfEEEEPfyS9_ffNS7_10__identityEEEvT0_T1_T2_T3_T4_T6_:
.text._ZN3cub18CUB_300001_SM_10006detail6reduce28DeviceReduceSingleTileKernelINS2_10policy_hubIfyN4cuda3std3__44plusIfEEE10Policy1000EN6thrust24THRUST_300001_SM_1000_NS6detail15normal_iteratorINSD_10device_ptrIfEEEEPfyS9_ffNS7_10__identityEEEvT0_T1_T2_T3_T4_T6_:
[----:B------:R-:W-:Y:S01]  /*0000*/  LDC R1, c[0x0][0x37c] ;  /* 0x0000df00ff017b82 */ /* 0x000fe20000000800 */
[----:B------:R-:W0:Y:S01]  /*0010*/  LDCU.64 UR4, c[0x0][0x390] ;  /* 0x00007200ff0477ac */ /* 0x000e220008000a00 */
[----:B------:R-:W1:Y:S01]  /*0020*/  LDCU.64 UR6, c[0x0][0x358] ;  /* 0x00006b00ff0677ac */ /* 0x000e620008000a00 */
[----:B0-----:R-:W-:Y:S01]  /*0030*/  MOV R4, UR4 ;  /* 0x0000000400047c02 */ /* 0x001fe20008000f00 */
[----:B------:R-:W-:-:S03]  /*0040*/  IMAD.U32 R0, RZ, RZ, UR5 ;  /* 0x00000005ff007e24 */ /* 0x000fc6000f8e00ff */
[----:B------:R-:W-:-:S04]  /*0050*/  ISETP.NE.U32.AND P0, PT, R4, RZ, PT ;  /* 0x000000ff0400720c */ /* 0x000fc80003f05070 */
[----:B------:R-:W-:-:S13]  /*0060*/  ISETP.NE.AND.EX P0, PT, R0, RZ, PT, P0 ;  /* 0x000000ff0000720c */ /* 0x000fda0003f05300 */
        /* <DEDUP_REMOVED lines=8> */
.L_x_86:
[----:B------:R-:W-:Y:S01]  /*00f0*/  ISETP.GT.U32.AND P0, PT, R4, 0xfff, PT ;  /* 0x00000fff0400780c */ /* 0x000fe20003f04070 */
[----:B------:R-:W-:Y:S03]  /*0100*/  BSSY.RECONVERGENT B0, `(.L_x_87) ;  /* 0x00001f3000007945 */ /* 0x000fe60003800200 */
[----:B------:R-:W-:-:S13]  /*0110*/  ISETP.GT.U32.AND.EX P0, PT, R0, RZ, PT, P0 ;  /* 0x000000ff0000720c */ /* 0x000fda0003f04100 */
[----:B------:R-:W-:Y:S05]  /*0120*/  @P0 BRA `(.L_x_88) ;  /* 0x0000000c00ac0947 */ /* 0x000fea0003800000 */
[----:B------:R-:W0:Y:S01]  /*0130*/  S2R R5, SR_TID.X ;  /* 0x0000000000057919 */ /* 0x000e220000002100 */
[----:B------:R-:W-:Y:S01]  /*0140*/  BSSY.RECONVERGENT B1, `(.L_x_89) ;  /* 0x0000009000017945 */ /* 0x000fe20003800200 */
[----:B------:R-:W-:Y:S01]  /*0150*/  HFMA2 R6, -RZ, RZ, 0, 0 ;  /* 0x00000000ff067431 */ /* 0x000fe200000001ff */
[----:B0-----:R-:W-:Y:S01]  /*0160*/  ISETP.GE.U32.AND P0, PT, R5, R4, PT ;  /* 0x000000040500720c */ /* 0x001fe20003f06070 */
[----:B------:R-:W-:-:S12]  /*0170*/  IMAD.MOV.U32 R7, RZ, RZ, R5 ;  /* 0x000000ffff077224 */ /* 0x000fd800078e0005 */
[----:B------:R-:W-:Y:S05]  /*0180*/  @P0 BRA `(.L_x_90) ;  /* 0x0000000000100947 */ /* 0x000fea0003800000 */
[----:B------:R-:W0:Y:S02]  /*0190*/  LDC.64 R2, c[0x0][0x380] ;  /* 0x0000e000ff027b82 */ /* 0x000e240000000a00 */
[----:B0-----:R-:W-:-:S05]  /*01a0*/  IMAD.WIDE.U32 R2, R5, 0x4, R2 ;  /* 0x0000000405027825 */ /* 0x001fca00078e0002 */
[----:B------:R0:W5:Y:S01]  /*01b0*/  LDG.E R6, desc[UR6][R2.64] ;  /* 0x0000000602067981 */ /* 0x000162000c1e1900 */
[----:B------:R-:W-:-:S07]  /*01c0*/  IADD3 R7, PT, PT, R5, 0x100, RZ ;  /* 0x0000010005077810 */ /* 0x000fce0007ffe0ff */
.L_x_90:
[----:B------:R-:W-:Y:S05]  /*01d0*/  BSYNC.RECONVERGENT B1 ;  /* 0x0000000000017941 */ /* 0x000fea0003800200 */
.L_x_89:
[----:B------:R-:W-:Y:S01]  /*01e0*/  ISETP.GE.U32.AND P0, PT, R7, R4, PT ;  /* 0x000000040700720c */ /* 0x000fe20003f06070 */
[----:B------:R-:W-:-:S12]  /*01f0*/  BSSY.RECONVERGENT B1, `(.L_x_91) ;  /* 0x000006d000017945 */ /* 0x000fd80003800200 */
[----:B------:R-:W-:Y:S05]  /*0200*/  @P0 BRA `(.L_x_92) ;  /* 0x0000000400ac0947 */ /* 0x000fea0003800000 */
[----:B0-----:R-:W-:Y:S01]  /*0210*/  LOP3.LUT R3, RZ, R7, RZ, 0x33, !PT ;  /* 0x00000007ff037212 */ /* 0x001fe200078e33ff */
[----:B------:R-:W-:Y:S04]  /*0220*/  BSSY.RECONVERGENT B2, `(.L_x_93) ;  /* 0x0000033000027945 */ /* 0x000fe80003800200 */
[----:B------:R-:W-:-:S05]  /*0230*/  IMAD.IADD R3, R3, 0x1, R4 ;  /* 0x0000000103037824 */ /* 0x000fca00078e0204 */
[C---:B------:R-:W-:Y:S02]  /*0240*/  ISETP.GE.U32.AND P0, PT, R3.reuse, 0xf00, PT ;  /* 0x00000f000300780c */ /* 0x040fe40003f06070 */
[----:B------:R-:W-:-:S04]  /*0250*/  LEA.HI R8, R3, 0x1, RZ, 0x18 ;  /* 0x0000000103087811 */ /* 0x000fc800078fc0ff */
[----:B------:R-:W-:-:S04]  /*0260*/  LOP3.LUT R22, R8, 0xf, RZ, 0xc0, !PT ;  /* 0x0000000f08167812 */ /* 0x000fc800078ec0ff */
[----:B------:R-:W-:-:S03]  /*0270*/  ISETP.NE.AND P1, PT, R22, RZ, PT ;  /* 0x000000ff1600720c */ /* 0x000fc60003f25270 */
[----:B------:R-:W-:Y:S10]  /*0280*/  @!P0 BRA `(.L_x_94) ;  /* 0x0000000000b08947 */ /* 0x000ff40003800000 */
[----:B------:R-:W0:Y:S01]  /*0290*/  LDC.64 R2, c[0x0][0x380] ;  /* 0x0000e000ff027b82 */ /* 0x000e220000000a00 */
[----:B------:R-:W-:-:S04]  /*02a0*/  LOP3.LUT R9, R8, 0x1fffff0, RZ, 0xc0, !PT ;  /* 0x01fffff008097812 */ /* 0x000fc800078ec0ff */
[----:B------:R-:W-:Y:S01]  /*02b0*/  IADD3 R9, PT, PT, -R9, RZ, RZ ;  /* 0x000000ff09097210 */ /* 0x000fe20007ffe1ff */
[----:B0-----:R-:W-:-:S03]  /*02c0*/  IMAD.WIDE.U32 R2, R7, 0x4, R2 ;  /* 0x0000000407027825 */ /* 0x001fc600078e0002 */
[----:B------:R-:W-:-:S05]  /*02d0*/  IADD3 R2, P0, PT, R2, 0x2000, RZ ;  /* 0x0000200002027810 */ /* 0x000fca0007f1e0ff */
[----:B------:R-:W-:-:S08]  /*02e0*/  IMAD.X R3, RZ, RZ, R3, P0 ;  /* 0x000000ffff037224 */ /* 0x000fd000000e0603 */
.L_x_95:
        /* <DEDUP_REMOVED lines=38> */
.L_x_94:
[----:B------:R-:W-:Y:S05]  /*0550*/  BSYNC.RECONVERGENT B2 ;  /* 0x0000000000027941 */ /* 0x000fea0003800200 */
.L_x_93:
[----:B------:R-:W-:Y:S05]  /*0560*/  @!P1 BRA `(.L_x_92) ;  /* 0x0000000000d49947 */ /* 0x000fea0003800000 */
[----:B------:R-:W-:Y:S01]  /*0570*/  ISETP.GE.U32.AND P0, PT, R22, 0x8, PT ;  /* 0x000000081600780c */ /* 0x000fe20003f06070 */
[----:B------:R-:W-:Y:S01]  /*0580*/  BSSY.RECONVERGENT B2, `(.L_x_96) ;  /* 0x0000017000027945 */ /* 0x000fe20003800200 */
[----:B------:R-:W-:-:S04]  /*0590*/  LOP3.LUT R11, R8, 0x7, RZ, 0xc0, !PT ;  /* 0x00000007080b7812 */ /* 0x000fc800078ec0ff */
[----:B------:R-:W-:-:S07]  /*05a0*/  ISETP.NE.AND P1, PT, R11, RZ, PT ;  /* 0x000000ff0b00720c */ /* 0x000fce0003f25270 */
[----:B------:R-:W-:Y:S06]  /*05b0*/  @!P0 BRA `(.L_x_97) ;  /* 0x00000000004c8947 */ /* 0x000fec0003800000 */
[----:B------:R-:W0:Y:S02]  /*05c0*/  LDC.64 R2, c[0x0][0x380] ;  /* 0x0000e000ff027b82 */ /* 0x000e240000000a00 */
[----:B0-----:R-:W-:-:S05]  /*05d0*/  IMAD.WIDE R2, R7, 0x4, R2 ;  /* 0x0000000407027825 */ /* 0x001fca00078e0202 */
        /* <DEDUP_REMOVED lines=17> */
.L_x_97:
[----:B------:R-:W-:Y:S05]  /*06f0*/  BSYNC.RECONVERGENT B2 ;  /* 0x0000000000027941 */ /* 0x000fea0003800200 */
.L_x_96:
        /* <DEDUP_REMOVED lines=17> */
.L_x_99:
[----:B------:R-:W-:Y:S05]  /*0810*/  BSYNC.RECONVERGENT B2 ;  /* 0x0000000000027941 */ /* 0x000fea0003800200 */
.L_x_98:
[----:B------:R-:W-:Y:S05]  /*0820*/  @!P1 BRA `(.L_x_92) ;  /* 0x0000000000249947 */ /* 0x000fea0003800000 */
[----:B------:R-:W0:Y:S01]  /*0830*/  LDC.64 R8, c[0x0][0x380] ;  /* 0x0000e000ff087b82 */ /* 0x000e220000000a00 */
[----:B------:R-:W-:-:S07]  /*0840*/  IMAD.MOV R10, RZ, RZ, -R10 ;  /* 0x000000ffff0a7224 */ /* 0x000fce00078e0a0a */
.L_x_100:
[----:B0-----:R-:W-:-:S06]  /*0850*/  IMAD.WIDE R2, R7, 0x4, R8 ;  /* 0x0000000407027825 */ /* 0x001fcc00078e0208 */
[----:B------:R-:W2:Y:S01]  /*0860*/  LDG.E R3, desc[UR6][R2.64] ;  /* 0x0000000602037981 */ /* 0x000ea2000c1e1900 */
[----:B------:R-:W-:Y:S01]  /*0870*/  IADD3 R10, PT, PT, R10, 0x1, RZ ;  /* 0x000000010a0a7810 */ /* 0x000fe20007ffe0ff */
[----:B------:R-:W-:-:S03]  /*0880*/  VIADD R7, R7, 0x100 ;  /* 0x0000010007077836 */ /* 0x000fc60000000000 */
[----:B------:R-:W-:Y:S01]  /*0890*/  ISETP.NE.AND P0, PT, R10, RZ, PT ;  /* 0x000000ff0a00720c */ /* 0x000fe20003f05270 */
[----:B--2--5:R-:W-:-:S12]  /*08a0*/  FADD R6, R3, R6 ;  /* 0x0000000603067221 */ /* 0x024fd80000000000 */
[----:B------:R-:W-:Y:S05]  /*08b0*/  @P0 BRA `(.L_x_100) ;  /* 0xfffffffc00e40947 */ /* 0x000fea000383ffff */
.L_x_92:
[----:B------:R-:W-:Y:S05]  /*08c0*/  BSYNC.RECONVERGENT B1 ;  /* 0x0000000000017941 */ /* 0x000fea0003800200 */
.L_x_91:
[----:B------:R-:W-:Y:S02]  /*08d0*/  ISETP.GE.U32.AND P0, PT, R4, 0x100, PT ;  /* 0x000001000400780c */ /* 0x000fe40003f06070 */
[----:B-----5:R-:W-:Y:S02]  /*08e0*/  MOV R9, R6 ;  /* 0x0000000600097202 */ /* 0x020fe40000000f00 */
[----:B------:R-:W-:-:S13]  /*08f0*/  ISETP.GE.U32.AND.EX P0, PT, R0, RZ, PT, P0 ;  /* 0x000000ff0000720c */ /* 0x000fda0003f06100 */
[----:B------:R-:W-:Y:S05]  /*0900*/  @!P0 BRA `(.L_x_101) ;  /* 0x0000000000ac8947 */ /* 0x000fea0003800000 */
[----:B------:R-:W1:Y:S01]  /*0910*/  S2R R6, SR_LANEID ;  /* 0x0000000000067919 */ /* 0x000e620000000000 */
[----:B------:R-:W-:Y:S01]  /*0920*/  ISETP.NE.AND P5, PT, R5, RZ, PT ;  /* 0x000000ff0500720c */ /* 0x000fe20003fa5270 */
        /* <DEDUP_REMOVED lines=14> */
[----:B-1----:R-:W-:-:S05]  /*0a10*/  @!P1 LEA R7, R7, R4, 0x18 ;  /* 0x0000000407079211 */ /* 0x002fca00078ec0ff */
[----:B------:R-:W-:-:S03]  /*0a20*/  @!P1 IMAD.IADD R2, R2, 0x1, R7 ;  /* 0x0000000102029824 */ /* 0x000fc600078e0207 */
[----:B0-----:R-:W-:Y:S01]  /*0a30*/  @!P0 FADD R0, R0, R3 ;  /* 0x0000000300008221 */ /* 0x001fe20000000000 */
[----:B------:R-:W-:-:S04]  /*0a40*/  ISETP.GT.AND P0, PT, R6, 0x17, PT ;  /* 0x000000170600780c */ /* 0x000fc80003f04270 */
[----:B------:R-:W0:Y:S09]  /*0a50*/  SHFL.DOWN PT, R3, R0, 0x8, 0x1f ;  /* 0x09001f0000037f89 */ /* 0x000e3200000e0000 */
[----:B0-----:R-:W-:Y:S01]  /*0a60*/  @!P0 FADD R0, R0, R3 ;  /* 0x0000000300008221 */ /* 0x001fe20000000000 */
[----:B------:R-:W-:-:S04]  /*0a70*/  ISETP.GT.AND P0, PT, R6, 0xf, PT ;  /* 0x0000000f0600780c */ /* 0x000fc80003f04270 */
[----:B------:R-:W0:Y:S02]  /*0a80*/  SHFL.DOWN PT, R3, R0, 0x10, 0x1f ;  /* 0x0a001f0000037f89 */ /* 0x000e2400000e0000 */
[----:B0-----:R-:W-:-:S05]  /*0a90*/  FADD R3, R0, R3 ;  /* 0x0000000300037221 */ /* 0x001fca0000000000 */
[----:B------:R1:W-:Y:S01]  /*0aa0*/  @!P1 STS [R2+0x8], R3 ;  /* 0x0000080302009388 */ /* 0x0003e20000000800 */
[----:B------:R-:W-:Y:S01]  /*0ab0*/  FSEL R8, R0, R3, P0 ;  /* 0x0000000300087208 */ /* 0x000fe20000000000 */
[----:B------:R-:W-:Y:S06]  /*0ac0*/  BAR.SYNC.DEFER_BLOCKING 0x0 ;  /* 0x0000000000007b1d */ /* 0x000fec0000010000 */
[----:B------:R-:W-:Y:S05]  /*0ad0*/  @P5 BRA `(.L_x_102) ;  /* 0x0000001400545947 */ /* 0x000fea0003800000 */
[----:B------:R-:W0:Y:S01]  /*0ae0*/  S2UR UR5, SR_CgaCtaId ;  /* 0x00000000000579c3 */ /* 0x000e220000008800 */
[----:B------:R-:W-:Y:S02]  /*0af0*/  UMOV UR4, 0x400 ;  /* 0x0000040000047882 */ /* 0x000fe40000000000 */
[----:B0-----:R-:W-:-:S09]  /*0b00*/  ULEA UR4, UR5, UR4, 0x18 ;  /* 0x0000000405047291 */ /* 0x001fd2000f8ec0ff */
[----:B-1----:R-:W0:Y:S04]  /*0b10*/  LDS R3, [UR4+0xc] ;  /* 0x00000c04ff037984 */ /* 0x002e280008000800 */
        /* <DEDUP_REMOVED lines=10> */
.L_x_101:
[----:B------:R-:W1:Y:S01]  /*0bc0*/  S2R R8, SR_LANEID ;  /* 0x0000000000087919 */ /* 0x000e620000000000 */
[C---:B0-----:R-:W-:Y:S02]  /*0bd0*/  LOP3.LUT R2, R5.reuse, 0x3e0, RZ, 0xc0, !PT ;  /* 0x000003e005027812 */ /* 0x041fe400078ec0ff */
[----:B------:R-:W-:Y:S02]  /*0be0*/  ISETP.NE.AND P5, PT, R5, RZ, PT ;  /* 0x000000ff0500720c */ /* 0x000fe40003fa5270 */
[----:B------:R-:W-:Y:S02]  /*0bf0*/  LOP3.LUT R7, RZ, R2, RZ, 0x33, !PT ;  /* 0x00000002ff077212 */ /* 0x000fe400078e33ff */
[----:B------:R-:W-:-:S03]  /*0c00*/  IADD3 R3, PT, PT, R2, 0x20, RZ ;  /* 0x0000002002037810 */ /* 0x000fc60007ffe0ff */
[----:B------:R-:W-:Y:S01]  /*0c10*/  IMAD.IADD R7, R7, 0x1, R4 ;  /* 0x0000000107077824 */ /* 0x000fe200078e0204 */
[----:B------:R-:W-:-:S04]  /*0c20*/  ISETP.GT.U32.AND P0, PT, R3, R4, PT ;  /* 0x000000040300720c */ /* 0x000fc80003f04070 */
[----:B------:R-:W-:-:S05]  /*0c30*/  SEL R7, R7, 0x1f, P0 ;  /* 0x0000001f07077807 */ /* 0x000fca0000000000 */
[----:B------:R-:W0:Y:S01]  /*0c40*/  SHFL.DOWN PT, R2, R9, 0x1, R7 ;  /* 0x0820000009027989 */ /* 0x000e2200000e0007 */
[C---:B-1----:R-:W-:Y:S02]  /*0c50*/  ISETP.GE.AND P0, PT, R8.reuse, R7, PT ;  /* 0x000000070800720c */ /* 0x042fe40003f06270 */
[C---:B------:R-:W-:Y:S02]  /*0c60*/  IADD3 R6, PT, PT, R8.reuse, 0x2, RZ ;  /* 0x0000000208067810 */ /* 0x040fe40007ffe0ff */
[----:B------:R-:W-:-:S09]  /*0c70*/  ISETP.NE.AND P1, PT, R8, RZ, PT ;  /* 0x000000ff0800720c */ /* 0x000fd20003f25270 */
[----:B0-----:R-:W-:Y:S01]  /*0c80*/  @!P0 FADD R9, R2, R9 ;  /* 0x0000000902098221 */ /* 0x001fe20000000000 */
[----:B------:R-:W-:Y:S01]  /*0c90*/  ISETP.GT.AND P0, PT, R6, R7, PT ;  /* 0x000000070600720c */ /* 0x000fe20003f04270 */
[----:B------:R-:W-:Y:S02]  /*0ca0*/  VIADD R6, R8, 0x4 ;  /* 0x0000000408067836 */ /* 0x000fe40000000000 */
[----:B------:R-:W0:Y:S01]  /*0cb0*/  @!P1 S2R R11, SR_CgaCtaId ;  /* 0x00000000000b9919 */ /* 0x000e220000008800 */
[----:B------:R-:W-:Y:S01]  /*0cc0*/  @!P1 SHF.R.U32.HI R3, RZ, 0x3, R5 ;  /* 0x00000003ff039819 */ /* 0x000fe20000011605 */
[----:B------:R-:W1:Y:S03]  /*0cd0*/  SHFL.DOWN PT, R2, R9, 0x2, R7 ;  /* 0x0840000009027989 */ /* 0x000e6600000e0007 */
[----:B------:R-:W-:-:S05]  /*0ce0*/  @!P1 LOP3.LUT R3, R3, 0x7c, RZ, 0xc0, !PT ;  /* 0x0000007c03039812 */ /* 0x000fca00078ec0ff */
[----:B-1----:R-:W-:Y:S01]  /*0cf0*/  @!P0 FADD R9, R9, R2 ;  /* 0x0000000209098221 */ /* 0x002fe20000000000 */
[-C--:B------:R-:W-:Y:S02]  /*0d00*/  ISETP.GT.AND P0, PT, R6, R7.reuse, PT ;  /* 0x000000070600720c */ /* 0x080fe40003f04270 */
[----:B------:R-:W-:Y:S02]  /*0d10*/  IADD3 R6, PT, PT, R8, 0x8, RZ ;  /* 0x0000000808067810 */ /* 0x000fe40007ffe0ff */
[----:B------:R-:W1:Y:S09]  /*0d20*/  SHFL.DOWN PT, R2, R9, 0x4, R7 ;  /* 0x0880000009027989 */ /* 0x000e7200000e0007 */
[----:B-1----:R-:W-:Y:S01]  /*0d30*/  @!P0 FADD R9, R9, R2 ;  /* 0x0000000209098221 */ /* 0x002fe20000000000 */
[----:B------:R-:W-:Y:S01]  /*0d40*/  ISETP.GT.AND P0, PT, R6, R7, PT ;  /* 0x000000070600720c */ /* 0x000fe20003f04270 */
[----:B------:R-:W-:-:S03]  /*0d50*/  VIADD R6, R8, 0x10 ;  /* 0x0000001008067836 */ /* 0x000fc60000000000 */
[----:B------:R-:W1:Y:S09]  /*0d60*/  SHFL.DOWN PT, R2, R9, 0x8, R7 ;  /* 0x0900000009027989 */ /* 0x000e7200000e0007 */
[----:B-1----:R-:W-:Y:S01]  /*0d70*/  @!P0 FADD R9, R9, R2 ;  /* 0x0000000209098221 */ /* 0x002fe20000000000 */
[----:B------:R-:W-:-:S02]  /*0d80*/  ISETP.GT.AND P0, PT, R6, R7, PT ;  /* 0x000000070600720c */ /* 0x000fc40003f04270 */
[----:B------:R-:W-:Y:S02]  /*0d90*/  @!P1 MOV R6, 0x400 ;  /* 0x0000040000069802 */ /* 0x000fe40000000f00 */
[----:B------:R-:W1:Y:S02]  /*0da0*/  SHFL.DOWN PT, R2, R9, 0x10, R7 ;  /* 0x0a00000009027989 */ /* 0x000e6400000e0007 */
[----:B0-----:R-:W-:-:S04]  /*0db0*/  @!P1 LEA R6, R11, R6, 0x18 ;  /* 0x000000060b069211 */ /* 0x001fc800078ec0ff */
[----:B------:R-:W-:-:S03]  /*0dc0*/  @!P1 IADD3 R3, PT, PT, R3, R6, RZ ;  /* 0x0000000603039210 */ /* 0x000fc60007ffe0ff */
[----:B-1----:R-:W-:-:S04]  /*0dd0*/  @!P0 FADD R9, R9, R2 ;  /* 0x0000000209098221 */ /* 0x002fc80000000000 */
[----:B------:R-:W-:-:S05]  /*0de0*/  IMAD.MOV.U32 R8, RZ, RZ, R9 ;  /* 0x000000ffff087224 */ /* 0x000fca00078e0009 */
[----:B------:R0:W-:Y:S01]  /*0df0*/  @!P1 STS [R3+0x8], R8 ;  /* 0x0000080803009388 */ /* 0x0001e20000000800 */
[----:B------:R-:W-:Y:S06]  /*0e00*/  BAR.SYNC.DEFER_BLOCKING 0x0 ;  /* 0x0000000000007b1d */ /* 0x000fec0000010000 */
[----:B------:R-:W-:Y:S05]  /*0e10*/  @P5 BRA `(.L_x_102) ;  /* 0x0000001000845947 */ /* 0x000fea0003800000 */
[----:B------:R-:W1:Y:S01]  /*0e20*/  S2UR UR5, SR_CgaCtaId ;  /* 0x00000000000579c3 */ /* 0x000e620000008800 */
[----:B------:R-:W-:Y:S01]  /*0e30*/  UMOV UR4, 0x400 ;  /* 0x0000040000047882 */ /* 0x000fe20000000000 */
[C---:B------:R-:W-:Y:S02]  /*0e40*/  ISETP.GT.U32.AND P3, PT, R4.reuse, 0x20, PT ;  /* 0x000000200400780c */ /* 0x040fe40003f64070 */
[----:B------:R-:W-:Y:S02]  /*0e50*/  ISETP.GT.U32.AND P1, PT, R4, 0x40, PT ;  /* 0x000000400400780c */ /* 0x000fe40003f24070 */
[----:B------:R-:W-:Y:S02]  /*0e60*/  ISETP.GT.U32.AND.EX P3, PT, R0, RZ, PT, P3 ;  /* 0x000000ff0000720c */ /* 0x000fe40003f64130 */
[----:B------:R-:W-:Y:S02]  /*0e70*/  ISETP.GT.U32.AND P0, PT, R4, 0x60, PT ;  /* 0x000000600400780c */ /* 0x000fe40003f04070 */
[----:B------:R-:W-:-:S02]  /*0e80*/  ISETP.GT.U32.AND.EX P1, PT, R0, RZ, PT, P1 ;  /* 0x000000ff0000720c */ /* 0x000fc40003f24110 */
[----:B------:R-:W-:Y:S02]  /*0e90*/  ISETP.GT.U32.AND P2, PT, R4, 0x80, PT ;  /* 0x000000800400780c */ /* 0x000fe40003f44070 */
[----:B------:R-:W-:Y:S02]  /*0ea0*/  ISETP.GT.U32.AND.EX P0, PT, R0, RZ, PT, P0 ;  /* 0x000000ff0000720c */ /* 0x000fe40003f04100 */
[----:B------:R-:W-:Y:S02]  /*0eb0*/  ISETP.GT.U32.AND P4, PT, R4, 0xa0, PT ;  /* 0x000000a00400780c */ /* 0x000fe40003f84070 */
[C---:B------:R-:W-:Y:S02]  /*0ec0*/  ISETP.GT.U32.AND.EX P2, PT, R0.reuse, RZ, PT, P2 ;  /* 0x000000ff0000720c */ /* 0x040fe40003f44120 */
[----:B------:R-:W-:Y:S01]  /*0ed0*/  ISETP.GT.U32.AND.EX P4, PT, R0, RZ, PT, P4 ;  /* 0x000000ff0000720c */ /* 0x000fe20003f84140 */
[----:B-1----:R-:W-:-:S09]  /*0ee0*/  ULEA UR4, UR5, UR4, 0x18 ;  /* 0x0000000405047291 */ /* 0x002fd2000f8ec0ff */
[----:B0-----:R-:W0:Y:S04]  /*0ef0*/  LDS R3, [UR4+0xc] ;  /* 0x00000c04ff037984 */ /* 0x001e280008000800 */
[----:B------:R-:W1:Y:S04]  /*0f00*/  LDS.128 R12, [UR4+0x10] ;  /* 0x00001004ff0c7984 */ /* 0x000e680008000c00 */
[----:B------:R-:W2:Y:S01]  /*0f10*/  LDS.64 R6, [UR4+0x20] ;  /* 0x00002004ff067984 */ /* 0x000ea20008000a00 */
[----:B0-----:R-:W-:Y:S01]  /*0f20*/  @P3 FADD R8, R8, R3 ;  /* 0x0000000308083221 */ /* 0x001fe20000000000 */
[----:B------:R-:W-:-:S03]  /*0f30*/  ISETP.GT.U32.AND P3, PT, R4, 0xc0, PT ;  /* 0x000000c00400780c */ /* 0x000fc60003f64070 */
[----:B-1----:R-:W-:Y:S01]  /*0f40*/  @P1 FADD R8, R8, R12 ;  /* 0x0000000c08081221 */ /* 0x002fe20000000000 */
[----:B------:R-:W-:Y:S02]  /*0f50*/  ISETP.GT.U32.AND P1, PT, R4, 0xe0, PT ;  /* 0x000000e00400780c */ /* 0x000fe40003f24070 */
[----:B------:R-:W-:Y:S01]  /*0f60*/  ISETP.GT.U32.AND.EX P3, PT, R0, RZ, PT, P3 ;  /* 0x000000ff0000720c */ /* 0x000fe20003f64130 */
[----:B------:R-:W-:Y:S01]  /*0f70*/  @P0 FADD R8, R8, R13 ;  /* 0x0000000d08080221 */ /* 0x000fe20000000000 */
[----:B------:R-:W-:-:S03]  /*0f80*/  ISETP.GT.U32.AND.EX P1, PT, R0, RZ, PT, P1 ;  /* 0x000000ff0000720c */ /* 0x000fc60003f24110 */
[----:B------:R-:W-:-:S04]  /*0f90*/  @P2 FADD R8, R8, R14 ;  /* 0x0000000e08082221 */ /* 0x000fc80000000000 */
[----:B------:R-:W-:-:S04]  /*0fa0*/  @P4 FADD R8, R8, R15 ;  /* 0x0000000f08084221 */ /* 0x000fc80000000000 */
[----:B--2---:R-:W-:-:S04]  /*0fb0*/  @P3 FADD R8, R8, R6 ;  /* 0x0000000608083221 */ /* 0x004fc80000000000 */
[----:B------:R-:W-:Y:S01]  /*0fc0*/  @P1 FADD R8, R8, R7 ;  /* 0x0000000708081221 */ /* 0x000fe20000000000 */
[----:B------:R-:W-:Y:S06]  /*0fd0*/  BRA `(.L_x_102) ;  /* 0x0000001000147947 */ /* 0x000fec0003800000 */
.L_x_88:
[----:B------:R-:W0:Y:S01]  /*0fe0*/  S2R R8, SR_TID.X ;  /* 0x0000000000087919 */ /* 0x000e220000002100 */
[----:B------:R-:W0:Y:S02]  /*0ff0*/  LDC.64 R2, c[0x0][0x380] ;  /* 0x0000e000ff027b82 */ /* 0x000e240000000a00 */
[----:B0-----:R-:W-:-:S05]  /*1000*/  IMAD.WIDE.U32 R2, R8, 0x4, R2 ;  /* 0x0000000408027825 */ /* 0x001fca00078e0002 */
        /* <DEDUP_REMOVED lines=16> */
[----:B--2---:R-:W-:Y:S01]  /*1110*/  FADD R9, R9, R12 ;  /* 0x0000000c09097221 */ /* 0x004fe20000000000 */
[----:B---3--:R-:W-:Y:S01]  /*1120*/  FADD R14, R11, R14 ;  /* 0x0000000e0b0e7221 */ /* 0x008fe20000000000 */
[----:B------:R-:W-:-:S03]  /*1130*/  HFMA2 R11, -RZ, RZ, 0, 0.00048828125 ;  /* 0x00001000ff0b7431 */ /* 0x000fc600000001ff */
[----:B------:R-:W-:Y:S01]  /*1140*/  FADD R14, R9, R14 ;  /* 0x0000000e090e7221 */ /* 0x000fe20000000000 */
[----:B------:R-:W-:Y:S01]  /*1150*/  IADD3 R9, P1, PT, R4, -0x1000, RZ ;  /* 0xfffff00004097810 */ /* 0x000fe20007f3e0ff */
[----:B----4-:R-:W-:-:S03]  /*1160*/  FADD R13, R13, R16 ;  /* 0x000000100d0d7221 */ /* 0x010fc60000000000 */
[----:B------:R-:W-:Y:S02]  /*1170*/  ISETP.GE.U32.AND P0, PT, R9, 0x1000, PT ;  /* 0x000010000900780c */ /* 0x000fe40003f06070 */
[----:B------:R-:W-:-:S04]  /*1180*/  IADD3.X R12, PT, PT, R0, -0x1, RZ, P1, !PT ;  /* 0xffffffff000c7810 */ /* 0x000fc80000ffe4ff */
[----:B------:R-:W-:Y:S01]  /*1190*/  ISETP.GE.U32.AND.EX P0, PT, R12, RZ, PT, P0 ;  /* 0x000000ff0c00720c */ /* 0x000fe20003f06100 */
        /* <DEDUP_REMOVED lines=11> */
[----:B------:R-:W-:Y:S01]  /*1250*/  IMAD.MOV.U32 R13, RZ, RZ, RZ ;  /* 0x000000ffff0d7224 */ /* 0x000fe200078e00ff */
[----:B------:R-:W-:Y:S06]  /*1260*/  @!P0 BRA `(.L_x_103) ;  /* 0x0000000000c08947 */ /* 0x000fec0003800000 */
[----:B------:R-:W0:Y:S01]  /*1270*/  LDC.64 R4, c[0x0][0x390] ;  /* 0x0000e400ff047b82 */ /* 0x000e220000000a00 */
[----:B------:R-:W-:Y:S01]  /*1280*/  MOV R11, 0x1000 ;  /* 0x00001000000b7802 */ /* 0x000fe20000000f00 */
[----:B------:R-:W-:-:S07]  /*1290*/  IMAD.MOV.U32 R13, RZ, RZ, RZ ;  /* 0x000000ffff0d7224 */ /* 0x000fce00078e00ff */
.L_x_105:
[----:B------:R-:W-:-:S04]  /*12a0*/  LEA R6, P0, R11, R2, 0x2 ;  /* 0x000000020b067211 */ /* 0x000fc800078010ff */
[----:B------:R-:W-:-:S05]  /*12b0*/  LEA.HI.X R7, R11, R3, R13, 0x2, P0 ;  /* 0x000000030b077211 */ /* 0x000fca00000f140d */
[----:B------:R-:W2:Y:S04]  /*12c0*/  LDG.E R0, desc[UR6][R6.64+0x2400] ;  /* 0x0024000606007981 */ /* 0x000ea8000c1e1900 */
[----:B------:R-:W2:Y:S04]  /*12d0*/  LDG.E R15, desc[UR6][R6.64+0x2800] ;  /* 0x00280006060f7981 */ /* 0x000ea8000c1e1900 */
        /* <DEDUP_REMOVED lines=13> */
[----:B------:R0:W5:Y:S02]  /*13b0*/  LDG.E R20, desc[UR6][R6.64+0x3c00] ;  /* 0x003c000606147981 */ /* 0x000164000c1e1900 */
[----:B0-----:R-:W-:-:S04]  /*13c0*/  IADD3 R6, P1, PT, -R11, R4, RZ ;  /* 0x000000040b067210 */ /* 0x001fc80007f3e1ff */
[----:B------:R-:W-:Y:S01]  /*13d0*/  ISETP.GE.U32.AND P0, PT, R6, 0x1000, PT ;  /* 0x000010000600780c */ /* 0x000fe20003f06070 */
[----:B--2---:R-:W-:Y:S01]  /*13e0*/  FADD R15, R0, R15 ;  /* 0x0000000f000f7221 */ /* 0x004fe20000000000 */
[----:B------:R-:W-:-:S04]  /*13f0*/  MOV R0, R5 ;  /* 0x0000000500007202 */ /* 0x000fc80000000f00 */
[----:B------:R-:W-:Y:S01]  /*1400*/  IADD3.X R6, PT, PT, ~R13, R0, RZ, P1, !PT ;  /* 0x000000000d067210 */ /* 0x000fe20000ffe5ff */
[----:B---3--:R-:W-:-:S03]  /*1410*/  FADD R10, R27, R10 ;  /* 0x0000000a1b0a7221 */ /* 0x008fc60000000000 */
[----:B------:R-:W-:Y:S01]  /*1420*/  ISETP.GE.U32.AND.EX P0, PT, R6, RZ, PT, P0 ;  /* 0x000000ff0600720c */ /* 0x000fe20003f06100 */
[----:B----4-:R-:W-:-:S04]  /*1430*/  FADD R29, R26, R29 ;  /* 0x0000001d1a1d7221 */ /* 0x010fc80000000000 */
[----:B------:R-:W-:Y:S01]  /*1440*/  FADD R10, R10, R29 ;  /* 0x0000001d0a0a7221 */ /* 0x000fe20000000000 */
[----:B-----5:R-:W-:Y:S01]  /*1450*/  FADD R24, R24, R25 ;  /* 0x0000001918187221 */ /* 0x020fe20000000000 */
[----:B------:R-:W-:-:S04]  /*1460*/  FADD R23, R23, R22 ;  /* 0x0000001617177221 */ /* 0x000fc80000000000 */
        /* <DEDUP_REMOVED lines=11> */
[----:B------:R-:W-:-:S05]  /*1520*/  IADD3 R11, P0, PT, R11, 0x1000, RZ ;  /* 0x000010000b0b7810 */ /* 0x000fca0007f1e0ff */
[----:B------:R-:W-:Y:S01]  /*1530*/  IMAD.X R13, RZ, RZ, R13, P0 ;  /* 0x000000ffff0d7224 */ /* 0x000fe200000e060d */
[----:B------:R-:W-:-:S04]  /*1540*/  ISETP.GT.U32.AND P0, PT, R11, R9, PT ;  /* 0x000000090b00720c */ /* 0x000fc80003f04070 */
[----:B------:R-:W-:-:S13]  /*1550*/  ISETP.GT.U32.AND.EX P0, PT, R13, R12, PT, P0 ;  /* 0x0000000c0d00720c */ /* 0x000fda0003f04100 */
[----:B------:R-:W-:Y:S05]  /*1560*/  @!P0 BRA `(.L_x_105) ;  /* 0xfffffffc004c8947 */ /* 0x000fea000383ffff */
.L_x_103:
[CC--:B------:R-:W-:Y:S01]  /*1570*/  IADD3 R3, PT, PT, -R11.reuse, R4.reuse, RZ ;  /* 0x000000040b037210 */ /* 0x0c0fe20007ffe1ff */
[----:B------:R-:W-:Y:S01]  /*1580*/  BSSY.RECONVERGENT B1, `(.L_x_104) ;  /* 0x0000080000017945 */ /* 0x000fe20003800200 */
[----:B------:R-:W-:Y:S02]  /*1590*/  ISETP.GE.U32.AND P1, PT, R11, R4, PT ;  /* 0x000000040b00720c */ /* 0x000fe40003f26070 */
[----:B------:R-:W-:-:S04]  /*15a0*/  ISETP.GE.AND P0, PT, R8, R3, PT ;  /* 0x000000030800720c */ /* 0x000fc80003f06270 */
[----:B------:R-:W-:-:S13]  /*15b0*/  ISETP.GE.U32.OR.EX P0, PT, R13, R0, P0, P1 ;  /* 0x000000000d00720c */ /* 0x000fda0000706510 */
[----:B------:R-:W-:Y:S05]  /*15c0*/  @P0 BRA `(.L_x_106) ;  /* 0x0000000400ec0947 */ /* 0x000fea0003800000 */
[----:B------:R-:W-:Y:S01]  /*15d0*/  LOP3.LUT R0, RZ, R8, RZ, 0x33, !PT ;  /* 0x00000008ff007212 */ /* 0x000fe200078e33ff */
[----:B------:R-:W-:Y:S03]  /*15e0*/  BSSY.RECONVERGENT B2, `(.L_x_107) ;  /* 0x0000038000027945 */ /* 0x000fe60003800200 */
[----:B------:R-:W-:-:S04]  /*15f0*/  IADD3 R0, PT, PT, -R11, R4, R0 ;  /* 0x000000040b007210 */ /* 0x000fc80007ffe100 */
[C---:B------:R-:W-:Y:S02]  /*1600*/  ISETP.GE.U32.AND P1, PT, R0.reuse, 0xf00, PT ;  /* 0x00000f000000780c */ /* 0x040fe40003f26070 */
[----:B------:R-:W-:Y:S02]  /*1610*/  LEA.HI R4, R0, 0x1, RZ, 0x18 ;  /* 0x0000000100047811 */ /* 0x000fe400078fc0ff */
[----:B------:R-:W-:Y:S02]  /*1620*/  MOV R0, R8 ;  /* 0x0000000800007202 */ /* 0x000fe40000000f00 */
[----:B------:R-:W-:-:S04]  /*1630*/  LOP3.LUT R24, R4, 0xf, RZ, 0xc0, !PT ;  /* 0x0000000f04187812 */ /* 0x000fc800078ec0ff */
[----:B------:R-:W-:-:S03]  /*1640*/  ISETP.NE.AND P0, PT, R24, RZ, PT ;  /* 0x000000ff1800720c */ /* 0x000fc60003f05270 */
[----:B------:R-:W-:Y:S10]  /*1650*/  @!P1 BRA `(.L_x_108) ;  /* 0x0000000000c09947 */ /* 0x000ff40003800000 */
[----:B------:R-:W0:Y:S01]  /*1660*/  LDCU.64 UR4, c[0x0][0x380] ;  /* 0x00007000ff0477ac */ /* 0x000e220008000a00 */
[----:B------:R-:W-:Y:S02]  /*1670*/  IADD3 R3, P1, PT, R8, R11, RZ ;  /* 0x0000000b08037210 */ /* 0x000fe40007f3e0ff */
[----:B------:R-:W-:-:S03]  /*1680*/  LOP3.LUT R9, R4, 0x1fffff0, RZ, 0xc0, !PT ;  /* 0x01fffff004097812 */ /* 0x000fc600078ec0ff */
[----:B------:R-:W-:Y:S01]  /*1690*/  IMAD.X R0, RZ, RZ, R13, P1 ;  /* 0x000000ffff007224 */ /* 0x000fe200008e060d */
[----:B------:R-:W-:Y:S02]  /*16a0*/  IADD3 R9, PT, PT, -R9, RZ, RZ ;  /* 0x000000ff09097210 */ /* 0x000fe40007ffe1ff */
[----:B0-----:R-:W-:-:S04]  /*16b0*/  LEA R2, P2, R3, UR4, 0x2 ;  /* 0x0000000403027c11 */ /* 0x001fc8000f8410ff */
[----:B------:R-:W-:Y:S02]  /*16c0*/  IADD3 R2, P1, PT, R2, 0x2000, RZ ;  /* 0x0000200002027810 */ /* 0x000fe40007f3e0ff */
[----:B------:R-:W-:Y:S02]  /*16d0*/  LEA.HI.X R3, R3, UR5, R0, 0x2, P2 ;  /* 0x0000000503037c11 */ /* 0x000fe400090f1400 */
[----:B------:R-:W-:-:S03]  /*16e0*/  MOV R0, R8 ;  /* 0x0000000800007202 */ /* 0x000fc60000000f00 */
[----:B------:R-:W-:-:S07]  /*16f0*/  IMAD.X R3, RZ, RZ, R3, P1 ;  /* 0x000000ffff037224 */ /* 0x000fce00008e0603 */
.L_x_109:
        /* <DEDUP_REMOVED lines=16> */
[----:B------:R-:W-:Y:S01]  /*1800*/  IADD3 R9, PT, PT, R9, 0x10, RZ ;  /* 0x0000001009097810 */ /* 0x000fe20007ffe0ff */
[----:B------:R-:W-:-:S03]  /*1810*/  VIADD R0, R0, 0x1000 ;  /* 0x0000100000007836 */ /* 0x000fc60000000000 */
[----:B------:R-:W-:Y:S02]  /*1820*/  ISETP.NE.AND P1, PT, R9, RZ, PT ;  /* 0x000000ff0900720c */ /* 0x000fe40003f25270 */
[----:B0-----:R-:W-:-:S04]  /*1830*/  IADD3 R2, P2, PT, R2, 0x4000, RZ ;  /* 0x0000400002027810 */ /* 0x001fc80007f5e0ff */
[----:B------:R-:W-:Y:S01]  /*1840*/  IADD3.X R3, PT, PT, RZ, R3, RZ, P2, !PT ;  /* 0x00000003ff037210 */ /* 0x000fe200017fe4ff */
        /* <DEDUP_REMOVED lines=17> */
.L_x_108:
[----:B------:R-:W-:Y:S05]  /*1960*/  BSYNC.RECONVERGENT B2 ;  /* 0x0000000000027941 */ /* 0x000fea0003800200 */
.L_x_107:
[----:B------:R-:W-:Y:S05]  /*1970*/  @!P0 BRA `(.L_x_106) ;  /* 0x0000000400008947 */ /* 0x000fea0003800000 */
[----:B------:R-:W-:Y:S01]  /*1980*/  ISETP.GE.U32.AND P0, PT, R24, 0x8, PT ;  /* 0x000000081800780c */ /* 0x000fe20003f06070 */
[----:B------:R-:W-:Y:S01]  /*1990*/  BSSY.RECONVERGENT B2, `(.L_x_110) ;  /* 0x000001a000027945 */ /* 0x000fe20003800200 */
[----:B------:R-:W-:-:S04]  /*19a0*/  LOP3.LUT R7, R4, 0x7, RZ, 0xc0, !PT ;  /* 0x0000000704077812 */ /* 0x000fc800078ec0ff */
[----:B------:R-:W-:-:S07]  /*19b0*/  ISETP.NE.AND P1, PT, R7, RZ, PT ;  /* 0x000000ff0700720c */ /* 0x000fce0003f25270 */
[----:B------:R-:W-:Y:S06]  /*19c0*/  @!P0 BRA `(.L_x_111) ;  /* 0x0000000000588947 */ /* 0x000fec0003800000 */
[----:B------:R-:W0:Y:S01]  /*19d0*/  LDCU.64 UR4, c[0x0][0x380] ;  /* 0x00007000ff0477ac */ /* 0x000e220008000a00 */
[----:B------:R-:W-:-:S04]  /*19e0*/  IADD3 R3, P0, PT, R0, R11, RZ ;  /* 0x0000000b00037210 */ /* 0x000fc80007f1e0ff */
[----:B------:R-:W-:Y:S02]  /*19f0*/  IADD3.X R6, PT, PT, RZ, R13, RZ, P0, !PT ;  /* 0x0000000dff067210 */ /* 0x000fe400007fe4ff */
[----:B0-----:R-:W-:-:S04]  /*1a00*/  LEA R2, P0, R3, UR4, 0x2 ;  /* 0x0000000403027c11 */ /* 0x001fc8000f8010ff */
        /* <DEDUP_REMOVED lines=9> */
[----:B------:R-:W-:Y:S01]  /*1aa0*/  IADD3 R0, PT, PT, R0, 0x800, RZ ;  /* 0x0000080000007810 */ /* 0x000fe20007ffe0ff */
        /* <DEDUP_REMOVED lines=8> */
.L_x_111:
[----:B------:R-:W-:Y:S05]  /*1b30*/  BSYNC.RECONVERGENT B2 ;  /* 0x0000000000027941 */ /* 0x000fea0003800200 */
.L_x_110:
[----:B------:R-:W-:Y:S05]  /*1b40*/  @!P1 BRA `(.L_x_106) ;  /* 0x00000000008c9947 */ /* 0x000fea0003800000 */
[----:B------:R-:W-:Y:S01]  /*1b50*/  ISETP.GE.U32.AND P0, PT, R7, 0x4, PT ;  /* 0x000000040700780c */ /* 0x000fe20003f06070 */
[----:B------:R-:W-:Y:S01]  /*1b60*/  BSSY.RECONVERGENT B2, `(.L_x_112) ;  /* 0x0000012000027945 */ /* 0x000fe20003800200 */
[----:B------:R-:W-:-:S04]  /*1b70*/  LOP3.LUT R6, R4, 0x3, RZ, 0xc0, !PT ;  /* 0x0000000304067812 */ /* 0x000fc800078ec0ff */
[----:B------:R-:W-:-:S07]  /*1b80*/  ISETP.NE.AND P1, PT, R6, RZ, PT ;  /* 0x000000ff0600720c */ /* 0x000fce0003f25270 */
[----:B------:R-:W-:Y:S06]  /*1b90*/  @!P0 BRA `(.L_x_113) ;  /* 0x0000000000388947 */ /* 0x000fec0003800000 */
[----:B------:R-:W0:Y:S01]  /*1ba0*/  LDCU.64 UR4, c[0x0][0x380] ;  /* 0x00007000ff0477ac */ /* 0x000e220008000a00 */
[----:B------:R-:W-:-:S05]  /*1bb0*/  IADD3 R3, P0, PT, R0, R11, RZ ;  /* 0x0000000b00037210 */ /* 0x000fca0007f1e0ff */
[----:B------:R-:W-:Y:S01]  /*1bc0*/  IMAD.X R4, RZ, RZ, R13, P0 ;  /* 0x000000ffff047224 */ /* 0x000fe200000e060d */
[----:B0-----:R-:W-:-:S04]  /*1bd0*/  LEA R2, P0, R3, UR4, 0x2 ;  /* 0x0000000403027c11 */ /* 0x001fc8000f8010ff */
[----:B------:R-:W-:-:S05]  /*1be0*/  LEA.HI.X R3, R3, UR5, R4, 0x2, P0 ;  /* 0x0000000503037c11 */ /* 0x000fca00080f1404 */
[----:B------:R-:W2:Y:S04]  /*1bf0*/  LDG.E R5, desc[UR6][R2.64] ;  /* 0x0000000602057981 */ /* 0x000ea8000c1e1900 */
[----:B------:R-:W3:Y:S04]  /*1c00*/  LDG.E R4, desc[UR6][R2.64+0x400] ;  /* 0x0004000602047981 */ /* 0x000ee8000c1e1900 */
[----:B------:R-:W4:Y:S04]  /*1c10*/  LDG.E R7, desc[UR6][R2.64+0x800] ;  /* 0x0008000602077981 */ /* 0x000f28000c1e1900 */
[----:B------:R-:W5:Y:S01]  /*1c20*/  LDG.E R9, desc[UR6][R2.64+0xc00] ;  /* 0x000c000602097981 */ /* 0x000f62000c1e1900 */
[----:B------:R-:W-:Y:S01]  /*1c30*/  IADD3 R0, PT, PT, R0, 0x400, RZ ;  /* 0x0000040000007810 */ /* 0x000fe20007ffe0ff */
[----:B--2---:R-:W-:-:S04]  /*1c40*/  FADD R5, R10, R5 ;  /* 0x000000050a057221 */ /* 0x004fc80000000000 */
[----:B---3--:R-:W-:-:S04]  /*1c50*/  FADD R4, R5, R4 ;  /* 0x0000000405047221 */ /* 0x008fc80000000000 */
[----:B----4-:R-:W-:-:S04]  /*1c60*/  FADD R4, R4, R7 ;  /* 0x0000000704047221 */ /* 0x010fc80000000000 */
[----:B-----5:R-:W-:-:S07]  /*1c70*/  FADD R10, R4, R9 ;  /* 0x00000009040a7221 */ /* 0x020fce0000000000 */
.L_x_113:
[----:B------:R-:W-:Y:S05]  /*1c80*/  BSYNC.RECONVERGENT B2 ;  /* 0x0000000000027941 */ /* 0x000fea0003800200 */
.L_x_112:
[----:B------:R-:W-:Y:S05]  /*1c90*/  @!P1 BRA `(.L_x_106) ;  /* 0x0000000000389947 */ /* 0x000fea0003800000 */
[----:B------:R-:W0:Y:S01]  /*1ca0*/  LDCU.64 UR4, c[0x0][0x380] ;  /* 0x00007000ff0477ac */ /* 0x000e220008000a00 */
[----:B------:R-:W-:Y:S01]  /*1cb0*/  IADD3 R5, P0, PT, R0, R11, RZ ;  /* 0x0000000b00057210 */ /* 0x000fe20007f1e0ff */
[----:B------:R-:W-:-:S03]  /*1cc0*/  IMAD.MOV R0, RZ, RZ, -R6 ;  /* 0x000000ffff007224 */ /* 0x000fc600078e0a06 */
[----:B------:R-:W-:Y:S02]  /*1cd0*/  IADD3.X R4, PT, PT, RZ, R13, RZ, P0, !PT ;  /* 0x0000000dff047210 */ /* 0x000fe400007fe4ff */
[----:B0-----:R-:W-:-:S04]  /*1ce0*/  LEA R2, P1, R5, UR4, 0x2 ;  /* 0x0000000405027c11 */ /* 0x001fc8000f8210ff */
[----:B------:R-:W-:-:S09]  /*1cf0*/  LEA.HI.X R5, R5, UR5, R4, 0x2, P1 ;  /* 0x0000000505057c11 */ /* 0x000fd200088f1404 */
.L_x_114:
[----:B------:R-:W-:-:S06]  /*1d00*/  MOV R3, R5 ;  /* 0x0000000500037202 */ /* 0x000fcc0000000f00 */
[----:B------:R0:W2:Y:S01]  /*1d10*/  LDG.E R3, desc[UR6][R2.64] ;  /* 0x0000000602037981 */ /* 0x0000a2000c1e1900 */
[----:B------:R-:W-:-:S04]  /*1d20*/  IADD3 R0, PT, PT, R0, 0x1, RZ ;  /* 0x0000000100007810 */ /* 0x000fc80007ffe0ff */
[----:B------:R-:W-:Y:S02]  /*1d30*/  ISETP.NE.AND P0, PT, R0, RZ, PT ;  /* 0x000000ff0000720c */ /* 0x000fe40003f05270 */
[----:B0-----:R-:W-:-:S05]  /*1d40*/  IADD3 R2, P1, PT, R2, 0x400, RZ ;  /* 0x0000040002027810 */ /* 0x001fca0007f3e0ff */
[----:B------:R-:W-:Y:S02]  /*1d50*/  IMAD.X R5, RZ, RZ, R5, P1 ;  /* 0x000000ffff057224 */ /* 0x000fe400008e0605 */
[----:B--2---:R-:W-:-:S04]  /*1d60*/  FADD R10, R3, R10 ;  /* 0x0000000a030a7221 */ /* 0x004fc80000000000 */
[----:B------:R-:W-:Y:S05]  /*1d70*/  @P0 BRA `(.L_x_114) ;  /* 0xfffffffc00e00947 */ /* 0x000fea000383ffff */
.L_x_106:
[----:B------:R-:W-:Y:S05]  /*1d80*/  BSYNC.RECONVERGENT B1 ;  /* 0x0000000000017941 */ /* 0x000fea0003800200 */
.L_x_104:
[----:B------:R-:W0:Y:S01]  /*1d90*/  S2R R6, SR_LANEID ;  /* 0x0000000000067919 */ /* 0x000e220000000000 */
[----:B------:R-:W-:Y:S02]  /*1da0*/  MOV R3, R10 ;  /* 0x0000000a00037202 */ /* 0x000fe40000000f00 */
[----:B------:R-:W-:-:S03]  /*1db0*/  ISETP.NE.AND P5, PT, R8, RZ, PT ;  /* 0x000000ff0800720c */ /* 0x000fc60003fa5270 */
        /* <DEDUP_REMOVED lines=39> */
.L_x_102:
[----:B------:R-:W-:Y:S05]  /*2030*/  BSYNC.RECONVERGENT B0 ;  /* 0x0000000000007941 */ /* 0x000fea0003800200 */
.L_x_87:
[----:B------:R-:W-:Y:S05]  /*2040*/  @P5 EXIT ;  /* 0x000000000000594d */ /* 0x000fea0003800000 */
[----:B01----:R-:W0:Y:S01]  /*2050*/  LDC.64 R2, c[0x0][0x388] ;  /* 0x0000e200ff027b82 */ /* 0x003e220000000a00 */
[----:B------:R-:W2:Y:S02]  /*2060*/  LDCU UR4, c[0x0][0x39c] ;  /* 0x00007380ff0477ac */ /* 0x000ea40008000800 */
[----:B--2---:R-:W-:-:S05]  /*2070*/  FADD R5, R8, UR4 ;  /* 0x0000000408057e21 */ /* 0x004fca0008000000 */
[----:B0-----:R-:W-:Y:S01]  /*2080*/  STG.E desc[UR6][R2.64], R5 ;  /* 0x0000000502007986 */ /* 0x001fe2000c101906 */
[----:B------:R-:W-:Y:S05]  /*2090*/  EXIT ;  /* 0x000000000000794d */ /* 0x000fea0003800000 */
.L_x_115:
        /* <DEDUP_REMOVED lines=14> */
.L_x_255:


//--------------------- .text._ZN3cub18CUB_300001_SM_10006detail6reduce28DeviceReduceSingleTileKernelINS2_10policy_hubIfjN4cuda3std3__44plusIfEEE10Policy1000EPfSC_iS9_ffNS7_10__identityEEEvT0_T1_T2_T3_T4_T6_ --------------------------
	.section	.text._ZN3cub18CUB_300001_SM_10006detail6reduce28DeviceReduceSingleTileKernelINS2_10policy_hubIfjN4cuda3std3__44plusIfEEE10Policy1000EPfSC_iS9_ffNS7_10__identityEEEvT0_T1_T2_T3_T4_T6_,"ax",@progbits
	.align	128
        .global         _ZN3cub18CUB_300001_SM_10006detail6reduce28DeviceReduceSingleTileKernelINS2_10policy_hubIfjN4cuda3std3__44plusIfEEE10Policy1000EPfSC_iS9_ffNS7_10__identityEEEvT0_T1_T2_T3_T4_T6_
        .type           _ZN3cub18CUB_300001_SM_10006detail6reduce28DeviceReduceSingleTileKernelINS2_10policy_hubIfjN4cuda3std3__44plusIfEEE10Policy1000EPfSC_iS9_ffNS7_10__identityEEEvT0_T1_T2_T3_T4_T6_,@function
        .size           _ZN3cub18CUB_300001_SM_10006detail6reduce28DeviceReduceSingleTileKernelINS2_10policy_hubIfjN4cuda3std3__44plusIfEEE10Policy1000EPfSC_iS9_ffNS7_10__identityEEEvT0_T1_T2_T3_T4_T6_,(.L_x_256 - _ZN3cub18CUB_300001_SM_10006detail6reduce28DeviceReduceSingleTileKernelINS2_10policy_hubIfjN4cuda3std3__44plusIfEEE10Policy1000EPfSC_iS9_ffNS7_10__identityEEEvT0_T1_T2_T3_T4_T6_)
        .other          _ZN3cub18CUB_300001_SM_10006detail6reduce28DeviceReduceSingleTileKernelINS2_10policy_hubIfjN4cuda3std3__44plusIfEEE10Policy1000EPfSC_iS9_ffNS7_10__identityEEEvT0_T1_T2_T3_T4_T6_,@"STO_CUDA_ENTRY STV_DEFAULT"
_ZN3cub18CUB_300001_SM_10006detail6reduce28DeviceReduceSingleTileKernelINS2_10policy_hubIfjN4cuda3std3__44plusIfEEE10Policy1000EPfSC_iS9_ffNS7_10__identityEEEvT0_T1_T2_T3_T4_T6_:
.text._ZN3cub18CUB_300001_SM_10006detail6reduce28DeviceReduceSingleTileKernelINS2_10policy_hubIfjN4cuda3std3__44plusIfEEE10Policy1000EPfSC_iS9_ffNS7_10__identityEEEvT0_T1_T2_T3_T4_T6_:
        /* <DEDUP_REMOVED lines=13> */
.L_x_116:
        /* <DEDUP_REMOVED lines=16> */
.L_x_121:
[----:B------:R-:W-:Y:S05]  /*01d0*/  BSYNC.RECONVERGENT B1 ;  /* 0x0000000000017941 */ /* 0x000fea0003800200 */
.L_x_120:
        /* <DEDUP_REMOVED lines=16> */
.L_x_126:
        /* <DEDUP_REMOVED lines=9> */
.L_x_125:
[----:B------:R-:W-:Y:S05]  /*0370*/  BSYNC.RECONVERGENT B2 ;  /* 0x0000000000027941 */ /* 0x000fea0003800200 */
.L_x_124:
        /* <DEDUP_REMOVED lines=8> */
.L_x_129:
        /* <DEDUP_REMOVED lines=43> */
.L_x_128:
[----:B------:R-:W-:Y:S05]  /*06b0*/  BSYNC.RECONVERGENT B2 ;  /* 0x0000000000027941 */ /* 0x000fea0003800200 */
.L_x_127:
        /* <DEDUP_REMOVED lines=26> */
.L_x_131:
[----:B------:R-:W-:Y:S05]  /*0860*/  BSYNC.RECONVERGENT B2 ;  /* 0x0000000000027941 */ /* 0x000fea0003800200 */
.L_x_130:
        /* <DEDUP_REMOVED lines=12> */
.L_x_123:
[----:B------:R-:W-:Y:S05]  /*0930*/  BSYNC.RECONVERGENT B1 ;  /* 0x0000000000017941 */ /* 0x000fea0003800200 */
.L_x_122:
        /* <DEDUP_REMOVED lines=10> */
[----:B------:R-:W1:Y:S06]  /*09e0*/  SHFL.DOWN PT, R3, R0, 0x2, 0x1f ;  /* 0x08401f0000037f89 */ /* 0x000e6c00000e0000 */
[----:B------:R-:W2:Y:S01]  /*09f0*/  @!P1 S2R R6, SR_CgaCtaId ;  /* 0x0000000000069919 */ /* 0x000ea20000008800 */
[----:B0-----:R-:W-:Y:S02]  /*0a00*/  @!P1 MOV R5, 0x400 ;  /* 0x0000040000059802 */ /* 0x001fe40000000f00 */
[----:B------:R-:W-:-:S04]  /*0a10*/  @!P1 SHF.R.U32.HI R4, RZ, 0x3, R2 ;  /* 0x00000003ff049819 */ /* 0x000fc80000011602 */
[----:B------:R-:W-:Y:S01]  /*0a20*/  @!P1 LOP3.LUT R4, R4, 0x7c, RZ, 0xc0, !PT ;  /* 0x0000007c04049812 */ /* 0x000fe200078ec0ff */
[----:B-1----:R-:W-:Y:S01]  /*0a30*/  @!P0 FADD R0, R0, R3 ;  /* 0x0000000300008221 */ /* 0x002fe20000000000 */
[----:B------:R-:W-:-:S04]  /*0a40*/  ISETP.GT.AND P0, PT, R8, 0x1b, PT ;  /* 0x0000001b0800780c */ /* 0x000fc80003f04270 */
[----:B------:R-:W0:Y:S01]  /*0a50*/  SHFL.DOWN PT, R3, R0, 0x4, 0x1f ;  /* 0x08801f0000037f89 */ /* 0x000e2200000e0000 */
[----:B--2---:R-:W-:-:S04]  /*0a60*/  @!P1 LEA R5, R6, R5, 0x18 ;  /* 0x0000000506059211 */ /* 0x004fc800078ec0ff */
        /* <DEDUP_REMOVED lines=16> */
[----:B0-----:R-:W0:Y:S04]  /*0b70*/  LDS.128 R4, [UR4+0x10] ;  /* 0x00001004ff047984 */ /* 0x001e280008000c00 */
[----:B------:R-:W1:Y:S04]  /*0b80*/  LDS.128 R12, [UR4+0x20] ;  /* 0x00002004ff0c7984 */ /* 0x000e680008000c00 */
[----:B------:R-:W2:Y:S04]  /*0b90*/  LDS.128 R8, [UR4+0x30] ;  /* 0x00003004ff087984 */ /* 0x000ea80008000c00 */
[----:B------:R-:W3:Y:S01]  /*0ba0*/  LDS.128 R16, [UR4+0x40] ;  /* 0x00004004ff107984 */ /* 0x000ee20008000c00 */
[----:B0-----:R-:W-:-:S04]  /*0bb0*/  FADD R5, R0, R5 ;  /* 0x0000000500057221 */ /* 0x001fc80000000000 */
[----:B------:R-:W-:-:S04]  /*0bc0*/  FADD R6, R5, R6 ;  /* 0x0000000605067221 */ /* 0x000fc80000000000 */
[----:B------:R-:W-:-:S04]  /*0bd0*/  FADD R7, R6, R7 ;  /* 0x0000000706077221 */ /* 0x000fc80000000000 */
[----:B-1----:R-:W-:-:S04]  /*0be0*/  FADD R12, R7, R12 ;  /* 0x0000000c070c7221 */ /* 0x002fc80000000000 */
[----:B------:R-:W-:-:S04]  /*0bf0*/  FADD R13, R12, R13 ;  /* 0x0000000d0c0d7221 */ /* 0x000fc80000000000 */
[----:B------:R-:W-:-:S04]  /*0c00*/  FADD R14, R13, R14 ;  /* 0x0000000e0d0e7221 */ /* 0x000fc80000000000 */
[----:B------:R-:W-:-:S04]  /*0c10*/  FADD R15, R14, R15 ;  /* 0x0000000f0e0f7221 */ /* 0x000fc80000000000 */
[----:B--2---:R-:W-:-:S04]  /*0c20*/  FADD R8, R15, R8 ;  /* 0x000000080f087221 */ /* 0x004fc80000000000 */
[----:B------:R-:W-:-:S04]  /*0c30*/  FADD R9, R8, R9 ;  /* 0x0000000908097221 */ /* 0x000fc80000000000 */
[----:B------:R-:W-:-:S04]  /*0c40*/  FADD R10, R9, R10 ;  /* 0x0000000a090a7221 */ /* 0x000fc80000000000 */
[----:B------:R-:W-:-:S04]  /*0c50*/  FADD R11, R10, R11 ;  /* 0x0000000b0a0b7221 */ /* 0x000fc80000000000 */
[----:B---3--:R-:W-:-:S04]  /*0c60*/  FADD R16, R11, R16 ;  /* 0x000000100b107221 */ /* 0x008fc80000000000 */
[----:B------:R-:W-:-:S04]  /*0c70*/  FADD R17, R16, R17 ;  /* 0x0000001110117221 */ /* 0x000fc80000000000 */
[----:B------:R-:W-:-:S04]  /*0c80*/  FADD R18, R17, R18 ;  /* 0x0000001211127221 */ /* 0x000fc80000000000 */
[----:B------:R-:W-:Y:S01]  /*0c90*/  FADD R0, R18, R19 ;  /* 0x0000001312007221 */ /* 0x000fe20000000000 */
[----:B------:R-:W-:Y:S06]  /*0ca0*/  BRA `(.L_x_133) ;  /* 0x0000003400707947 */ /* 0x000fec0003800000 */
.L_x_132:
        /* <DEDUP_REMOVED lines=23> */
[-C--:B------:R-:W-:Y:S02]  /*0e20*/  ISETP.GT.AND P0, PT, R5, R4.reuse, PT ;  /* 0x000000040500720c */ /* 0x080fe40003f04270 */
[----:B------:R-:W-:Y:S02]  /*0e30*/  IADD3 R5, PT, PT, R9, 0x10, RZ ;  /* 0x0000001009057810 */ /* 0x000fe40007ffe0ff */
        /* <DEDUP_REMOVED lines=20> */
[----:B------:R-:W0:Y:S04]  /*0f80*/  LDS.128 R16, [UR4+0x10] ;  /* 0x00001004ff107984 */ /* 0x000e280008000c00 */
[----:B----4-:R-:W1:Y:S04]  /*0f90*/  LDS.128 R4, [UR4+0x20] ;  /* 0x00002004ff047984 */ /* 0x010e680008000c00 */
[----:B------:R-:W2:Y:S04]  /*0fa0*/  LDS.128 R8, [UR4+0x30] ;  /* 0x00003004ff087984 */ /* 0x000ea80008000c00 */
[----:B------:R-:W3:Y:S01]  /*0fb0*/  LDS.128 R12, [UR4+0x40] ;  /* 0x00004004ff0c7984 */ /* 0x000ee20008000c00 */
[----:B0-----:R-:W-:Y:S01]  /*0fc0*/  @P2 FADD R0, R0, R17 ;  /* 0x0000001100002221 */ /* 0x001fe20000000000 */
[----:B------:R-:W-:-:S03]  /*0fd0*/  ISETP.GT.AND P2, PT, R3, 0x80, PT ;  /* 0x000000800300780c */ /* 0x000fc60003f44270 */
[----:B------:R-:W-:Y:S01]  /*0fe0*/  @P3 FADD R0, R0, R18 ;  /* 0x0000001200003221 */ /* 0x000fe20000000000 */
[----:B------:R-:W-:-:S03]  /*0ff0*/  ISETP.GT.AND P3, PT, R3, 0xa0, PT ;  /* 0x000000a00300780c */ /* 0x000fc60003f64270 */
[----:B------:R-:W-:Y:S01]  /*1000*/  @P1 FADD R0, R0, R19 ;  /* 0x0000001300001221 */ /* 0x000fe20000000000 */
[----:B------:R-:W-:-:S05]  /*1010*/  ISETP.GT.AND P1, PT, R3, 0xe0, PT ;  /* 0x000000e00300780c */ /* 0x000fca0003f24270 */
[----:B-1----:R-:W-:Y:S01]  /*1020*/  @P2 FADD R0, R0, R4 ;  /* 0x0000000400002221 */ /* 0x002fe20000000000 */
[----:B------:R-:W-:-:S03]  /*1030*/  ISETP.GT.AND P2, PT, R3, 0x100, PT ;  /* 0x000001000300780c */ /* 0x000fc60003f44270 */
[----:B------:R-:W-:Y:S01]  /*1040*/  @P3 FADD R0, R0, R5 ;  /* 0x0000000500003221 */ /* 0x000fe20000000000 */
[----:B------:R-:W-:-:S03]  /*1050*/  ISETP.GT.AND P3, PT, R3, 0x120, PT ;  /* 0x000001200300780c */ /* 0x000fc60003f64270 */
[----:B------:R-:W-:Y:S01]  /*1060*/  @P4 FADD R0, R0, R6 ;  /* 0x0000000600004221 */ /* 0x000fe20000000000 */
[----:B------:R-:W-:-:S03]  /*1070*/  ISETP.GT.AND P4, PT, R3, 0x140, PT ;  /* 0x000001400300780c */ /* 0x000fc60003f84270 */
[----:B------:R-:W-:Y:S01]  /*1080*/  @P1 FADD R0, R0, R7 ;  /* 0x0000000700001221 */ /* 0x000fe20000000000 */
[----:B------:R-:W-:-:S03]  /*1090*/  ISETP.GT.AND P1, PT, R3, 0x160, PT ;  /* 0x000001600300780c */ /* 0x000fc60003f24270 */
[----:B--2---:R-:W-:Y:S01]  /*10a0*/  @P2 FADD R0, R0, R8 ;  /* 0x0000000800002221 */ /* 0x004fe20000000000 */
[----:B------:R-:W-:-:S03]  /*10b0*/  ISETP.GT.AND P2, PT, R3, 0x180, PT ;  /* 0x000001800300780c */ /* 0x000fc60003f44270 */
[----:B------:R-:W-:Y:S01]  /*10c0*/  @P3 FADD R0, R0, R9 ;  /* 0x0000000900003221 */ /* 0x000fe20000000000 */
[----:B------:R-:W-:-:S03]  /*10d0*/  ISETP.GT.AND P3, PT, R3, 0x1a0, PT ;  /* 0x000001a00300780c */ /* 0x000fc60003f64270 */
[----:B------:R-:W-:Y:S01]  /*10e0*/  @P4 FADD R0, R0, R10 ;  /* 0x0000000a00004221 */ /* 0x000fe20000000000 */
[----:B------:R-:W-:-:S03]  /*10f0*/  ISETP.GT.AND P4, PT, R3, 0x1c0, PT ;  /* 0x000001c00300780c */ /* 0x000fc60003f84270 */
[----:B------:R-:W-:Y:S01]  /*1100*/  @P1 FADD R0, R0, R11 ;  /* 0x0000000b00001221 */ /* 0x000fe20000000000 */
[----:B------:R-:W-:-:S03]  /*1110*/  ISETP.GT.AND P1, PT, R3, 0x1e0, PT ;  /* 0x000001e00300780c */ /* 0x000fc60003f24270 */
[----:B---3--:R-:W-:-:S04]  /*1120*/  @P2 FADD R0, R0, R12 ;  /* 0x0000000c00002221 */ /* 0x008fc80000000000 */
[----:B------:R-:W-:-:S04]  /*1130*/  @P3 FADD R0, R0, R13 ;  /* 0x0000000d00003221 */ /* 0x000fc80000000000 */
[----:B------:R-:W-:-:S04]  /*1140*/  @P4 FADD R0, R0, R14 ;  /* 0x0000000e00004221 */ /* 0x000fc80000000000 */
[----:B------:R-:W-:Y:S01]  /*1150*/  @P1 FADD R0, R0, R15 ;  /* 0x0000000f00001221 */ /* 0x000fe20000000000 */
[----:B------:R-:W-:Y:S06]  /*1160*/  BRA `(.L_x_133) ;  /* 0x0000003000407947 */ /* 0x000fec0003800000 */
.L_x_119:
[----:B------:R-:W0:Y:S01]  /*1170*/  S2R R2, SR_TID.X ;  /* 0x0000000000027919 */ /* 0x000e220000002100 */
[----:B------:R-:W1:Y:S01]  /*1180*/  LDC.64 R4, c[0x0][0x380] ;  /* 0x0000e000ff047b82 */ /* 0x000e620000000a00 */
[----:B0-----:R-:W-:-:S05]  /*1190*/  SHF.L.U32 R7, R2, 0x1, RZ ;  /* 0x0000000102077819 */ /* 0x001fca00000006ff */
[----:B-1----:R-:W-:-:S05]  /*11a0*/  IMAD.WIDE.U32 R4, R7, 0x4, R4 ;  /* 0x0000000407047825 */ /* 0x002fca00078e0004 */
[----:B------:R-:W2:Y:S04]  /*11b0*/  LDG.E.64.CONSTANT R14, desc[UR6][R4.64] ;  /* 0x00000006040e7981 */ /* 0x000ea8000c1e9b00 */
[----:B------:R-:W3:Y:S04]  /*11c0*/  LDG.E.64.CONSTANT R16, desc[UR6][R4.64+0x1000] ;  /* 0x0010000604107981 */ /* 0x000ee8000c1e9b00 */
[----:B------:R-:W4:Y:S04]  /*11d0*/  LDG.E.64.CONSTANT R18, desc[UR6][R4.64+0x2000] ;  /* 0x0020000604127981 */ /* 0x000f28000c1e9b00 */
[----:B------:R-:W5:Y:S04]  /*11e0*/  LDG.E.64.CONSTANT R20, desc[UR6][R4.64+0x3000] ;  /* 0x0030000604147981 */ /* 0x000f68000c1e9b00 */
[----:B------:R-:W5:Y:S04]  /*11f0*/  LDG.E.64.CONSTANT R12, desc[UR6][R4.64+0x4000] ;  /* 0x00400006040c7981 */ /* 0x000f68000c1e9b00 */
[----:B------:R-:W5:Y:S04]  /*1200*/  LDG.E.64.CONSTANT R10, desc[UR6][R4.64+0x5000] ;  /* 0x00500006040a7981 */ /* 0x000f68000c1e9b00 */
[----:B------:R-:W5:Y:S04]  /*1210*/  LDG.E.64.CONSTANT R6, desc[UR6][R4.64+0x6000] ;  /* 0x0060000604067981 */ /* 0x000f68000c1e9b00 */
[----:B------:R-:W5:Y:S01]  /*1220*/  LDG.E.64.CONSTANT R8, desc[UR6][R4.64+0x7000] ;  /* 0x0070000604087981 */ /* 0x000f62000c1e9b00 */
[----:B------:R-:W-:Y:S01]  /*1230*/  ISETP.GE.U32.AND P0, PT, R3, 0x4000, PT ;  /* 0x000040000300780c */ /* 0x000fe20003f06070 */
[----:B--2---:R-:W-:Y:S01]  /*1240*/  FADD R14, R14, R15 ;  /* 0x0000000f0e0e7221 */ /* 0x004fe20000000000 */
[----:B---3--:R-:W-:Y:S01]  /*1250*/  FADD R17, R16, R17 ;  /* 0x0000001110117221 */ /* 0x008fe20000000000 */
[----:B----4-:R-:W-:-:S03]  /*1260*/  FADD R18, R18, R19 ;  /* 0x0000001312127221 */ /* 0x010fc60000000000 */
[----:B------:R-:W-:Y:S01]  /*1270*/  FADD R14, R14, R17 ;  /* 0x000000110e0e7221 */ /* 0x000fe20000000000 */
[----:B-----5:R-:W-:Y:S01]  /*1280*/  FADD R21, R20, R21 ;  /* 0x0000001514157221 */ /* 0x020fe20000000000 */
[----:B------:R-:W-:Y:S02]  /*1290*/  HFMA2 R20, -RZ, RZ, 0, 0.0078125 ;  /* 0x00002000ff147431 */ /* 0x000fe400000001ff */
[----:B------:R-:W-:Y:S01]  /*12a0*/  FADD R12, R12, R13 ;  /* 0x0000000d0c0c7221 */ /* 0x000fe20000000000 */
[----:B------:R-:W-:Y:S01]  /*12b0*/  FADD R21, R18, R21 ;  /* 0x0000001512157221 */ /* 0x000fe20000000000 */
[----:B------:R-:W-:-:S03]  /*12c0*/  FADD R11, R10, R11 ;  /* 0x0000000b0a0b7221 */ /* 0x000fc60000000000 */
[----:B------:R-:W-:Y:S01]  /*12d0*/  FADD R14, R14, R21 ;  /* 0x000000150e0e7221 */ /* 0x000fe20000000000 */
[----:B------:R-:W-:Y:S01]  /*12e0*/  FADD R6, R6, R7 ;  /* 0x0000000706067221 */ /* 0x000fe20000000000 */
[----:B------:R-:W-:Y:S01]  /*12f0*/  FADD R11, R12, R11 ;  /* 0x0000000b0c0b7221 */ /* 0x000fe20000000000 */
[----:B------:R-:W-:-:S04]  /*1300*/  FADD R9, R8, R9 ;  /* 0x0000000908097221 */ /* 0x000fc80000000000 */
[----:B------:R-:W-:-:S04]  /*1310*/  FADD R6, R6, R9 ;  /* 0x0000000906067221 */ /* 0x000fc80000000000 */
[----:B------:R-:W-:-:S04]  /*1320*/  FADD R11, R11, R6 ;  /* 0x000000060b0b7221 */ /* 0x000fc80000000000 */
[----:B------:R-:W-:Y:S01]  /*1330*/  FADD R0, R14, R11 ;  /* 0x0000000b0e007221 */ /* 0x000fe20000000000 */
[----:B------:R-:W-:Y:S06]  /*1340*/  @!P0 BRA `(.L_x_134) ;  /* 0x00000000008c8947 */ /* 0x000fec0003800000 */
[----:B------:R-:W0:Y:S01]  /*1350*/  LDC R24, c[0x0][0x390] ;  /* 0x0000e400ff187b82 */ /* 0x000e220000000800 */
[----:B------:R-:W-:Y:S02]  /*1360*/  IADD3 R21, PT, PT, R3, -0x2000, RZ ;  /* 0xffffe00003157810 */ /* 0x000fe40007ffe0ff */
[----:B------:R-:W-:-:S07]  /*1370*/  MOV R20, 0x2000 ;  /* 0x0000200000147802 */ /* 0x000fce0000000f00 */
.L_x_136:
[----:B------:R-:W-:-:S05]  /*1380*/  IMAD.WIDE R26, R20, 0x4, R4 ;  /* 0x00000004141a7825 */ /* 0x000fca00078e0204 */
[----:B------:R-:W2:Y:S04]  /*1390*/  LDG.E.64.CONSTANT R14, desc[UR6][R26.64+0x6000] ;  /* 0x006000061a0e7981 */ /* 0x000ea8000c1e9b00 */
[----:B------:R-:W2:Y:S04]  /*13a0*/  LDG.E.64.CONSTANT R6, desc[UR6][R26.64+0x7000] ;  /* 0x007000061a067981 */ /* 0x000ea8000c1e9b00 */
[----:B------:R-:W3:Y:S04]  /*13b0*/  LDG.E.64.CONSTANT R22, desc[UR6][R26.64] ;  /* 0x000000061a167981 */ /* 0x000ee8000c1e9b00 */
[----:B------:R-:W4:Y:S04]  /*13c0*/  LDG.E.64.CONSTANT R18, desc[UR6][R26.64+0x1000] ;  /* 0x001000061a127981 */ /* 0x000f28000c1e9b00 */
[----:B------:R-:W5:Y:S04]  /*13d0*/  LDG.E.64.CONSTANT R16, desc[UR6][R26.64+0x2000] ;  /* 0x002000061a107981 */ /* 0x000f68000c1e9b00 */
[----:B------:R-:W5:Y:S04]  /*13e0*/  LDG.E.64.CONSTANT R12, desc[UR6][R26.64+0x3000] ;  /* 0x003000061a0c7981 */ /* 0x000f68000c1e9b00 */
[----:B------:R-:W5:Y:S04]  /*13f0*/  LDG.E.64.CONSTANT R10, desc[UR6][R26.64+0x4000] ;  /* 0x004000061a0a7981 */ /* 0x000f68000c1e9b00 */
[----:B------:R-:W5:Y:S01]  /*1400*/  LDG.E.64.CONSTANT R8, desc[UR6][R26.64+0x5000] ;  /* 0x005000061a087981 */ /* 0x000f62000c1e9b00 */
[----:B0-----:R-:W-:Y:S01]  /*1410*/  MOV R3, R24 ;  /* 0x0000001800037202 */ /* 0x001fe20000000f00 */
[----:B--2---:R-:W-:-:S03]  /*1420*/  FADD R15, R15, R6 ;  /* 0x000000060f0f7221 */ /* 0x004fc60000000000 */
[----:B------:R-:W-:Y:S01]  /*1430*/  IADD3 R6, PT, PT, -R20, R3, RZ ;  /* 0x0000000314067210 */ /* 0x000fe20007ffe1ff */
[----:B---3--:R-:W-:-:S03]  /*1440*/  FADD R0, R22, R0 ;  /* 0x0000000016007221 */ /* 0x008fc60000000000 */
[----:B------:R-:W-:Y:S01]  /*1450*/  ISETP.GE.AND P0, PT, R6, 0x2000, PT ;  /* 0x000020000600780c */ /* 0x000fe20003f06270 */
[----:B----4-:R-:W-:Y:S01]  /*1460*/  FADD R23, R23, R18 ;  /* 0x0000001217177221 */ /* 0x010fe20000000000 */
[----:B-----5:R-:W-:Y:S01]  /*1470*/  FADD R18, R19, R16 ;  /* 0x0000001013127221 */ /* 0x020fe20000000000 */
[----:B------:R-:W-:Y:S01]  /*1480*/  FADD R17, R17, R12 ;  /* 0x0000000c11117221 */ /* 0x000fe20000000000 */
[----:B------:R-:W-:Y:S01]  /*1490*/  FADD R12, R13, R10 ;  /* 0x0000000a0d0c7221 */ /* 0x000fe20000000000 */
[----:B------:R-:W-:Y:S01]  /*14a0*/  FADD R11, R11, R8 ;  /* 0x000000080b0b7221 */ /* 0x000fe20000000000 */
[----:B------:R-:W-:Y:S01]  /*14b0*/  FADD R8, R9, R14 ;  /* 0x0000000e09087221 */ /* 0x000fe20000000000 */
[----:B------:R-:W-:Y:S01]  /*14c0*/  FADD R0, R0, R23 ;  /* 0x0000001700007221 */ /* 0x000fe20000000000 */
[----:B------:R-:W-:Y:S01]  /*14d0*/  FADD R17, R18, R17 ;  /* 0x0000001112117221 */ /* 0x000fe20000000000 */
[----:B------:R-:W-:Y:S01]  /*14e0*/  FADD R11, R12, R11 ;  /* 0x0000000b0c0b7221 */ /* 0x000fe20000000000 */
[----:B------:R-:W-:-:S02]  /*14f0*/  FADD R8, R8, R15 ;  /* 0x0000000f08087221 */ /* 0x000fc40000000000 */
[----:B------:R-:W-:Y:S02]  /*1500*/  FADD R0, R0, R17 ;  /* 0x0000001100007221 */ /* 0x000fe40000000000 */
[----:B------:R-:W-:-:S04]  /*1510*/  FADD R11, R11, R8 ;  /* 0x000000080b0b7221 */ /* 0x000fc80000000000 */
[----:B------:R-:W-:-:S04]  /*1520*/  FADD R11, R0, R11 ;  /* 0x0000000b000b7221 */ /* 0x000fc80000000000 */
[----:B------:R-:W-:Y:S01]  /*1530*/  FADD R0, R7, R11 ;  /* 0x0000000b07007221 */ /* 0x000fe20000000000 */
[----:B------:R-:W-:Y:S06]  /*1540*/  @!P0 BRA `(.L_x_135) ;  /* 0x0000000800308947 */ /* 0x000fec0003800000 */
[----:B------:R-:W-:-:S04]  /*1550*/  IADD3 R20, PT, PT, R20, 0x2000, RZ ;  /* 0x0000200014147810 */ /* 0x000fc80007ffe0ff */
[----:B------:R-:W-:-:S13]  /*1560*/  ISETP.GT.AND P0, PT, R20, R21, PT ;  /* 0x000000151400720c */ /* 0x000fda0003f04270 */
[----:B------:R-:W-:Y:S05]  /*1570*/  @!P0 BRA `(.L_x_136) ;  /* 0xfffffffc00808947 */ /* 0x000fea000383ffff */
.L_x_134:
        /* <DEDUP_REMOVED lines=20> */
.L_x_140:
        /* <DEDUP_REMOVED lines=8> */
.L_x_139:
[----:B------:R-:W-:Y:S05]  /*1740*/  BSYNC.RECONVERGENT B2 ;  /* 0x0000000000027941 */ /* 0x000fea0003800200 */
.L_x_138:
[----:B------:R-:W-:Y:S05]  /*1750*/  @!P1 BRA `(.L_x_137) ;  /* 0x0000000400a89947 */ /* 0x000fea0003800000 */
[----:B------:R-:W0:Y:S01]  /*1760*/  LDCU.64 UR4, c[0x0][0x380] ;  /* 0x00007000ff0477ac */ /* 0x000e220008000a00 */
[----:B------:R-:W-:Y:S01]  /*1770*/  IADD3 R5, PT, PT, R11, -R10, RZ ;  /* 0x8000000a0b057210 */ /* 0x000fe20007ffe0ff */
[----:B------:R-:W-:Y:S01]  /*1780*/  BSSY.RECONVERGENT B2, `(.L_x_141) ;  /* 0x000003b000027945 */ /* 0x000fe20003800200 */
[----:B------:R-:W-:Y:S02]  /*1790*/  IADD3 R3, P0, PT, R10, R20, RZ ;  /* 0x000000140a037210 */ /* 0x000fe40007f1e0ff */
[----:B------:R-:W-:Y:S02]  /*17a0*/  ISETP.GT.AND P1, PT, R5, 0x1800, PT ;  /* 0x000018000500780c */ /* 0x000fe40003f24270 */
[----:B------:R-:W-:Y:S02]  /*17b0*/  IADD3.X R6, PT, PT, RZ, RZ, RZ, P0, !PT ;  /* 0x000000ffff067210 */ /* 0x000fe400007fe4ff */
[----:B0-----:R-:W-:-:S04]  /*17c0*/  LEA R4, P0, R3, UR4, 0x2 ;  /* 0x0000000403047c11 */ /* 0x001fc8000f8010ff */
[----:B------:R-:W-:Y:S02]  /*17d0*/  LEA.HI.X R3, R3, UR5, R6, 0x2, P0 ;  /* 0x0000000503037c11 */ /* 0x000fe400080f1406 */
[----:B------:R-:W-:-:S04]  /*17e0*/  IADD3 R4, P0, PT, R4, 0x1000, RZ ;  /* 0x0000100004047810 */ /* 0x000fc80007f1e0ff */
[----:B------:R-:W-:Y:S02]  /*17f0*/  IADD3.X R5, PT, PT, RZ, R3, RZ, P0, !PT ;  /* 0x00000003ff057210 */ /* 0x000fe400007fe4ff */
[----:B------:R-:W-:Y:S02]  /*1800*/  PLOP3.LUT P0, PT, PT, PT, PT, 0x80, 0x8 ;  /* 0x000000000008781c */ /* 0x000fe40003f0f070 */
[----:B------:R-:W-:Y:S01]  /*1810*/  IADD3 R3, PT, PT, R10, R20, RZ ;  /* 0x000000140a037210 */ /* 0x000fe20007ffe0ff */
[----:B------:R-:W-:Y:S10]  /*1820*/  @!P1 BRA `(.L_x_142) ;  /* 0x0000000000c09947 */ /* 0x000ff40003800000 */
[----:B------:R-:W-:Y:S02]  /*1830*/  PLOP3.LUT P0, PT, PT, PT, PT, 0x8, 0x80 ;  /* 0x000000000080781c */ /* 0x000fe40003f0e170 */
[----:B------:R-:W-:-:S11]  /*1840*/  IADD3 R13, PT, PT, R11, -0x1800, RZ ;  /* 0xffffe8000b0d7810 */ /* 0x000fd60007ffe0ff */
.L_x_143:
        /* <DEDUP_REMOVED lines=46> */
.L_x_142:
[----:B------:R-:W-:Y:S05]  /*1b30*/  BSYNC.RECONVERGENT B2 ;  /* 0x0000000000027941 */ /* 0x000fea0003800200 */
.L_x_141:
        /* <DEDUP_REMOVED lines=31> */
.L_x_145:
[----:B------:R-:W-:Y:S05]  /*1d30*/  BSYNC.RECONVERGENT B2 ;  /* 0x0000000000027941 */ /* 0x000fea0003800200 */
.L_x_144:
        /* <DEDUP_REMOVED lines=9> */
[----:B----4-:R-:W-:-:S04]  /*1dd0*/  FADD R0, R0, R3 ;  /* 0x0000000300007221 */ /* 0x010fc80000000000 */
[----:B--2---:R-:W-:-:S04]  /*1de0*/  FADD R0, R0, R9 ;  /* 0x0000000900007221 */ /* 0x004fc80000000000 */
[----:B---3--:R-:W-:-:S07]  /*1df0*/  FADD R0, R0, R11 ;  /* 0x0000000b00007221 */ /* 0x008fce0000000000 */
.L_x_137:
[----:B------:R-:W-:Y:S05]  /*1e00*/  BSYNC.RECONVERGENT B1 ;  /* 0x0000000000017941 */ /* 0x000fea0003800200 */
.L_x_135:
        /* <DEDUP_REMOVED lines=32> */
[----:B---3--:R-:W0:Y:S04]  /*2010*/  LDS.128 R4, [UR4+0x10] ;  /* 0x00001004ff047984 */ /* 0x008e280008000c00 */
        /* <DEDUP_REMOVED lines=19> */
.L_x_118:
        /* <DEDUP_REMOVED lines=12> */
.L_x_148:
[----:B------:R-:W-:Y:S05]  /*2210*/  BSYNC.RECONVERGENT B1 ;  /* 0x0000000000017941 */ /* 0x000fea0003800200 */
.L_x_147:
        /* <DEDUP_REMOVED lines=16> */
.L_x_153:
        /* <DEDUP_REMOVED lines=9> */
.L_x_152:
[----:B------:R-:W-:Y:S05]  /*23b0*/  BSYNC.RECONVERGENT B2 ;  /* 0x0000000000027941 */ /* 0x000fea0003800200 */
.L_x_151:
        /* <DEDUP_REMOVED lines=8> */
.L_x_156:
        /* <DEDUP_REMOVED lines=43> */
.L_x_155:
[----:B------:R-:W-:Y:S05]  /*26f0*/  BSYNC.RECONVERGENT B2 ;  /* 0x0000000000027941 */ /* 0x000fea0003800200 */
.L_x_154:
        /* <DEDUP_REMOVED lines=26> */
.L_x_158:
[----:B------:R-:W-:Y:S05]  /*28a0*/  BSYNC.RECONVERGENT B2 ;  /* 0x0000000000027941 */ /* 0x000fea0003800200 */
.L_x_157:
        /* <DEDUP_REMOVED lines=12> */
.L_x_150:
[----:B------:R-:W-:Y:S05]  /*2970*/  BSYNC.RECONVERGENT B1 ;  /* 0x0000000000017941 */ /* 0x000fea0003800200 */
.L_x_149:
[----:B------:R-:W-:Y:S02]  /*2980*/  ISETP.GE.AND P0, PT, R3, 0x200, PT ;  /* 0x000002000300780c */ /* 0x000fe40003f06270 */
[----:B0----5:R-:W-:-:S11]  /*2990*/  MOV R5, R0 ;  /* 0x0000000000057202 */ /* 0x021fd60000000f00 */
[----:B------:R-:W-:Y:S05]  /*29a0*/  @!P0 BRA `(.L_x_159) ;  /* 0x0000000000d08947 */ /* 0x000fea0003800000 */
[----:B------:R-:W0:Y:S01]  /*29b0*/  S2R R7, SR_LANEID ;  /* 0x0000000000077919 */ /* 0x000e220000000000 */
[----:B------:R-:W1:Y:S02]  /*29c0*/  SHFL.DOWN PT, R0, R5, 0x1, 0x1f ;  /* 0x08201f0005007f89 */ /* 0x000e6400000e0000 */
[----:B-1----:R-:W-:Y:S01]  /*29d0*/  FADD R0, R0, R5 ;  /* 0x0000000500007221 */ /* 0x002fe20000000000 */
[C---:B0-----:R-:W-:Y:S02]  /*29e0*/  ISETP.GT.AND P0, PT, R7.reuse, 0x1e, PT ;  /* 0x0000001e0700780c */ /* 0x041fe40003f04270 */
[----:B------:R-:W-:Y:S02]  /*29f0*/  ISETP.NE.AND P1, PT, R7, RZ, PT ;  /* 0x000000ff0700720c */ /* 0x000fe40003f25270 */
[----:B------:R-:W-:Y:S02]  /*2a00*/  FSEL R0, R5, R0, P0 ;  /* 0x0000000005007208 */ /* 0x000fe40000000000 */
[----:B------:R-:W-:-:S03]  /*2a10*/  ISETP.GT.AND P0, PT, R7, 0x1d, PT ;  /* 0x0000001d0700780c */ /* 0x000fc60003f04270 */
[----:B------:R-:W0:Y:S06]  /*2a20*/  SHFL.DOWN PT, R3, R0, 0x2, 0x1f ;  /* 0x08401f0000037f89 */ /* 0x000e2c00000e0000 */
        /* <DEDUP_REMOVED lines=24> */
[----:B--2---:R-:W0:Y:S04]  /*2bb0*/  LDS.128 R4, [UR4+0x10] ;  /* 0x00001004ff047984 */ /* 0x004e280008000c00 */
        /* <DEDUP_REMOVED lines=19> */
.L_x_159:
[----:B------:R-:W0:Y:S01]  /*2cf0*/  S2R R4, SR_LANEID ;  /* 0x0000000000047919 */ /* 0x000e220000000000 */
[----:B------:R-:W-:-:S04]  /*2d00*/  LOP3.LUT R0, R2, 0x3e0, RZ, 0xc0, !PT ;  /* 0x000003e002007812 */ /* 0x000fc800078ec0ff */
[----:B------:R-:W-:Y:S02]  /*2d10*/  IADD3 R6, PT, PT, R0, 0x20, RZ ;  /* 0x0000002000067810 */ /* 0x000fe40007ffe0ff */
[----:B------:R-:W-:Y:S02]  /*2d20*/  LOP3.LUT R0, RZ, R0, RZ, 0x33, !PT ;  /* 0x00000000ff007212 */ /* 0x000fe400078e33ff */
[-C--:B------:R-:W-:Y:S02]  /*2d30*/  ISETP.GT.AND P0, PT, R6, R3.reuse, PT ;  /* 0x000000030600720c */ /* 0x080fe40003f04270 */
[----:B------:R-:W-:-:S04]  /*2d40*/  IADD3 R0, PT, PT, R0, R3, RZ ;  /* 0x0000000300007210 */ /* 0x000fc80007ffe0ff */
[----:B------:R-:W-:-:S05]  /*2d50*/  SEL R6, R0, 0x1f, P0 ;  /* 0x0000001f00067807 */ /* 0x000fca0000000000 */
[----:B------:R-:W1:Y:S01]  /*2d60*/  SHFL.DOWN PT, R0, R5, 0x1, R6 ;  /* 0x0820000005007989 */ /* 0x000e6200000e0006 */
[C---:B0-----:R-:W-:Y:S02]  /*2d70*/  ISETP.GE.AND P0, PT, R4.reuse, R6, PT ;  /* 0x000000060400720c */ /* 0x041fe40003f06270 */
[C---:B------:R-:W-:Y:S02]  /*2d80*/  IADD3 R7, PT, PT, R4.reuse, 0x2, RZ ;  /* 0x0000000204077810 */ /* 0x040fe40007ffe0ff */
[----:B------:R-:W-:-:S09]  /*2d90*/  ISETP.NE.AND P1, PT, R4, RZ, PT ;  /* 0x000000ff0400720c */ /* 0x000fd20003f25270 */
[----:B-1----:R-:W-:Y:S01]  /*2da0*/  @!P0 FADD R5, R0, R5 ;  /* 0x0000000500058221 */ /* 0x002fe20000000000 */
[-C--:B------:R-:W-:Y:S02]  /*2db0*/  ISETP.GT.AND P0, PT, R7, R6.reuse, PT ;  /* 0x000000060700720c */ /* 0x080fe40003f04270 */
[----:B------:R-:W-:Y:S01]  /*2dc0*/  IADD3 R7, PT, PT, R4, 0x4, RZ ;  /* 0x0000000404077810 */ /* 0x000fe20007ffe0ff */
[----:B------:R-:W0:Y:S01]  /*2dd0*/  @!P1 S2R R8, SR_CgaCtaId ;  /* 0x0000000000089919 */ /* 0x000e220000008800 */
        /* <DEDUP_REMOVED lines=31> */
[----:B-1----:R-:W1:Y:S04]  /*2fd0*/  LDS.128 R4, [UR4+0x20] ;  /* 0x00002004ff047984 */ /* 0x002e680008000c00 */
        /* <DEDUP_REMOVED lines=29> */
.L_x_146:
        /* <DEDUP_REMOVED lines=28> */
[----:B------:R-:W-:Y:S02]  /*3370*/  HFMA2 R11, -RZ, RZ, 0, 0.0078125 ;  /* 0x00002000ff0b7431 */ /* 0x000fe400000001ff */
        /* <DEDUP_REMOVED lines=11> */
.L_x_162:
[----:B------:R-:W-:-:S05]  /*3430*/  IMAD.WIDE R2, R11, 0x4, R4 ;  /* 0x000000040b027825 */ /* 0x000fca00078e0204 */
        /* <DEDUP_REMOVED lines=15> */
[----:B------:R0:W5:Y:S02]  /*3530*/  LDG.E.CONSTANT R18, desc[UR6][R2.64+0x7800] ;  /* 0x0078000602127981 */ /* 0x000164000c1e9900 */
[----:B0-----:R-:W-:-:S04]  /*3540*/  MOV R3, R7 ;  /* 0x0000000700037202 */ /* 0x001fc80000000f00 */
[----:B------:R-:W-:-:S04]  /*3550*/  IADD3 R2, PT, PT, -R11, R3, RZ ;  /* 0x000000030b027210 */ /* 0x000fc80007ffe1ff */
[----:B------:R-:W-:Y:S01]  /*3560*/  ISETP.GE.AND P0, PT, R2, 0x2000, PT ;  /* 0x000020000200780c */ /* 0x000fe20003f06270 */
        /* <DEDUP_REMOVED lines=17> */
[----:B------:R-:W-:-:S04]  /*3680*/  IADD3 R11, PT, PT, R11, 0x2000, RZ ;  /* 0x000020000b0b7810 */ /* 0x000fc80007ffe0ff */
[----:B------:R-:W-:-:S13]  /*3690*/  ISETP.GT.AND P0, PT, R11, R6, PT ;  /* 0x000000060b00720c */ /* 0x000fda0003f04270 */
[----:B------:R-:W-:Y:S05]  /*36a0*/  @!P0 BRA `(.L_x_162) ;  /* 0xfffffffc00608947 */ /* 0x000fea000383ffff */
.L_x_160:
        /* <DEDUP_REMOVED lines=20> */
.L_x_166:
        /* <DEDUP_REMOVED lines=8> */
.L_x_165:
[----:B------:R-:W-:Y:S05]  /*3870*/  BSYNC.RECONVERGENT B2 ;  /* 0x0000000000027941 */ /* 0x000fea0003800200 */
.L_x_164:
        /* <DEDUP_REMOVED lines=16> */
.L_x_169:
        /* <DEDUP_REMOVED lines=46> */
.L_x_168:
[----:B------:R-:W-:Y:S05]  /*3c60*/  BSYNC.RECONVERGENT B2 ;  /* 0x0000000000027941 */ /* 0x000fea0003800200 */
.L_x_167:
        /* <DEDUP_REMOVED lines=31> */
.L_x_171:
[----:B------:R-:W-:Y:S05]  /*3e60*/  BSYNC.RECONVERGENT B2 ;  /* 0x0000000000027941 */ /* 0x000fea0003800200 */
.L_x_170:
        /* <DEDUP_REMOVED lines=12> */
.L_x_163:
[----:B------:R-:W-:Y:S05]  /*3f30*/  BSYNC.RECONVERGENT B1 ;  /* 0x0000000000017941 */ /* 0x000fea0003800200 */
.L_x_161:
        /* <DEDUP_REMOVED lines=50> */
[----:B------:R-:W-:-:S07]  /*4260*/  FADD R0, R18, R19 ;  /* 0x0000001312007221 */ /* 0x000fce0000000000 */
.L_x_133:
[----:B------:R-:W-:Y:S05]  /*4270*/  BSYNC.RECONVERGENT B0 ;  /* 0x0000000000007941 */ /* 0x000fea0003800200 */
.L_x_117:
[----:B------:R-:W-:Y:S05]  /*4280*/  @P0 EXIT ;  /* 0x000000000000094d */ /* 0x000fea0003800000 */
[----:B0-23--:R-:W0:Y:S01]  /*4290*/  LDC.64 R2, c[0x0][0x388] ;  /* 0x0000e200ff027b82 */ /* 0x00de220000000a00 */
[----:B------:R-:W4:Y:S02]  /*42a0*/  LDCU UR4, c[0x0][0x398] ;  /* 0x00007300ff0477ac */ /* 0x000f240008000800 */
[----:B----4-:R-:W-:-:S05]  /*42b0*/  FADD R5, R0, UR4 ;  /* 0x0000000400057e21 */ /* 0x010fca0008000000 */
[----:B0-----:R-:W-:Y:S01]  /*42c0*/  STG.E desc[UR6][R2.64], R5 ;  /* 0x0000000502007986 */ /* 0x001fe2000c101906 */
[----:B------:R-:W-:Y:S05]  /*42d0*/  EXIT ;  /* 0x000000000000794d */ /* 0x000fea0003800000 */
.L_x_172:
        /* <DEDUP_REMOVED lines=10> */
.L_x_256:


//--------------------- .text._ZN3cub18CUB_300001_SM_10006detail6reduce18DeviceReduceKernelINS2_10policy_hubIfjN4cuda3std3__44plusIfEEE10Policy1000EN6thrust24THRUST_300001_SM_1000_NS6detail15normal_iteratorINSD_10device_ptrIfEEEEjS9_fNS7_10__identityEEEvT0_PT3_T1_NS0_13GridEvenShareISN_EET2_T4_ --------------------------
	.section	.text._ZN3cub18CUB_300001_SM_10006detail6reduce18DeviceReduceKernelINS2_10policy_hubIfjN4cuda3std3__44plusIfEEE10Policy1000EN6thrust24THRUST_300001_SM_1000_NS6detail15normal_iteratorINSD_10device_ptrIfEEEEjS9_fNS7_10__identityEEEvT0_PT3_T1_NS0_13GridEvenShareISN_EET2_T4_,"ax",@progbits
	.align	128
        .global         _ZN3cub18CUB_300001_SM_10006detail6reduce18DeviceReduceKernelINS2_10policy_hubIfjN4cuda3std3__44plusIfEEE10Policy1000EN6thrust24THRUST_300001_SM_1000_NS6detail15normal_iteratorINSD_10device_ptrIfEEEEjS9_fNS7_10__identityEEEvT0_PT3_T1_NS0_13GridEvenShareISN_EET2_T4_
        .type           _ZN3cub18CUB_300001_SM_10006detail6reduce18DeviceReduceKernelINS2_10policy_hubIfjN4cuda3std3__44plusIfEEE10Policy1000EN6thrust24THRUST_300001_SM_1000_NS6detail15normal_iteratorINSD_10device_ptrIfEEEEjS9_fNS7_10__identityEEEvT0_PT3_T1_NS0_13GridEvenShareISN_EET2_T4_,@function
        .size           _ZN3cub18CUB_300001_SM_10006detail6reduce18DeviceReduceKernelINS2_10policy_hubIfjN4cuda3std3__44plusIfEEE10Policy1000EN6thrust24THRUST_300001_SM_1000_NS6detail15normal_iteratorINSD_10device_ptrIfEEEEjS9_fNS7_10__identityEEEvT0_PT3_T1_NS0_13GridEvenShareISN_EET2_T4_,(.L_x_257 - _ZN3cub18CUB_300001_SM_10006detail6reduce18DeviceReduceKernelINS2_10policy_hubIfjN4cuda3std3__44plusIfEEE10Policy1000EN6thrust24THRUST_300001_SM_1000_NS6detail15normal_iteratorINSD_10device_ptrIfEEEEjS9_fNS7_10__identityEEEvT0_PT3_T1_NS0_13GridEvenShareISN_EET2_T4_)
        .other          _ZN3cub18CUB_300001_SM_10006detail6reduce18DeviceReduceKernelINS2_10policy_hubIfjN4cuda3std3__44plusIfEEE10Policy1000EN6thrust24THRUST_300001_SM_1000_NS6detail15normal_iteratorINSD_10device_ptrIfEEEEjS9_fNS7_10__identityEEEvT0_PT3_T1_NS0_13GridEvenShareISN_EET2_T4_,@"STO_CUDA_ENTRY STV_DEFAULT"
_ZN3cub18CUB_300001_SM_10006detail6reduce18DeviceReduceKernelINS2_10policy_hubIfjN4cuda3std3__44plusIfEEE10Policy1000EN6thrust24THRUST_300001_SM_1000_NS6detail15normal_iteratorINSD_10device_ptrIfEEEEjS9_fNS7_10__identityEEEvT0_PT3_T1_NS0_13GridEvenShareISN_EET2_T4_:
.text._ZN3cub18CUB_300001_SM_10006detail6reduce18DeviceReduceKernelINS2_10policy_hubIfjN4cuda3std3__44plusIfEEE10Policy1000EN6thrust24THRUST_300001_SM_1000_NS6detail15normal_iteratorINSD_10device_ptrIfEEEEjS9_fNS7_10__identityEEEvT0_PT3_T1_NS0_13GridEvenShareISN_EET2_T4_:
[----:B------:R-:W-:Y:S01]  /*0000*/  LDC R1, c[0x0][0x37c] ;  /* 0x0000df00ff017b82 */ /* 0x000fe20000000800 */
[----:B------:R-:W0:Y:S07]  /*0010*/  S2R R3, SR_CTAID.X ;  /* 0x0000000000037919 */ /* 0x000e2e0000002500 */
[----:B------:R-:W1:Y:S01]  /*0020*/  LDC.64 R6, c[0x0][0x3a8] ;  /* 0x0000ea00ff067b82 */ /* 0x000e620000000a00 */
[----:B------:R-:W2:Y:S01]  /*0030*/  LDCU.64 UR6, c[0x0][0x358] ;  /* 0x00006b00ff0677ac */ /* 0x000ea20008000a00 */
[----:B------:R-:W-:Y:S01]  /*0040*/  BSSY.RECONVERGENT B0, `(.L_x_173) ;  /* 0x000027a000007945 */ /* 0x000fe20003800200 */
[----:B-1----:R-:W-:Y:S01]  /*0050*/  SHF.L.U32 R13, R7, 0xd, RZ ;  /* 0x0000000d070d7819 */ /* 0x002fe200000006ff */
[----:B0-----:R-:W-:-:S05]  /*0060*/  IMAD R0, R3, -0x2000, R6 ;  /* 0xffffe00003007824 */ /* 0x001fca00078e0206 */
[----:B------:R-:W-:-:S13]  /*0070*/  ISETP.GT.U32.AND P0, PT, R0, 0x1fff, PT ;  /* 0x00001fff0000780c */ /* 0x000fda0003f04070 */
[----:B--2---:R-:W-:Y:S05]  /*0080*/  @P0 BRA `(.L_x_174) ;  /* 0x0000001000d40947 */ /* 0x004fea0003800000 */
[----:B------:R-:W0:Y:S01]  /*0090*/  S2R R2, SR_TID.X ;  /* 0x0000000000027919 */ /* 0x000e220000002100 */
[----:B------:R-:W-:Y:S01]  /*00a0*/  BSSY.RECONVERGENT B1, `(.L_x_175) ;  /* 0x000000a000017945 */ /* 0x000fe20003800200 */
[----:B------:R-:W-:Y:S01]  /*00b0*/  HFMA2 R15, -RZ, RZ, 0, 0 ;  /* 0x00000000ff0f7431 */ /* 0x000fe200000001ff */
[----:B0-----:R-:W-:Y:S02]  /*00c0*/  ISETP.GE.U32.AND P0, PT, R2, R0, PT ;  /* 0x000000000200720c */ /* 0x001fe40003f06070 */
[----:B------:R-:W-:-:S11]  /*00d0*/  MOV R4, R2 ;  /* 0x0000000200047202 */ /* 0x000fd60000000f00 */
[----:B------:R-:W-:Y:S05]  /*00e0*/  @P0 BRA `(.L_x_176) ;  /* 0x0000000000140947 */ /* 0x000fea0003800000 */
[----:B------:R-:W0:Y:S01]  /*00f0*/  LDC.64 R8, c[0x0][0x380] ;  /* 0x0000e000ff087b82 */ /* 0x000e220000000a00 */
[----:B------:R-:W-:-:S05]  /*0100*/  LEA R5, R3, R2, 0xd ;  /* 0x0000000203057211 */ /* 0x000fca00078e68ff */
[----:B0-----:R-:W-:-:S05]  /*0110*/  IMAD.WIDE.U32 R8, R5, 0x4, R8 ;  /* 0x0000000405087825 */ /* 0x001fca00078e0008 */
[----:B------:R0:W5:Y:S01]  /*0120*/  LDG.E R15, desc[UR6][R8.64] ;  /* 0x00000006080f7981 */ /* 0x000162000c1e1900 */
[----:B------:R-:W-:-:S07]  /*0130*/  IADD3 R4, PT, PT, R2, 0x200, RZ ;  /* 0x0000020002047810 */ /* 0x000fce0007ffe0ff */
.L_x_176:
[----:B------:R-:W-:Y:S05]  /*0140*/  BSYNC.RECONVERGENT B1 ;  /* 0x0000000000017941 */ /* 0x000fea0003800200 */
.L_x_175:
[----:B------:R-:W-:Y:S01]  /*0150*/  ISETP.GE.U32.AND P0, PT, R4, R0, PT ;  /* 0x000000000400720c */ /* 0x000fe20003f06070 */
[----:B------:R-:W-:-:S12]  /*0160*/  BSSY.RECONVERGENT B1, `(.L_x_177) ;  /* 0x00000a5000017945 */ /* 0x000fd80003800200 */
[----:B------:R-:W-:Y:S05]  /*0170*/  @P0 BRA `(.L_x_178) ;  /* 0x00000008008c0947 */ /* 0x000fea0003800000 */
[----:B------:R-:W-:Y:S01]  /*0180*/  LOP3.LUT R5, RZ, R4, RZ, 0x33, !PT ;  /* 0x00000004ff057212 */ /* 0x000fe200078e33ff */
[----:B------:R-:W-:Y:S03]  /*0190*/  BSSY.RECONVERGENT B2, `(.L_x_179) ;  /* 0x0000053000027945 */ /* 0x000fe60003800200 */
[----:B------:R-:W-:-:S05]  /*01a0*/  IADD3 R6, PT, PT, R5, R6, RZ ;  /* 0x0000000605067210 */ /* 0x000fca0007ffe0ff */
[----:B------:R-:W-:-:S05]  /*01b0*/  IMAD R6, R3, -0x2000, R6 ;  /* 0xffffe00003067824 */ /* 0x000fca00078e0206 */
[C---:B------:R-:W-:Y:S02]  /*01c0*/  ISETP.GE.U32.AND P0, PT, R6.reuse, 0x1e00, PT ;  /* 0x00001e000600780c */ /* 0x040fe40003f06070 */
[----:B------:R-:W-:-:S04]  /*01d0*/  LEA.HI R5, R6, 0x1, RZ, 0x17 ;  /* 0x0000000106057811 */ /* 0x000fc800078fb8ff */
[----:B------:R-:W-:-:S07]  /*01e0*/  LOP3.LUT R6, R5, 0xf, RZ, 0xc0, !PT ;  /* 0x0000000f05067812 */ /* 0x000fce00078ec0ff */
[----:B------:R-:W-:Y:S05]  /*01f0*/  @!P0 BRA `(.L_x_180) ;  /* 0x0000000400308947 */ /* 0x000fea0003800000 */
[----:B------:R-:W-:Y:S01]  /*0200*/  LOP3.LUT R10, R5, 0xfffff0, RZ, 0xc0, !PT ;  /* 0x00fffff0050a7812 */ /* 0x000fe200078ec0ff */
[----:B------:R-:W-:Y:S01]  /*0210*/  BSSY.RECONVERGENT B3, `(.L_x_181) ;  /* 0x0000049000037945 */ /* 0x000fe20003800200 */
[----:B0-----:R-:W-:Y:S02]  /*0220*/  LOP3.LUT R9, R4, 0x1000, RZ, 0xfc, !PT ;  /* 0x0000100004097812 */ /* 0x001fe400078efcff */
[----:B------:R-:W-:Y:S02]  /*0230*/  LEA R4, R3, R4, 0xd ;  /* 0x0000000403047211 */ /* 0x000fe400078e68ff */
[----:B------:R-:W-:-:S07]  /*0240*/  IADD3 R10, PT, PT, -R10, RZ, RZ ;  /* 0x000000ff0a0a7210 */ /* 0x000fce0007ffe1ff */
.L_x_182:
[----:B------:R-:W0:Y:S02]  /*0250*/  LDC.64 R12, c[0x0][0x380] ;  /* 0x0000e000ff0c7b82 */ /* 0x000e240000000a00 */
[----:B0-----:R-:W-:-:S05]  /*0260*/  IMAD.WIDE.U32 R22, R4, 0x4, R12 ;  /* 0x0000000404167825 */ /* 0x001fca00078e000c */
[----:B------:R0:W2:Y:S01]  /*0270*/  LDG.E R8, desc[UR6][R22.64] ;  /* 0x0000000616087981 */ /* 0x0000a2000c1e1900 */
[C---:B------:R-:W-:Y:S02]  /*0280*/  IADD3 R25, PT, PT, R4.reuse, 0x200, RZ ;  /* 0x0000020004197810 */ /* 0x040fe40007ffe0ff */
[C---:B------:R-:W-:Y:S02]  /*0290*/  IADD3 R21, PT, PT, R4.reuse, 0x400, RZ ;  /* 0x0000040004157810 */ /* 0x040fe40007ffe0ff */
[C---:B------:R-:W-:Y:S01]  /*02a0*/  IADD3 R17, PT, PT, R4.reuse, 0x600, RZ ;  /* 0x0000060004117810 */ /* 0x040fe20007ffe0ff */
[----:B------:R-:W-:Y:S01]  /*02b0*/  IMAD.WIDE.U32 R24, R25, 0x4, R12 ;  /* 0x0000000419187825 */ /* 0x000fe200078e000c */
[----:B------:R-:W-:-:S03]  /*02c0*/  IADD3 R19, PT, PT, R4, 0x800, RZ ;  /* 0x0000080004137810 */ /* 0x000fc60007ffe0ff */
[--C-:B------:R-:W-:Y:S01]  /*02d0*/  IMAD.WIDE.U32 R20, R21, 0x4, R12.reuse ;  /* 0x0000000415147825 */ /* 0x100fe200078e000c */
[----:B------:R-:W3:Y:S01]  /*02e0*/  LDG.E R7, desc[UR6][R24.64] ;  /* 0x0000000618077981 */ /* 0x000ee2000c1e1900 */
[C---:B------:R-:W-:Y:S02]  /*02f0*/  IADD3 R11, PT, PT, R4.reuse, 0xa00, RZ ;  /* 0x00000a00040b7810 */ /* 0x040fe40007ffe0ff */
[--C-:B------:R-:W-:Y:S01]  /*0300*/  IMAD.WIDE.U32 R16, R17, 0x4, R12.reuse ;  /* 0x0000000411107825 */ /* 0x100fe200078e000c */
[----:B------:R1:W4:Y:S01]  /*0310*/  LDG.E R29, desc[UR6][R20.64] ;  /* 0x00000006141d7981 */ /* 0x000322000c1e1900 */
[C---:B------:R-:W-:Y:S02]  /*0320*/  IADD3 R14, PT, PT, R4.reuse, 0xc00, RZ ;  /* 0x00000c00040e7810 */ /* 0x040fe40007ffe0ff */
[--C-:B------:R-:W-:Y:S01]  /*0330*/  IMAD.WIDE.U32 R18, R19, 0x4, R12.reuse ;  /* 0x0000000413127825 */ /* 0x100fe200078e000c */
[----:B------:R1:W4:Y:S03]  /*0340*/  LDG.E R28, desc[UR6][R16.64] ;  /* 0x00000006101c7981 */ /* 0x000326000c1e1900 */
[----:B0-----:R-:W-:Y:S01]  /*0350*/  IMAD.WIDE.U32 R22, R11, 0x4, R12 ;  /* 0x000000040b167825 */ /* 0x001fe200078e000c */
[----:B------:R-:W4:Y:S01]  /*0360*/  LDG.E R27, desc[UR6][R18.64] ;  /* 0x00000006121b7981 */ /* 0x000f22000c1e1900 */
[----:B------:R-:W-:-:S02]  /*0370*/  IADD3 R11, PT, PT, R4, 0xe00, RZ ;  /* 0x00000e00040b7810 */ /* 0x000fc40007ffe0ff */
[--C-:B-1----:R-:W-:Y:S01]  /*0380*/  IMAD.WIDE.U32 R20, R14, 0x4, R12.reuse ;  /* 0x000000040e147825 */ /* 0x102fe200078e000c */
[----:B------:R0:W4:Y:S01]  /*0390*/  LDG.E R26, desc[UR6][R22.64] ;  /* 0x00000006161a7981 */ /* 0x000122000c1e1900 */
[C---:B------:R-:W-:Y:S02]  /*03a0*/  IADD3 R14, PT, PT, R4.reuse, 0x1000, RZ ;  /* 0x00001000040e7810 */ /* 0x040fe40007ffe0ff */
[C---:B------:R-:W-:Y:S01]  /*03b0*/  IADD3 R24, PT, PT, R4.reuse, 0x1200, RZ ;  /* 0x0000120004187810 */ /* 0x040fe20007ffe0ff */
[--C-:B------:R-:W-:Y:S01]  /*03c0*/  IMAD.WIDE.U32 R16, R11, 0x4, R12.reuse ;  /* 0x000000040b107825 */ /* 0x100fe200078e000c */
[----:B------:R1:W4:Y:S01]  /*03d0*/  LDG.E R25, desc[UR6][R20.64] ;  /* 0x0000000614197981 */ /* 0x000322000c1e1900 */
[----:B------:R-:W-:Y:S02]  /*03e0*/  IADD3 R11, PT, PT, R4, 0x1400, RZ ;  /* 0x00001400040b7810 */ /* 0x000fe40007ffe0ff */
[--C-:B0-----:R-:W-:Y:S02]  /*03f0*/  IMAD.WIDE.U32 R22, R24, 0x4, R12.reuse ;  /* 0x0000000418167825 */ /* 0x101fe400078e000c */
[----:B------:R0:W4:Y:S02]  /*0400*/  LDG.E R24, desc[UR6][R16.64] ;  /* 0x0000000610187981 */ /* 0x000124000c1e1900 */
[--C-:B-1----:R-:W-:Y:S01]  /*0410*/  IMAD.WIDE.U32 R20, R14, 0x4, R12.reuse ;  /* 0x000000040e147825 */ /* 0x102fe200078e000c */
[C---:B------:R-:W-:Y:S01]  /*0420*/  IADD3 R14, PT, PT, R4.reuse, 0x1600, RZ ;  /* 0x00001600040e7810 */ /* 0x040fe20007ffe0ff */
[----:B------:R1:W4:Y:S04]  /*0430*/  LDG.E R18, desc[UR6][R22.64] ;  /* 0x0000000616127981 */ /* 0x000328000c1e1900 */
[----:B------:R1:W4:Y:S01]  /*0440*/  LDG.E R19, desc[UR6][R20.64] ;  /* 0x0000000614137981 */ /* 0x000322000c1e1900 */
[----:B0-----:R-:W-:Y:S01]  /*0450*/  IMAD.WIDE.U32 R16, R11, 0x4, R12 ;  /* 0x000000040b107825 */ /* 0x001fe200078e000c */
[----:B-1----:R-:W-:-:S04]  /*0460*/  IADD3 R23, PT, PT, R4, 0x1800, RZ ;  /* 0x0000180004177810 */ /* 0x002fc80007ffe0ff */
[----:B------:R0:W4:Y:S01]  /*0470*/  LDG.E R11, desc[UR6][R16.64] ;  /* 0x00000006100b7981 */ /* 0x000122000c1e1900 */
[C---:B------:R-:W-:Y:S01]  /*0480*/  IADD3 R21, PT, PT, R4.reuse, 0x1a00, RZ ;  /* 0x00001a0004157810 */ /* 0x040fe20007ffe0ff */
[----:B0-----:R-:W-:Y:S01]  /*0490*/  IMAD.WIDE.U32 R16, R23, 0x4, R12 ;  /* 0x0000000417107825 */ /* 0x001fe200078e000c */
[----:B------:R-:W-:-:S03]  /*04a0*/  IADD3 R23, PT, PT, R4, 0x1c00, RZ ;  /* 0x00001c0004177810 */ /* 0x000fc60007ffe0ff */
[--C-:B------:R-:W-:Y:S02]  /*04b0*/  IMAD.WIDE.U32 R20, R21, 0x4, R12.reuse ;  /* 0x0000000415147825 */ /* 0x100fe400078e000c */
[----:B------:R-:W4:Y:S02]  /*04c0*/  LDG.E R16, desc[UR6][R16.64] ;  /* 0x0000000610107981 */ /* 0x000f24000c1e1900 */
[----:B------:R-:W-:Y:S02]  /*04d0*/  IMAD.WIDE.U32 R22, R23, 0x4, R12 ;  /* 0x0000000417167825 */ /* 0x000fe400078e000c */
[----:B------:R-:W4:Y:S04]  /*04e0*/  LDG.E R20, desc[UR6][R20.64] ;  /* 0x0000000614147981 */ /* 0x000f28000c1e1900 */
[----:B------:R-:W4:Y:S01]  /*04f0*/  LDG.E R22, desc[UR6][R22.64] ;  /* 0x0000000616167981 */ /* 0x000f22000c1e1900 */
[----:B--2--5:R-:W-:Y:S01]  /*0500*/  FADD R8, R8, R15 ;  /* 0x0000000f08087221 */ /* 0x024fe20000000000 */
[----:B------:R-:W-:-:S06]  /*0510*/  IMAD.WIDE.U32 R14, R14, 0x4, R12 ;  /* 0x000000040e0e7825 */ /* 0x000fcc00078e000c */
[----:B------:R0:W2:Y:S02]  /*0520*/  LDG.E R14, desc[UR6][R14.64] ;  /* 0x000000060e0e7981 */ /* 0x0000a4000c1e1900 */
[----:B0-----:R-:W-:-:S05]  /*0530*/  IADD3 R15, PT, PT, R4, 0x1e00, RZ ;  /* 0x00001e00040f7810 */ /* 0x001fca0007ffe0ff */
[----:B------:R-:W-:-:S06]  /*0540*/  IMAD.WIDE.U32 R12, R15, 0x4, R12 ;  /* 0x000000040f0c7825 */ /* 0x000fcc00078e000c */
[----:B------:R-:W2:Y:S01]  /*0550*/  LDG.E R12, desc[UR6][R12.64] ;  /* 0x000000060c0c7981 */ /* 0x000ea2000c1e1900 */
        /* <DEDUP_REMOVED lines=8> */
[----:B------:R-:W-:Y:S01]  /*05e0*/  FADD R18, R19, R18 ;  /* 0x0000001213127221 */ /* 0x000fe20000000000 */
[----:B------:R-:W-:-:S03]  /*05f0*/  IADD3 R10, PT, PT, R10, 0x10, RZ ;  /* 0x000000100a0a7810 */ /* 0x000fc60007ffe0ff */
[----:B------:R-:W-:Y:S01]  /*0600*/  FADD R11, R18, R11 ;  /* 0x0000000b120b7221 */ /* 0x000fe20000000000 */
[----:B------:R-:W-:Y:S02]  /*0610*/  ISETP.NE.AND P0, PT, R10, RZ, PT ;  /* 0x000000ff0a00720c */ /* 0x000fe40003f05270 */
[----:B------:R-:W-:Y:S02]  /*0620*/  IADD3 R9, PT, PT, R9, 0x2000, RZ ;  /* 0x0000200009097810 */ /* 0x000fe40007ffe0ff */
[----:B------:R-:W-:Y:S01]  /*0630*/  IADD3 R4, PT, PT, R4, 0x2000, RZ ;  /* 0x0000200004047810 */ /* 0x000fe20007ffe0ff */
[----:B--2---:R-:W-:-:S04]  /*0640*/  FADD R11, R11, R14 ;  /* 0x0000000e0b0b7221 */ /* 0x004fc80000000000 */
[----:B------:R-:W-:-:S04]  /*0650*/  FADD R11, R11, R16 ;  /* 0x000000100b0b7221 */ /* 0x000fc80000000000 */
[----:B------:R-:W-:-:S04]  /*0660*/  FADD R11, R11, R20 ;  /* 0x000000140b0b7221 */ /* 0x000fc80000000000 */
[----:B------:R-:W-:-:S04]  /*0670*/  FADD R11, R11, R22 ;  /* 0x000000160b0b7221 */ /* 0x000fc80000000000 */
[----:B------:R-:W-:Y:S01]  /*0680*/  FADD R15, R11, R12 ;  /* 0x0000000c0b0f7221 */ /* 0x000fe20000000000 */
[----:B------:R-:W-:Y:S06]  /*0690*/  @P0 BRA `(.L_x_182) ;  /* 0xfffffff800ec0947 */ /* 0x000fec000383ffff */
[----:B------:R-:W-:Y:S05]  /*06a0*/  BSYNC.RECONVERGENT B3 ;  /* 0x0000000000037941 */ /* 0x000fea0003800200 */
.L_x_181:
[----:B------:R-:W-:-:S07]  /*06b0*/  IADD3 R4, PT, PT, R9, -0x1000, RZ ;  /* 0xfffff00009047810 */ /* 0x000fce0007ffe0ff */
.L_x_180:
[----:B------:R-:W-:Y:S05]  /*06c0*/  BSYNC.RECONVERGENT B2 ;  /* 0x0000000000027941 */ /* 0x000fea0003800200 */
.L_x_179:
[----:B------:R-:W-:-:S13]  /*06d0*/  ISETP.NE.AND P0, PT, R6, RZ, PT ;  /* 0x000000ff0600720c */ /* 0x000fda0003f05270 */
[----:B------:R-:W-:Y:S05]  /*06e0*/  @!P0 BRA `(.L_x_178) ;  /* 0x0000000400308947 */ /* 0x000fea0003800000 */
[----:B------:R-:W-:Y:S01]  /*06f0*/  ISETP.GE.U32.AND P0, PT, R6, 0x8, PT ;  /* 0x000000080600780c */ /* 0x000fe20003f06070 */
[----:B------:R-:W-:Y:S01]  /*0700*/  BSSY.RECONVERGENT B2, `(.L_x_183) ;  /* 0x0000026000027945 */ /* 0x000fe20003800200 */
[----:B------:R-:W-:-:S04]  /*0710*/  LOP3.LUT R22, R5, 0x7, RZ, 0xc0, !PT ;  /* 0x0000000705167812 */ /* 0x000fc800078ec0ff */
[----:B------:R-:W-:-:S07]  /*0720*/  ISETP.NE.AND P1, PT, R22, RZ, PT ;  /* 0x000000ff1600720c */ /* 0x000fce0003f25270 */
[----:B------:R-:W-:Y:S06]  /*0730*/  @!P0 BRA `(.L_x_184) ;  /* 0x0000000000888947 */ /* 0x000fec0003800000 */
[----:B------:R-:W1:Y:S01]  /*0740*/  LDC.64 R6, c[0x0][0x380] ;  /* 0x0000e000ff067b82 */ /* 0x000e620000000a00 */
[----:B------:R-:W-:-:S04]  /*0750*/  LEA R19, R3, R4, 0xd ;  /* 0x0000000403137211 */ /* 0x000fc800078e68ff */
[C---:B------:R-:W-:Y:S02]  /*0760*/  IADD3 R17, PT, PT, R19.reuse, 0x200, RZ ;  /* 0x0000020013117810 */ /* 0x040fe40007ffe0ff */
[C---:B------:R-:W-:Y:S02]  /*0770*/  IADD3 R21, PT, PT, R19.reuse, 0x400, RZ ;  /* 0x0000040013157810 */ /* 0x040fe40007ffe0ff */
[C---:B------:R-:W-:Y:S02]  /*0780*/  IADD3 R13, PT, PT, R19.reuse, 0x600, RZ ;  /* 0x00000600130d7810 */ /* 0x040fe40007ffe0ff */
[C---:B0-----:R-:W-:Y:S01]  /*0790*/  IADD3 R9, PT, PT, R19.reuse, 0x800, RZ ;  /* 0x0000080013097810 */ /* 0x041fe20007ffe0ff */
[----:B-1----:R-:W-:-:S04]  /*07a0*/  IMAD.WIDE.U32 R10, R19, 0x4, R6 ;  /* 0x00000004130a7825 */ /* 0x002fc800078e0006 */
[--C-:B------:R-:W-:Y:S01]  /*07b0*/  IMAD.WIDE.U32 R16, R17, 0x4, R6.reuse ;  /* 0x0000000411107825 */ /* 0x100fe200078e0006 */
[----:B------:R0:W2:Y:S03]  /*07c0*/  LDG.E R14, desc[UR6][R10.64] ;  /* 0x000000060a0e7981 */ /* 0x0000a6000c1e1900 */
[--C-:B------:R-:W-:Y:S01]  /*07d0*/  IMAD.WIDE.U32 R20, R21, 0x4, R6.reuse ;  /* 0x0000000415147825 */ /* 0x100fe200078e0006 */
[----:B------:R1:W3:Y:S03]  /*07e0*/  LDG.E R18, desc[UR6][R16.64] ;  /* 0x0000000610127981 */ /* 0x0002e6000c1e1900 */
[--C-:B------:R-:W-:Y:S01]  /*07f0*/  IMAD.WIDE.U32 R12, R13, 0x4, R6.reuse ;  /* 0x000000040d0c7825 */ /* 0x100fe200078e0006 */
[----:B------:R-:W-:Y:S01]  /*0800*/  IADD3 R23, PT, PT, R19, 0xa00, RZ ;  /* 0x00000a0013177810 */ /* 0x000fe20007ffe0ff */
[----:B------:R-:W4:Y:S02]  /*0810*/  LDG.E R20, desc[UR6][R20.64] ;  /* 0x0000000614147981 */ /* 0x000f24000c1e1900 */
[--C-:B------:R-:W-:Y:S01]  /*0820*/  IMAD.WIDE.U32 R8, R9, 0x4, R6.reuse ;  /* 0x0000000409087825 */ /* 0x100fe200078e0006 */
[----:B------:R-:W-:Y:S01]  /*0830*/  IADD3 R25, PT, PT, R19, 0xc00, RZ ;  /* 0x00000c0013197810 */ /* 0x000fe20007ffe0ff */
[----:B------:R-:W4:Y:S02]  /*0840*/  LDG.E R12, desc[UR6][R12.64] ;  /* 0x000000060c0c7981 */ /* 0x000f24000c1e1900 */
[--C-:B0-----:R-:W-:Y:S01]  /*0850*/  IMAD.WIDE.U32 R10, R23, 0x4, R6.reuse ;  /* 0x00000004170a7825 */ /* 0x101fe200078e0006 */
[----:B------:R-:W-:Y:S01]  /*0860*/  IADD3 R19, PT, PT, R19, 0xe00, RZ ;  /* 0x00000e0013137810 */ /* 0x000fe20007ffe0ff */
[----:B------:R-:W4:Y:S02]  /*0870*/  LDG.E R8, desc[UR6][R8.64] ;  /* 0x0000000608087981 */ /* 0x000f24000c1e1900 */
[----:B-1----:R-:W-:-:S02]  /*0880*/  IMAD.WIDE.U32 R16, R25, 0x4, R6 ;  /* 0x0000000419107825 */ /* 0x002fc400078e0006 */
[----:B------:R-:W4:Y:S02]  /*0890*/  LDG.E R11, desc[UR6][R10.64] ;  /* 0x000000060a0b7981 */ /* 0x000f24000c1e1900 */
[----:B------:R-:W-:Y:S02]  /*08a0*/  IMAD.WIDE.U32 R6, R19, 0x4, R6 ;  /* 0x0000000413067825 */ /* 0x000fe400078e0006 */
[----:B------:R-:W4:Y:S04]  /*08b0*/  LDG.E R17, desc[UR6][R16.64] ;  /* 0x0000000610117981 */ /* 0x000f28000c1e1900 */
[----:B------:R-:W4:Y:S01]  /*08c0*/  LDG.E R7, desc[UR6][R6.64] ;  /* 0x0000000606077981 */ /* 0x000f22000c1e1900 */
        /* <DEDUP_REMOVED lines=9> */
.L_x_184:
[----:B------:R-:W-:Y:S05]  /*0960*/  BSYNC.RECONVERGENT B2 ;  /* 0x0000000000027941 */ /* 0x000fea0003800200 */
.L_x_183:
[----:B------:R-:W-:Y:S05]  /*0970*/  @!P1 BRA `(.L_x_178) ;  /* 0x00000000008c9947 */ /* 0x000fea0003800000 */
[----:B------:R-:W-:Y:S01]  /*0980*/  ISETP.GE.U32.AND P0, PT, R22, 0x4, PT ;  /* 0x000000041600780c */ /* 0x000fe20003f06070 */
[----:B------:R-:W-:Y:S01]  /*0990*/  BSSY.RECONVERGENT B2, `(.L_x_185) ;  /* 0x0000016000027945 */ /* 0x000fe20003800200 */
[----:B------:R-:W-:-:S04]  /*09a0*/  LOP3.LUT R5, R5, 0x3, RZ, 0xc0, !PT ;  /* 0x0000000305057812 */ /* 0x000fc800078ec0ff */
[----:B------:R-:W-:-:S07]  /*09b0*/  ISETP.NE.AND P1, PT, R5, RZ, PT ;  /* 0x000000ff0500720c */ /* 0x000fce0003f25270 */
[----:B------:R-:W-:Y:S06]  /*09c0*/  @!P0 BRA `(.L_x_186) ;  /* 0x0000000000488947 */ /* 0x000fec0003800000 */
[----:B------:R-:W0:Y:S01]  /*09d0*/  LDC.64 R6, c[0x0][0x380] ;  /* 0x0000e000ff067b82 */ /* 0x000e220000000a00 */
[----:B------:R-:W-:-:S04]  /*09e0*/  LEA R13, R3, R4, 0xd ;  /* 0x00000004030d7211 */ /* 0x000fc800078e68ff */
[C---:B------:R-:W-:Y:S02]  /*09f0*/  IADD3 R11, PT, PT, R13.reuse, 0x200, RZ ;  /* 0x000002000d0b7810 */ /* 0x040fe40007ffe0ff */
[C---:B------:R-:W-:Y:S02]  /*0a00*/  IADD3 R17, PT, PT, R13.reuse, 0x400, RZ ;  /* 0x000004000d117810 */ /* 0x040fe40007ffe0ff */
[C---:B------:R-:W-:Y:S01]  /*0a10*/  IADD3 R19, PT, PT, R13.reuse, 0x600, RZ ;  /* 0x000006000d137810 */ /* 0x040fe20007ffe0ff */
[----:B0-----:R-:W-:-:S04]  /*0a20*/  IMAD.WIDE.U32 R8, R13, 0x4, R6 ;  /* 0x000000040d087825 */ /* 0x001fc800078e0006 */
[--C-:B------:R-:W-:Y:S02]  /*0a30*/  IMAD.WIDE.U32 R10, R11, 0x4, R6.reuse ;  /* 0x000000040b0a7825 */ /* 0x100fe400078e0006 */
[----:B------:R-:W2:Y:S02]  /*0a40*/  LDG.E R8, desc[UR6][R8.64] ;  /* 0x0000000608087981 */ /* 0x000ea4000c1e1900 */
[--C-:B------:R-:W-:Y:S02]  /*0a50*/  IMAD.WIDE.U32 R12, R17, 0x4, R6.reuse ;  /* 0x00000004110c7825 */ /* 0x100fe400078e0006 */
[----:B------:R-:W3:Y:S02]  /*0a60*/  LDG.E R10, desc[UR6][R10.64] ;  /* 0x000000060a0a7981 */ /* 0x000ee4000c1e1900 */
[----:B------:R-:W-:Y:S02]  /*0a70*/  IMAD.WIDE.U32 R6, R19, 0x4, R6 ;  /* 0x0000000413067825 */ /* 0x000fe400078e0006 */
[----:B------:R-:W4:Y:S04]  /*0a80*/  LDG.E R12, desc[UR6][R12.64] ;  /* 0x000000060c0c7981 */ /* 0x000f28000c1e1900 */
[----:B------:R-:W4:Y:S01]  /*0a90*/  LDG.E R6, desc[UR6][R6.64] ;  /* 0x0000000606067981 */ /* 0x000f22000c1e1900 */
[----:B------:R-:W-:Y:S01]  /*0aa0*/  IADD3 R4, PT, PT, R4, 0x800, RZ ;  /* 0x0000080004047810 */ /* 0x000fe20007ffe0ff */
[----:B--2--5:R-:W-:-:S04]  /*0ab0*/  FADD R15, R15, R8 ;  /* 0x000000080f0f7221 */ /* 0x024fc80000000000 */
[----:B---3--:R-:W-:-:S04]  /*0ac0*/  FADD R15, R15, R10 ;  /* 0x0000000a0f0f7221 */ /* 0x008fc80000000000 */
[----:B----4-:R-:W-:-:S04]  /*0ad0*/  FADD R15, R15, R12 ;  /* 0x0000000c0f0f7221 */ /* 0x010fc80000000000 */
[----:B------:R-:W-:-:S07]  /*0ae0*/  FADD R15, R15, R6 ;  /* 0x000000060f0f7221 */ /* 0x000fce0000000000 */
.L_x_186:
[----:B------:R-:W-:Y:S05]  /*0af0*/  BSYNC.RECONVERGENT B2 ;  /* 0x0000000000027941 */ /* 0x000fea0003800200 */
.L_x_185:
[----:B------:R-:W-:Y:S05]  /*0b00*/  @!P1 BRA `(.L_x_178) ;  /* 0x0000000000289947 */ /* 0x000fea0003800000 */
[----:B------:R-:W1:Y:S01]  /*0b10*/  LDC.64 R6, c[0x0][0x380] ;  /* 0x0000e000ff067b82 */ /* 0x000e620000000a00 */
[----:B0-----:R-:W-:Y:S02]  /*0b20*/  LEA R9, R3, R4, 0xd ;  /* 0x0000000403097211 */ /* 0x001fe400078e68ff */
[----:B------:R-:W-:-:S07]  /*0b30*/  IADD3 R8, PT, PT, -R5, RZ, RZ ;  /* 0x000000ff05087210 */ /* 0x000fce0007ffe1ff */
.L_x_187:
[----:B-1----:R-:W-:-:S06]  /*0b40*/  IMAD.WIDE.U32 R4, R9, 0x4, R6 ;  /* 0x0000000409047825 */ /* 0x002fcc00078e0006 */
[----:B------:R-:W2:Y:S01]  /*0b50*/  LDG.E R4, desc[UR6][R4.64] ;  /* 0x0000000604047981 */ /* 0x000ea2000c1e1900 */
[----:B------:R-:W-:Y:S02]  /*0b60*/  IADD3 R8, PT, PT, R8, 0x1, RZ ;  /* 0x0000000108087810 */ /* 0x000fe40007ffe0ff */
[----:B------:R-:W-:Y:S02]  /*0b70*/  IADD3 R9, PT, PT, R9, 0x200, RZ ;  /* 0x0000020009097810 */ /* 0x000fe40007ffe0ff */
[----:B------:R-:W-:Y:S01]  /*0b80*/  ISETP.NE.AND P0, PT, R8, RZ, PT ;  /* 0x000000ff0800720c */ /* 0x000fe20003f05270 */
[----:B--2--5:R-:W-:-:S12]  /*0b90*/  FADD R15, R4, R15 ;  /* 0x0000000f040f7221 */ /* 0x024fd80000000000 */
[----:B------:R-:W-:Y:S05]  /*0ba0*/  @P0 BRA `(.L_x_187) ;  /* 0xfffffffc00e40947 */ /* 0x000fea000383ffff */
.L_x_178:
[----:B------:R-:W-:Y:S05]  /*0bb0*/  BSYNC.RECONVERGENT B1 ;  /* 0x0000000000017941 */ /* 0x000fea0003800200 */
.L_x_177:
[----:B------:R-:W-:-:S13]  /*0bc0*/  ISETP.GE.U32.AND P0, PT, R0, 0x200, PT ;  /* 0x000002000000780c */ /* 0x000fda0003f06070 */
[----:B------:R-:W-:Y:S05]  /*0bd0*/  @!P0 BRA `(.L_x_188) ;  /* 0x0000000000d08947 */ /* 0x000fea0003800000 */
[----:B0-----:R-:W0:Y:S01]  /*0be0*/  S2R R8, SR_LANEID ;  /* 0x0000000000087919 */ /* 0x001e220000000000 */
[----:B-----5:R-:W1:Y:S02]  /*0bf0*/  SHFL.DOWN PT, R0, R15, 0x1, 0x1f ;  /* 0x08201f000f007f89 */ /* 0x020e6400000e0000 */
[----:B-1----:R-:W-:Y:S01]  /*0c00*/  FADD R0, R0, R15 ;  /* 0x0000000f00007221 */ /* 0x002fe20000000000 */
[C---:B0-----:R-:W-:Y:S02]  /*0c10*/  ISETP.GT.AND P0, PT, R8.reuse, 0x1e, PT ;  /* 0x0000001e0800780c */ /* 0x041fe40003f04270 */
[C---:B------:R-:W-:Y:S02]  /*0c20*/  ISETP.NE.AND P1, PT, R8.reuse, RZ, PT ;  /* 0x000000ff0800720c */ /* 0x040fe40003f25270 */
        /* <DEDUP_REMOVED lines=27> */
[----:B------:R-:W0:Y:S04]  /*0de0*/  LDS.128 R12, [UR4+0x10] ;  /* 0x00001004ff0c7984 */ /* 0x000e280008000c00 */
[----:B------:R-:W2:Y:S04]  /*0df0*/  LDS.128 R8, [UR4+0x20] ;  /* 0x00002004ff087984 */ /* 0x000ea80008000c00 */
[----:B-1----:R-:W1:Y:S04]  /*0e00*/  LDS.128 R4, [UR4+0x30] ;  /* 0x00003004ff047984 */ /* 0x002e680008000c00 */
[----:B------:R-:W3:Y:S01]  /*0e10*/  LDS.128 R16, [UR4+0x40] ;  /* 0x00004004ff107984 */ /* 0x000ee20008000c00 */
[----:B0-----:R-:W-:-:S04]  /*0e20*/  FADD R13, R20, R13 ;  /* 0x0000000d140d7221 */ /* 0x001fc80000000000 */
[----:B------:R-:W-:-:S04]  /*0e30*/  FADD R14, R13, R14 ;  /* 0x0000000e0d0e7221 */ /* 0x000fc80000000000 */
[----:B------:R-:W-:-:S04]  /*0e40*/  FADD R15, R14, R15 ;  /* 0x0000000f0e0f7221 */ /* 0x000fc80000000000 */
[----:B--2---:R-:W-:-:S04]  /*0e50*/  FADD R8, R15, R8 ;  /* 0x000000080f087221 */ /* 0x004fc80000000000 */
[----:B------:R-:W-:-:S04]  /*0e60*/  FADD R9, R8, R9 ;  /* 0x0000000908097221 */ /* 0x000fc80000000000 */
[----:B------:R-:W-:-:S04]  /*0e70*/  FADD R10, R9, R10 ;  /* 0x0000000a090a7221 */ /* 0x000fc80000000000 */
[----:B------:R-:W-:-:S04]  /*0e80*/  FADD R11, R10, R11 ;  /* 0x0000000b0a0b7221 */ /* 0x000fc80000000000 */
[----:B-1----:R-:W-:-:S04]  /*0e90*/  FADD R4, R11, R4 ;  /* 0x000000040b047221 */ /* 0x002fc80000000000 */
        /* <DEDUP_REMOVED lines=8> */
.L_x_188:
[----:B0-----:R-:W0:Y:S01]  /*0f20*/  S2R R8, SR_LANEID ;  /* 0x0000000000087919 */ /* 0x001e220000000000 */
[----:B------:R-:W-:-:S04]  /*0f30*/  LOP3.LUT R4, R2, 0x3e0, RZ, 0xc0, !PT ;  /* 0x000003e002047812 */ /* 0x000fc800078ec0ff */
[----:B------:R-:W-:Y:S02]  /*0f40*/  IADD3 R5, PT, PT, R4, 0x20, RZ ;  /* 0x0000002004057810 */ /* 0x000fe40007ffe0ff */
[----:B------:R-:W-:Y:S02]  /*0f50*/  LOP3.LUT R7, RZ, R4, RZ, 0x33, !PT ;  /* 0x00000004ff077212 */ /* 0x000fe400078e33ff */
[----:B------:R-:W-:Y:S02]  /*0f60*/  ISETP.GT.U32.AND P0, PT, R5, R0, PT ;  /* 0x000000000500720c */ /* 0x000fe40003f04070 */
[----:B------:R-:W-:-:S04]  /*0f70*/  IADD3 R7, PT, PT, R0, R7, RZ ;  /* 0x0000000700077210 */ /* 0x000fc80007ffe0ff */
[----:B------:R-:W-:-:S05]  /*0f80*/  SEL R7, R7, 0x1f, P0 ;  /* 0x0000001f07077807 */ /* 0x000fca0000000000 */
[----:B-----5:R-:W1:Y:S01]  /*0f90*/  SHFL.DOWN PT, R4, R15, 0x1, R7 ;  /* 0x082000000f047989 */ /* 0x020e6200000e0007 */
[C---:B0-----:R-:W-:Y:S02]  /*0fa0*/  ISETP.GE.AND P0, PT, R8.reuse, R7, PT ;  /* 0x000000070800720c */ /* 0x041fe40003f06270 */
[C---:B------:R-:W-:Y:S02]  /*0fb0*/  IADD3 R6, PT, PT, R8.reuse, 0x2, RZ ;  /* 0x0000000208067810 */ /* 0x040fe40007ffe0ff */
[----:B------:R-:W-:-:S09]  /*0fc0*/  ISETP.NE.AND P1, PT, R8, RZ, PT ;  /* 0x000000ff0800720c */ /* 0x000fd20003f25270 */
[----:B-1----:R-:W-:Y:S01]  /*0fd0*/  @!P0 FADD R15, R4, R15 ;  /* 0x0000000f040f8221 */ /* 0x002fe20000000000 */
[----:B------:R-:W-:Y:S02]  /*0fe0*/  ISETP.GT.AND P0, PT, R6, R7, PT ;  /* 0x000000070600720c */ /* 0x000fe40003f04270 */
[----:B------:R-:W-:Y:S01]  /*0ff0*/  IADD3 R6, PT, PT, R8, 0x4, RZ ;  /* 0x0000000408067810 */ /* 0x000fe20007ffe0ff */
        /* <DEDUP_REMOVED lines=24> */
[----:B------:R-:W1:Y:S01]  /*1180*/  S2UR UR5, SR_CgaCtaId ;  /* 0x00000000000579c3 */ /* 0x000e620000008800 */
[----:B------:R-:W-:Y:S01]  /*1190*/  UMOV UR4, 0x400 ;  /* 0x0000040000047882 */ /* 0x000fe20000000000 */
[C---:B------:R-:W-:Y:S02]  /*11a0*/  ISETP.GT.U32.AND P2, PT, R0.reuse, 0x20, PT ;  /* 0x000000200000780c */ /* 0x040fe40003f44070 */
[C---:B------:R-:W-:Y:S02]  /*11b0*/  ISETP.GT.U32.AND P3, PT, R0.reuse, 0x40, PT ;  /* 0x000000400000780c */ /* 0x040fe40003f64070 */
[C---:B------:R-:W-:Y:S02]  /*11c0*/  ISETP.GT.U32.AND P1, PT, R0.reuse, 0x60, PT ;  /* 0x000000600000780c */ /* 0x040fe40003f24070 */
[----:B------:R-:W-:Y:S01]  /*11d0*/  ISETP.GT.U32.AND P4, PT, R0, 0xc0, PT ;  /* 0x000000c00000780c */ /* 0x000fe20003f84070 */
[----:B-1----:R-:W-:-:S09]  /*11e0*/  ULEA UR4, UR5, UR4, 0x18 ;  /* 0x0000000405047291 */ /* 0x002fd2000f8ec0ff */
[----:B0-----:R-:W0:Y:S04]  /*11f0*/  LDS.128 R4, [UR4+0x10] ;  /* 0x00001004ff047984 */ /* 0x001e280008000c00 */
[----:B------:R-:W1:Y:S04]  /*1200*/  LDS.128 R8, [UR4+0x20] ;  /* 0x00002004ff087984 */ /* 0x000e680008000c00 */
[----:B------:R-:W2:Y:S04]  /*1210*/  LDS.128 R12, [UR4+0x30] ;  /* 0x00003004ff0c7984 */ /* 0x000ea80008000c00 */
[----:B------:R-:W3:Y:S01]  /*1220*/  LDS.128 R16, [UR4+0x40] ;  /* 0x00004004ff107984 */ /* 0x000ee20008000c00 */
[----:B0-----:R-:W-:Y:S01]  /*1230*/  @P2 FADD R20, R20, R5 ;  /* 0x0000000514142221 */ /* 0x001fe20000000000 */
[----:B------:R-:W-:-:S03]  /*1240*/  ISETP.GT.U32.AND P2, PT, R0, 0x80, PT ;  /* 0x000000800000780c */ /* 0x000fc60003f44070 */
[----:B------:R-:W-:Y:S01]  /*1250*/  @P3 FADD R20, R20, R6 ;  /* 0x0000000614143221 */ /* 0x000fe20000000000 */
[----:B------:R-:W-:-:S03]  /*1260*/  ISETP.GT.U32.AND P3, PT, R0, 0xa0, PT ;  /* 0x000000a00000780c */ /* 0x000fc60003f64070 */
[----:B------:R-:W-:Y:S01]  /*1270*/  @P1 FADD R20, R20, R7 ;  /* 0x0000000714141221 */ /* 0x000fe20000000000 */
[----:B------:R-:W-:-:S05]  /*1280*/  ISETP.GT.U32.AND P1, PT, R0, 0xe0, PT ;  /* 0x000000e00000780c */ /* 0x000fca0003f24070 */
[----:B-1----:R-:W-:Y:S01]  /*1290*/  @P2 FADD R20, R20, R8 ;  /* 0x0000000814142221 */ /* 0x002fe20000000000 */
[----:B------:R-:W-:-:S03]  /*12a0*/  ISETP.GT.U32.AND P2, PT, R0, 0x100, PT ;  /* 0x000001000000780c */ /* 0x000fc60003f44070 */
[----:B------:R-:W-:Y:S01]  /*12b0*/  @P3 FADD R20, R20, R9 ;  /* 0x0000000914143221 */ /* 0x000fe20000000000 */
[----:B------:R-:W-:-:S03]  /*12c0*/  ISETP.GT.U32.AND P3, PT, R0, 0x120, PT ;  /* 0x000001200000780c */ /* 0x000fc60003f64070 */
[----:B------:R-:W-:Y:S01]  /*12d0*/  @P4 FADD R20, R20, R10 ;  /* 0x0000000a14144221 */ /* 0x000fe20000000000 */
[----:B------:R-:W-:-:S03]  /*12e0*/  ISETP.GT.U32.AND P4, PT, R0, 0x140, PT ;  /* 0x000001400000780c */ /* 0x000fc60003f84070 */
[----:B------:R-:W-:Y:S01]  /*12f0*/  @P1 FADD R20, R20, R11 ;  /* 0x0000000b14141221 */ /* 0x000fe20000000000 */
[----:B------:R-:W-:-:S03]  /*1300*/  ISETP.GT.U32.AND P1, PT, R0, 0x160, PT ;  /* 0x000001600000780c */ /* 0x000fc60003f24070 */
[----:B--2---:R-:W-:Y:S01]  /*1310*/  @P2 FADD R20, R20, R12 ;  /* 0x0000000c14142221 */ /* 0x004fe20000000000 */
[----:B------:R-:W-:-:S03]  /*1320*/  ISETP.GT.U32.AND P2, PT, R0, 0x180, PT ;  /* 0x000001800000780c */ /* 0x000fc60003f44070 */
[----:B------:R-:W-:Y:S01]  /*1330*/  @P3 FADD R20, R20, R13 ;  /* 0x0000000d14143221 */ /* 0x000fe20000000000 */
[----:B------:R-:W-:-:S03]  /*1340*/  ISETP.GT.U32.AND P3, PT, R0, 0x1a0, PT ;  /* 0x000001a00000780c */ /* 0x000fc60003f64070 */
[----:B------:R-:W-:Y:S01]  /*1350*/  @P4 FADD R20, R20, R14 ;  /* 0x0000000e14144221 */ /* 0x000fe20000000000 */
[----:B------:R-:W-:-:S03]  /*1360*/  ISETP.GT.U32.AND P4, PT, R0, 0x1c0, PT ;  /* 0x000001c00000780c */ /* 0x000fc60003f84070 */
[----:B------:R-:W-:Y:S01]  /*1370*/  @P1 FADD R20, R20, R15 ;  /* 0x0000000f14141221 */ /* 0x000fe20000000000 */
[----:B------:R-:W-:-:S03]  /*1380*/  ISETP.GT.U32.AND P1, PT, R0, 0x1e0, PT ;  /* 0x000001e00000780c */ /* 0x000fc60003f24070 */
[----:B---3--:R-:W-:-:S04]  /*1390*/  @P2 FADD R20, R20, R16 ;  /* 0x0000001014142221 */ /* 0x008fc80000000000 */
[----:B------:R-:W-:-:S04]  /*13a0*/  @P3 FADD R20, R20, R17 ;  /* 0x0000001114143221 */ /* 0x000fc80000000000 */
[----:B------:R-:W-:-:S04]  /*13b0*/  @P4 FADD R20, R20, R18 ;  /* 0x0000001214144221 */ /* 0x000fc80000000000 */
[----:B------:R-:W-:Y:S01]  /*13c0*/  @P1 FADD R20, R20, R19 ;  /* 0x0000001314141221 */ /* 0x000fe20000000000 */
[----:B------:R-:W-:Y:S06]  /*13d0*/  BRA `(.L_x_189) ;  /* 0x0000001400007947 */ /* 0x000fec0003800000 */
.L_x_174:
[----:B------:R-:W0:Y:S01]  /*13e0*/  S2R R2, SR_TID.X ;  /* 0x0000000000027919 */ /* 0x000e220000002100 */
[----:B------:R-:W1:Y:S02]  /*13f0*/  LDCU.64 UR4, c[0x0][0x380] ;  /* 0x00007000ff0477ac */ /* 0x000e640008000a00 */
[----:B-1----:R-:W-:Y:S02]  /*1400*/  MOV R4, UR4 ;  /* 0x0000000400047c02 */ /* 0x002fe40008000f00 */
[----:B------:R-:W-:Y:S02]  /*1410*/  MOV R5, UR5 ;  /* 0x0000000500057c02 */ /* 0x000fe40008000f00 */
[----:B0-----:R-:W-:-:S05]  /*1420*/  LEA R9, R3, R2, 0xd ;  /* 0x0000000203097211 */ /* 0x001fca00078e68ff */
[----:B------:R-:W-:-:S05]  /*1430*/  IMAD.WIDE.U32 R8, R9, 0x4, R4 ;  /* 0x0000000409087825 */ /* 0x000fca00078e0004 */
        /* <DEDUP_REMOVED lines=16> */
[----:B------:R-:W-:Y:S01]  /*1540*/  ISETP.GE.U32.AND P0, PT, R0, R13, PT ;  /* 0x0000000d0000720c */ /* 0x000fe20003f06070 */
        /* <DEDUP_REMOVED lines=16> */
[----:B------:R-:W-:Y:S01]  /*1650*/  LEA R9, R3, R13, 0xd ;  /* 0x0000000d03097211 */ /* 0x000fe200078e68ff */
[----:B------:R-:W-:Y:S01]  /*1660*/  UMOV UR4, URZ ;  /* 0x000000ff00047c82 */ /* 0x000fe20008000000 */
[----:B------:R-:W-:Y:S02]  /*1670*/  IADD3 R8, PT, PT, R6, -0x2000, RZ ;  /* 0xffffe00006087810 */ /* 0x000fe40007ffe0ff */
[----:B------:R-:W-:Y:S02]  /*1680*/  LOP3.LUT R0, RZ, R2, RZ, 0x33, !PT ;  /* 0x00000002ff007212 */ /* 0x000fe400078e33ff */
[----:B------:R-:W-:Y:S02]  /*1690*/  ISETP.GT.U32.AND P0, PT, R9, R8, PT ;  /* 0x000000080900720c */ /* 0x000fe40003f04070 */
[----:B------:R-:W-:Y:S02]  /*16a0*/  IADD3 R10, PT, PT, -R13, R6, R0 ;  /* 0x000000060d0a7210 */ /* 0x000fe40007ffe100 */
[----:B------:R-:W-:-:S02]  /*16b0*/  IADD3 R7, PT, PT, R9, 0x1000, R2 ;  /* 0x0000100009077810 */ /* 0x000fc40007ffe002 */
[----:B------:R-:W-:Y:S01]  /*16c0*/  MOV R0, R9 ;  /* 0x0000000900007202 */ /* 0x000fe20000000f00 */
[----:B------:R-:W-:-:S06]  /*16d0*/  IMAD R2, R3, -0x2000, R10 ;  /* 0xffffe00003027824 */ /* 0x000fcc00078e020a */
[----:B------:R-:W-:Y:S05]  /*16e0*/  @P0 BRA `(.L_x_191) ;  /* 0x0000000000bc0947 */ /* 0x000fea0003800000 */
[----:B------:R-:W0:Y:S08]  /*16f0*/  LDC R6, c[0x0][0x3a8] ;  /* 0x0000ea00ff067b82 */ /* 0x000e300000000800 */
[----:B------:R-:W1:Y:S02]  /*1700*/  LDC.64 R4, c[0x0][0x380] ;  /* 0x0000e000ff047b82 */ /* 0x000e640000000a00 */
.L_x_192:
[----:B------:R-:W2:Y:S02]  /*1710*/  S2R R10, SR_TID.X ;  /* 0x00000000000a7919 */ /* 0x000ea40000002100 */
[----:B--2---:R-:W-:-:S05]  /*1720*/  IADD3 R11, PT, PT, R10, R9, RZ ;  /* 0x000000090a0b7210 */ /* 0x004fca0007ffe0ff */
[----:B-1----:R-:W-:-:S05]  /*1730*/  IMAD.WIDE.U32 R10, R11, 0x4, R4 ;  /* 0x000000040b0a7825 */ /* 0x002fca00078e0004 */
        /* <DEDUP_REMOVED lines=13> */
[----:B---3--:R-:W-:-:S02]  /*1810*/  FADD R14, R14, R15 ;  /* 0x0000000f0e0e7221 */ /* 0x008fc40000000000 */
[----:B------:R-:W2:Y:S01]  /*1820*/  LDG.E R15, desc[UR6][R10.64+0x7000] ;  /* 0x007000060a0f7981 */ /* 0x000ea2000c1e1900 */
[----:B----4-:R-:W-:-:S03]  /*1830*/  FADD R12, R16, R17 ;  /* 0x00000011100c7221 */ /* 0x010fc60000000000 */
[----:B------:R-:W3:Y:S04]  /*1840*/  LDG.E R17, desc[UR6][R10.64+0x5800] ;  /* 0x005800060a117981 */ /* 0x000ee8000c1e1900 */
[----:B------:R-:W2:Y:S01]  /*1850*/  LDG.E R16, desc[UR6][R10.64+0x6800] ;  /* 0x006800060a107981 */ /* 0x000ea2000c1e1900 */
[----:B------:R-:W-:-:S03]  /*1860*/  FADD R14, R23, R14 ;  /* 0x0000000e170e7221 */ /* 0x000fc60000000000 */
[----:B------:R-:W4:Y:S01]  /*1870*/  LDG.E R23, desc[UR6][R10.64+0x7800] ;  /* 0x007800060a177981 */ /* 0x000f22000c1e1900 */
[----:B-----5:R-:W-:-:S04]  /*1880*/  FADD R19, R19, R20 ;  /* 0x0000001413137221 */ /* 0x020fc80000000000 */
[----:B------:R-:W-:Y:S01]  /*1890*/  FADD R19, R12, R19 ;  /* 0x000000130c137221 */ /* 0x000fe20000000000 */
[----:B0-----:R-:W-:Y:S01]  /*18a0*/  IADD3 R12, PT, PT, -R9, R6, RZ ;  /* 0x00000006090c7210 */ /* 0x001fe20007ffe1ff */
[----:B------:R-:W-:-:S03]  /*18b0*/  FADD R21, R21, R22 ;  /* 0x0000001615157221 */ /* 0x000fc60000000000 */
[----:B------:R-:W-:Y:S01]  /*18c0*/  ISETP.GE.U32.AND P0, PT, R12, R13, PT ;  /* 0x0000000d0c00720c */ /* 0x000fe20003f06070 */
[----:B------:R-:W-:-:S04]  /*18d0*/  FADD R24, R24, R25 ;  /* 0x0000001918187221 */ /* 0x000fc80000000000 */
[----:B------:R-:W-:Y:S01]  /*18e0*/  FADD R21, R21, R24 ;  /* 0x0000001815157221 */ /* 0x000fe20000000000 */
[----:B------:R-:W-:Y:S01]  /*18f0*/  FADD R14, R14, R19 ;  /* 0x000000130e0e7221 */ /* 0x000fe20000000000 */
[----:B---3--:R-:W-:Y:S01]  /*1900*/  FADD R17, R17, R18 ;  /* 0x0000001211117221 */ /* 0x008fe20000000000 */
[----:B--2---:R-:W-:-:S04]  /*1910*/  FADD R16, R16, R15 ;  /* 0x0000000f10107221 */ /* 0x004fc80000000000 */
[----:B------:R-:W-:-:S04]  /*1920*/  FADD R16, R17, R16 ;  /* 0x0000001011107221 */ /* 0x000fc80000000000 */
[----:B------:R-:W-:-:S04]  /*1930*/  FADD R21, R21, R16 ;  /* 0x0000001015157221 */ /* 0x000fc80000000000 */
[----:B------:R-:W-:-:S04]  /*1940*/  FADD R14, R14, R21 ;  /* 0x000000150e0e7221 */ /* 0x000fc80000000000 */
[----:B----4-:R-:W-:Y:S01]  /*1950*/  FADD R23, R23, R14 ;  /* 0x0000000e17177221 */ /* 0x010fe20000000000 */
[----:B------:R-:W-:Y:S06]  /*1960*/  @!P0 BRA `(.L_x_190) ;  /* 0x0000000800d08947 */ /* 0x000fec0003800000 */
[C---:B------:R-:W-:Y:S01]  /*1970*/  IADD3 R9, PT, PT, R13.reuse, R9, RZ ;  /* 0x000000090d097210 */ /* 0x040fe20007ffe0ff */
[----:B------:R-:W-:Y:S01]  /*1980*/  UIADD3 UR4, UPT, UPT, UR4, 0x1, URZ ;  /* 0x0000000104047890 */ /* 0x000fe2000fffe0ff */
[----:B------:R-:W-:Y:S02]  /*1990*/  IADD3 R0, PT, PT, R13, R0, RZ ;  /* 0x000000000d007210 */ /* 0x000fe40007ffe0ff */
[----:B------:R-:W-:Y:S02]  /*19a0*/  ISETP.GT.U32.AND P0, PT, R9, R8, PT ;  /* 0x000000080900720c */ /* 0x000fe40003f04070 */
[C---:B------:R-:W-:Y:S02]  /*19b0*/  IADD3 R2, PT, PT, -R13.reuse, R2, RZ ;  /* 0x000000020d027210 */ /* 0x040fe40007ffe1ff */
[----:B------:R-:W-:-:S09]  /*19c0*/  IADD3 R7, PT, PT, R13, R7, RZ ;  /* 0x000000070d077210 */ /* 0x000fd20007ffe0ff */
[----:B------:R-:W-:Y:S05]  /*19d0*/  @!P0 BRA `(.L_x_192) ;  /* 0xfffffffc004c8947 */ /* 0x000fea000383ffff */
.L_x_191:
[----:B------:R-:W0:Y:S01]  /*19e0*/  S2R R16, SR_TID.X ;  /* 0x0000000000107919 */ /* 0x000e220000002100 */
[----:B------:R-:W-:Y:S01]  /*19f0*/  IADD3 R8, PT, PT, -R9, R6, RZ ;  /* 0x0000000609087210 */ /* 0x000fe20007ffe1ff */
[----:B------:R-:W-:Y:S03]  /*1a00*/  BSSY.RECONVERGENT B1, `(.L_x_190) ;  /* 0x00000aa000017945 */ /* 0x000fe60003800200 */
[----:B0-----:R-:W-:-:S04]  /*1a10*/  ISETP.GE.AND P0, PT, R16, R8, PT ;  /* 0x000000081000720c */ /* 0x001fc80003f06270 */
[----:B------:R-:W-:-:S13]  /*1a20*/  ISETP.GE.U32.OR P0, PT, R9, R6, P0 ;  /* 0x000000060900720c */ /* 0x000fda0000706470 */
[----:B------:R-:W-:Y:S05]  /*1a30*/  @P0 BRA `(.L_x_193) ;  /* 0x0000000800980947 */ /* 0x000fea0003800000 */
[----:B------:R-:W0:Y:S01]  /*1a40*/  LDC R10, c[0x0][0x3ac] ;  /* 0x0000eb00ff0a7b82 */ /* 0x000e220000000800 */
[----:B------:R-:W-:Y:S01]  /*1a50*/  LOP3.LUT R11, RZ, R16, RZ, 0x33, !PT ;  /* 0x00000010ff0b7212 */ /* 0x000fe200078e33ff */
[----:B------:R-:W-:Y:S06]  /*1a60*/  BSSY.RECONVERGENT B2, `(.L_x_194) ;  /* 0x0000056000027945 */ /* 0x000fec0003800200 */
[----:B------:R-:W1:Y:S01]  /*1a70*/  LDC R8, c[0x0][0x3ac] ;  /* 0x0000eb00ff087b82 */ /* 0x000e620000000800 */
[----:B0-----:R-:W-:-:S04]  /*1a80*/  SHF.L.U32 R10, R10, 0xd, RZ ;  /* 0x0000000d0a0a7819 */ /* 0x001fc800000006ff */
[----:B------:R-:W-:-:S04]  /*1a90*/  LEA R10, R3, R10, 0xd ;  /* 0x0000000a030a7211 */ /* 0x000fc800078e68ff */
[----:B------:R-:W-:Y:S01]  /*1aa0*/  IADD3 R6, PT, PT, -R10, R6, R11 ;  /* 0x000000060a067210 */ /* 0x000fe20007ffe10b */
[----:B-1----:R-:W-:-:S04]  /*1ab0*/  IMAD R11, R8, UR4, RZ ;  /* 0x00000004080b7c24 */ /* 0x002fc8000f8e02ff */
[----:B------:R-:W-:-:S05]  /*1ac0*/  IMAD R6, R11, -0x2000, R6 ;  /* 0xffffe0000b067824 */ /* 0x000fca00078e0206 */
[C---:B------:R-:W-:Y:S02]  /*1ad0*/  ISETP.GE.U32.AND P0, PT, R6.reuse, 0x1e00, PT ;  /* 0x00001e000600780c */ /* 0x040fe40003f06070 */
[----:B------:R-:W-:-:S04]  /*1ae0*/  LEA.HI R6, R6, 0x1, RZ, 0x17 ;  /* 0x0000000106067811 */ /* 0x000fc800078fb8ff */
[----:B------:R-:W-:-:S07]  /*1af0*/  LOP3.LUT R8, R6, 0xf, RZ, 0xc0, !PT ;  /* 0x0000000f06087812 */ /* 0x000fce00078ec0ff */
[----:B------:R-:W-:Y:S05]  /*1b00*/  @!P0 BRA `(.L_x_195) ;  /* 0x00000004002c8947 */ /* 0x000fea0003800000 */
[----:B------:R-:W-:Y:S01]  /*1b10*/  LEA.HI R10, R2, 0x1, RZ, 0x17 ;  /* 0x00000001020a7811 */ /* 0x000fe200078fb8ff */
[----:B------:R-:W-:Y:S01]  /*1b20*/  BSSY.RECONVERGENT B3, `(.L_x_196) ;  /* 0x0000048000037945 */ /* 0x000fe20003800200 */
[----:B------:R-:W-:Y:S02]  /*1b30*/  LOP3.LUT R11, R16, 0x1000, RZ, 0xfc, !PT ;  /* 0x00001000100b7812 */ /* 0x000fe400078efcff */
[----:B------:R-:W-:-:S04]  /*1b40*/  LOP3.LUT R10, R10, 0xfffff0, RZ, 0xc0, !PT ;  /* 0x00fffff00a0a7812 */ /* 0x000fc800078ec0ff */
[----:B------:R-:W-:-:S07]  /*1b50*/  IADD3 R13, PT, PT, -R10, RZ, RZ ;  /* 0x000000ff0a0d7210 */ /* 0x000fce0007ffe1ff */
.L_x_197:
[C---:B------:R-:W-:Y:S02]  /*1b60*/  IADD3 R15, PT, PT, R7.reuse, -0x1000, RZ ;  /* 0xfffff000070f7810 */ /* 0x040fe40007ffe0ff */
[----:B------:R-:W-:-:S03]  /*1b70*/  IADD3 R25, PT, PT, R7, -0xe00, RZ ;  /* 0xfffff20007197810 */ /* 0x000fc60007ffe0ff */
[----:B------:R-:W-:Y:S01]  /*1b80*/  IMAD.WIDE.U32 R14, R15, 0x4, R4 ;  /* 0x000000040f0e7825 */ /* 0x000fe200078e0004 */
[----:B------:R-:W-:-:S04]  /*1b90*/  IADD3 R21, PT, PT, R7, -0xc00, RZ ;  /* 0xfffff40007157810 */ /* 0x000fc80007ffe0ff */
[----:B------:R0:W2:Y:S01]  /*1ba0*/  LDG.E R22, desc[UR6][R14.64] ;  /* 0x000000060e167981 */ /* 0x0000a2000c1e1900 */
[----:B------:R-:W-:-:S04]  /*1bb0*/  IMAD.WIDE.U32 R24, R25, 0x4, R4 ;  /* 0x0000000419187825 */ /* 0x000fc800078e0004 */
[--C-:B------:R-:W-:Y:S01]  /*1bc0*/  IMAD.WIDE.U32 R20, R21, 0x4, R4.reuse ;  /* 0x0000000415147825 */ /* 0x100fe200078e0004 */
[----:B------:R-:W3:Y:S04]  /*1bd0*/  LDG.E R16, desc[UR6][R24.64] ;  /* 0x0000000618107981 */ /* 0x000ee8000c1e1900 */
[----:B------:R1:W4:Y:S01]  /*1be0*/  LDG.E R17, desc[UR6][R20.64] ;  /* 0x0000000614117981 */ /* 0x000322000c1e1900 */
[C---:B------:R-:W-:Y:S02]  /*1bf0*/  IADD3 R19, PT, PT, R7.reuse, -0xa00, RZ ;  /* 0xfffff60007137810 */ /* 0x040fe40007ffe0ff */
[C---:B------:R-:W-:Y:S02]  /*1c00*/  IADD3 R29, PT, PT, R7.reuse, -0x800, RZ ;  /* 0xfffff800071d7810 */ /* 0x040fe40007ffe0ff */
[----:B------:R-:W-:Y:S01]  /*1c10*/  IADD3 R27, PT, PT, R7, -0x600, RZ ;  /* 0xfffffa00071b7810 */ /* 0x000fe20007ffe0ff */
[----:B------:R-:W-:Y:S01]  /*1c20*/  IMAD.WIDE.U32 R18, R19, 0x4, R4 ;  /* 0x0000000413127825 */ /* 0x000fe200078e0004 */
[----:B------:R-:W-:-:S03]  /*1c30*/  IADD3 R12, PT, PT, R7, -0x400, RZ ;  /* 0xfffffc00070c7810 */ /* 0x000fc60007ffe0ff */
[--C-:B------:R-:W-:Y:S01]  /*1c40*/  IMAD.WIDE.U32 R28, R29, 0x4, R4.reuse ;  /* 0x000000041d1c7825 */ /* 0x100fe200078e0004 */
[----:B------:R-:W5:Y:S03]  /*1c50*/  LDG.E R10, desc[UR6][R18.64] ;  /* 0x00000006120a7981 */ /* 0x000f66000c1e1900 */
[----:B0-----:R-:W-:Y:S01]  /*1c60*/  IMAD.WIDE.U32 R14, R27, 0x4, R4 ;  /* 0x000000041b0e7825 */ /* 0x001fe200078e0004 */
[----:B------:R-:W-:-:S03]  /*1c70*/  IADD3 R27, PT, PT, R7, -0x200, RZ ;  /* 0xfffffe00071b7810 */ /* 0x000fc60007ffe0ff */
[--C-:B-1----:R-:W-:Y:S02]  /*1c80*/  IMAD.WIDE.U32 R20, R12, 0x4, R4.reuse ;  /* 0x000000040c147825 */ /* 0x102fe400078e0004 */
[----:B------:R0:W5:Y:S04]  /*1c90*/  LDG.E R12, desc[UR6][R14.64] ;  /* 0x000000060e0c7981 */ /* 0x000168000c1e1900 */
[----:B------:R1:W5:Y:S01]  /*1ca0*/  LDG.E R18, desc[UR6][R28.64] ;  /* 0x000000061c127981 */ /* 0x000362000c1e1900 */
[----:B------:R-:W-:-:S04]  /*1cb0*/  IMAD.WIDE.U32 R24, R7, 0x4, R4 ;  /* 0x0000000407187825 */ /* 0x000fc800078e0004 */
[----:B0-----:R-:W-:Y:S01]  /*1cc0*/  IMAD.WIDE.U32 R14, R27, 0x4, R4 ;  /* 0x000000041b0e7825 */ /* 0x001fe200078e0004 */
[----:B------:R-:W5:Y:S04]  /*1cd0*/  LDG.E R19, desc[UR6][R24.64] ;  /* 0x0000000618137981 */ /* 0x000f68000c1e1900 */
[----:B------:R0:W5:Y:S01]  /*1ce0*/  LDG.E R27, desc[UR6][R20.64] ;  /* 0x00000006141b7981 */ /* 0x000162000c1e1900 */
[----:B-1----:R-:W-:-:S03]  /*1cf0*/  IADD3 R29, PT, PT, R7, 0x200, RZ ;  /* 0x00000200071d7810 */ /* 0x002fc60007ffe0ff */
[----:B------:R1:W5:Y:S01]  /*1d00*/  LDG.E R26, desc[UR6][R14.64] ;  /* 0x000000060e1a7981 */ /* 0x000362000c1e1900 */
[----:B0-----:R-:W-:Y:S01]  /*1d10*/  IADD3 R21, PT, PT, R7, 0x400, RZ ;  /* 0x0000040007157810 */ /* 0x001fe20007ffe0ff */
[----:B------:R-:W-:Y:S01]  /*1d20*/  IMAD.WIDE.U32 R28, R29, 0x4, R4 ;  /* 0x000000041d1c7825 */ /* 0x000fe200078e0004 */
[----:B-1----:R-:W-:-:S05]  /*1d30*/  IADD3 R15, PT, PT, R7, 0x800, RZ ;  /* 0x00000800070f7810 */ /* 0x002fca0007ffe0ff */
[----:B------:R-:W5:Y:S01]  /*1d40*/  LDG.E R28, desc[UR6][R28.64] ;  /* 0x000000061c1c7981 */ /* 0x000f62000c1e1900 */
[----:B------:R-:W-:-:S06]  /*1d50*/  IMAD.WIDE.U32 R14, R15, 0x4, R4 ;  /* 0x000000040f0e7825 */ /* 0x000fcc00078e0004 */
[----:B------:R-:W5:Y:S01]  /*1d60*/  LDG.E R14, desc[UR6][R14.64] ;  /* 0x000000060e0e7981 */ /* 0x000f62000c1e1900 */
[----:B--2---:R-:W-:Y:S01]  /*1d70*/  FADD R25, R22, R23 ;  /* 0x0000001716197221 */ /* 0x004fe20000000000 */
[----:B------:R-:W-:Y:S01]  /*1d80*/  IMAD.WIDE.U32 R22, R21, 0x4, R4 ;  /* 0x0000000415167825 */ /* 0x000fe200078e0004 */
[----:B------:R-:W-:-:S03]  /*1d90*/  IADD3 R21, PT, PT, R7, 0x600, RZ ;  /* 0x0000060007157810 */ /* 0x000fc60007ffe0ff */
[----:B---3--:R-:W-:Y:S02]  /*1da0*/  FADD R16, R25, R16 ;  /* 0x0000001019107221 */ /* 0x008fe40000000000 */
[----:B------:R-:W-:Y:S01]  /*1db0*/  IMAD.WIDE.U32 R20, R21, 0x4, R4 ;  /* 0x0000000415147825 */ /* 0x000fe200078e0004 */
[----:B------:R-:W-:Y:S01]  /*1dc0*/  IADD3 R25, PT, PT, R7, 0xa00, RZ ;  /* 0x00000a0007197810 */ /* 0x000fe20007ffe0ff */
[----:B------:R-:W2:Y:S04]  /*1dd0*/  LDG.E R29, desc[UR6][R22.64] ;  /* 0x00000006161d7981 */ /* 0x000ea8000c1e1900 */
[----:B------:R4:W3:Y:S02]  /*1de0*/  LDG.E R20, desc[UR6][R20.64] ;  /* 0x0000000614147981 */ /* 0x0008e4000c1e1900 */
[----:B----4-:R-:W-:Y:S01]  /*1df0*/  FADD R21, R16, R17 ;  /* 0x0000001110157221 */ /* 0x010fe20000000000 */
[----:B------:R-:W-:Y:S01]  /*1e00*/  IMAD.WIDE.U32 R16, R25, 0x4, R4 ;  /* 0x0000000419107825 */ /* 0x000fe200078e0004 */
[----:B------:R-:W-:-:S05]  /*1e10*/  IADD3 R25, PT, PT, R7, 0xc00, RZ ;  /* 0x00000c0007197810 */ /* 0x000fca0007ffe0ff */
[--C-:B------:R-:W-:Y:S01]  /*1e20*/  IMAD.WIDE.U32 R22, R25, 0x4, R4.reuse ;  /* 0x0000000419167825 */ /* 0x100fe200078e0004 */
[----:B------:R-:W-:Y:S01]  /*1e30*/  IADD3 R25, PT, PT, R7, 0xe00, RZ ;  /* 0x00000e0007197810 */ /* 0x000fe20007ffe0ff */
[----:B------:R-:W4:Y:S04]  /*1e40*/  LDG.E R16, desc[UR6][R16.64] ;  /* 0x0000000610107981 */ /* 0x000f28000c1e1900 */
[----:B------:R-:W-:Y:S01]  /*1e50*/  IMAD.WIDE.U32 R24, R25, 0x4, R4 ;  /* 0x0000000419187825 */ /* 0x000fe200078e0004 */
[----:B------:R-:W4:Y:S05]  /*1e60*/  LDG.E R22, desc[UR6][R22.64] ;  /* 0x0000000616167981 */ /* 0x000f2a000c1e1900 */
[----:B------:R-:W4:Y:S01]  /*1e70*/  LDG.E R24, desc[UR6][R24.64] ;  /* 0x0000000618187981 */ /* 0x000f22000c1e1900 */
[----:B-----5:R-:W-:-:S04]  /*1e80*/  FADD R21, R21, R10 ;  /* 0x0000000a15157221 */ /* 0x020fc80000000000 */
[----:B------:R-:W-:-:S04]  /*1e90*/  FADD R21, R21, R18 ;  /* 0x0000001215157221 */ /* 0x000fc80000000000 */
[----:B------:R-:W-:-:S04]  /*1ea0*/  FADD R12, R21, R12 ;  /* 0x0000000c150c7221 */ /* 0x000fc80000000000 */
[----:B------:R-:W-:-:S04]  /*1eb0*/  FADD R27, R12, R27 ;  /* 0x0000001b0c1b7221 */ /* 0x000fc80000000000 */
[----:B------:R-:W-:-:S04]  /*1ec0*/  FADD R26, R27, R26 ;  /* 0x0000001a1b1a7221 */ /* 0x000fc80000000000 */
[----:B------:R-:W-:-:S04]  /*1ed0*/  FADD R19, R26, R19 ;  /* 0x000000131a137221 */ /* 0x000fc80000000000 */
[----:B------:R-:W-:Y:S01]  /*1ee0*/  FADD R28, R19, R28 ;  /* 0x0000001c131c7221 */ /* 0x000fe20000000000 */
[----:B------:R-:W-:-:S04]  /*1ef0*/  IADD3 R13, PT, PT, R13, 0x10, RZ ;  /* 0x000000100d0d7810 */ /* 0x000fc80007ffe0ff */
[----:B------:R-:W-:Y:S02]  /*1f00*/  ISETP.NE.AND P0, PT, R13, RZ, PT ;  /* 0x000000ff0d00720c */ /* 0x000fe40003f05270 */
[----:B------:R-:W-:Y:S02]  /*1f10*/  IADD3 R11, PT, PT, R11, 0x2000, RZ ;  /* 0x000020000b0b7810 */ /* 0x000fe40007ffe0ff */
[----:B------:R-:W-:Y:S01]  /*1f20*/  IADD3 R7, PT, PT, R7, 0x2000, RZ ;  /* 0x0000200007077810 */ /* 0x000fe20007ffe0ff */
[----:B--2---:R-:W-:-:S04]  /*1f30*/  FADD R29, R28, R29 ;  /* 0x0000001d1c1d7221 */ /* 0x004fc80000000000 */
[----:B---3--:R-:W-:-:S04]  /*1f40*/  FADD R29, R29, R20 ;  /* 0x000000141d1d7221 */ /* 0x008fc80000000000 */
[----:B------:R-:W-:-:S04]  /*1f50*/  FADD R29, R29, R14 ;  /* 0x0000000e1d1d7221 */ /* 0x000fc80000000000 */
[----:B----4-:R-:W-:-:S04]  /*1f60*/  FADD R29, R29, R16 ;  /* 0x000000101d1d7221 */ /* 0x010fc80000000000 */
[----:B------:R-:W-:-:S04]  /*1f70*/  FADD R29, R29, R22 ;  /* 0x000000161d1d7221 */ /* 0x000fc80000000000 */
[----:B------:R-:W-:Y:S01]  /*1f80*/  FADD R23, R29, R24 ;  /* 0x000000181d177221 */ /* 0x000fe20000000000 */
[----:B------:R-:W-:Y:S06]  /*1f90*/  @P0 BRA `(.L_x_197) ;  /* 0xfffffff800f00947 */ /* 0x000fec000383ffff */
[----:B------:R-:W-:Y:S05]  /*1fa0*/  BSYNC.RECONVERGENT B3 ;  /* 0x0000000000037941 */ /* 0x000fea0003800200 */
.L_x_196:
[----:B------:R-:W-:-:S07]  /*1fb0*/  IADD3 R16, PT, PT, R11, -0x1000, RZ ;  /* 0xfffff0000b107810 */ /* 0x000fce0007ffe0ff */
.L_x_195:
[----:B------:R-:W-:Y:S05]  /*1fc0*/  BSYNC.RECONVERGENT B2 ;  /* 0x0000000000027941 */ /* 0x000fea0003800200 */
.L_x_194:
[----:B------:R-:W-:-:S13]  /*1fd0*/  ISETP.NE.AND P0, PT, R8, RZ, PT ;  /* 0x000000ff0800720c */ /* 0x000fda0003f05270 */
[----:B------:R-:W-:Y:S05]  /*1fe0*/  @!P0 BRA `(.L_x_193) ;  /* 0x00000004002c8947 */ /* 0x000fea0003800000 */
[----:B------:R-:W-:Y:S01]  /*1ff0*/  ISETP.GE.U32.AND P0, PT, R8, 0x8, PT ;  /* 0x000000080800780c */ /* 0x000fe20003f06070 */
[----:B------:R-:W-:Y:S01]  /*2000*/  BSSY.RECONVERGENT B2, `(.L_x_198) ;  /* 0x0000025000027945 */ /* 0x000fe20003800200 */
[----:B------:R-:W-:-:S04]  /*2010*/  LOP3.LUT R22, R6, 0x7, RZ, 0xc0, !PT ;  /* 0x0000000706167812 */ /* 0x000fc800078ec0ff */
[----:B------:R-:W-:-:S07]  /*2020*/  ISETP.NE.AND P1, PT, R22, RZ, PT ;  /* 0x000000ff1600720c */ /* 0x000fce0003f25270 */
[----:B------:R-:W-:Y:S06]  /*2030*/  @!P0 BRA `(.L_x_199) ;  /* 0x0000000000848947 */ /* 0x000fec0003800000 */
[----:B------:R-:W-:-:S04]  /*2040*/  IADD3 R7, PT, PT, R16, R9, RZ ;  /* 0x0000000910077210 */ /* 0x000fc80007ffe0ff */
[C---:B------:R-:W-:Y:S01]  /*2050*/  IADD3 R21, PT, PT, R7.reuse, 0x200, RZ ;  /* 0x0000020007157810 */ /* 0x040fe20007ffe0ff */
[C---:B------:R-:W-:Y:S01]  /*2060*/  IMAD.WIDE.U32 R14, R7.reuse, 0x4, R4 ;  /* 0x00000004070e7825 */ /* 0x040fe200078e0004 */
[----:B------:R-:W-:-:S03]  /*2070*/  IADD3 R19, PT, PT, R7, 0x400, RZ ;  /* 0x0000040007137810 */ /* 0x000fc60007ffe0ff */
[--C-:B------:R-:W-:Y:S01]  /*2080*/  IMAD.WIDE.U32 R20, R21, 0x4, R4.reuse ;  /* 0x0000000415147825 */ /* 0x100fe200078e0004 */
[----:B------:R0:W2:Y:S01]  /*2090*/  LDG.E R8, desc[UR6][R14.64] ;  /* 0x000000060e087981 */ /* 0x0000a2000c1e1900 */
[----:B------:R-:W-:Y:S02]  /*20a0*/  IADD3 R11, PT, PT, R7, 0x600, RZ ;  /* 0x00000600070b7810 */ /* 0x000fe40007ffe0ff */
[--C-:B------:R-:W-:Y:S01]  /*20b0*/  IMAD.WIDE.U32 R18, R19, 0x4, R4.reuse ;  /* 0x0000000413127825 */ /* 0x100fe200078e0004 */
[----:B------:R1:W3:Y:S01]  /*20c0*/  LDG.E R17, desc[UR6][R20.64] ;  /* 0x0000000614117981 */ /* 0x0002e2000c1e1900 */
[----:B------:R-:W-:Y:S02]  /*20d0*/  IADD3 R13, PT, PT, R7, 0x800, RZ ;  /* 0x00000800070d7810 */ /* 0x000fe40007ffe0ff */
[--C-:B------:R-:W-:Y:S01]  /*20e0*/  IMAD.WIDE.U32 R10, R11, 0x4, R4.reuse ;  /* 0x000000040b0a7825 */ /* 0x100fe200078e0004 */
[----:B------:R-:W-:Y:S01]  /*20f0*/  IADD3 R25, PT, PT, R7, 0xa00, RZ ;  /* 0x00000a0007197810 */ /* 0x000fe20007ffe0ff */
[----:B------:R-:W4:Y:S02]  /*2100*/  LDG.E R18, desc[UR6][R18.64] ;  /* 0x0000000612127981 */ /* 0x000f24000c1e1900 */
[--C-:B------:R-:W-:Y:S01]  /*2110*/  IMAD.WIDE.U32 R12, R13, 0x4, R4.reuse ;  /* 0x000000040d0c7825 */ /* 0x100fe200078e0004 */
[----:B------:R-:W-:Y:S01]  /*2120*/  IADD3 R27, PT, PT, R7, 0xc00, RZ ;  /* 0x00000c00071b7810 */ /* 0x000fe20007ffe0ff */
[----:B------:R-:W5:Y:S02]  /*2130*/  LDG.E R10, desc[UR6][R10.64] ;  /* 0x000000060a0a7981 */ /* 0x000f64000c1e1900 */
[--C-:B0-----:R-:W-:Y:S01]  /*2140*/  IMAD.WIDE.U32 R14, R25, 0x4, R4.reuse ;  /* 0x00000004190e7825 */ /* 0x101fe200078e0004 */
[----:B------:R-:W-:Y:S01]  /*2150*/  IADD3 R25, PT, PT, R7, 0xe00, RZ ;  /* 0x00000e0007197810 */ /* 0x000fe20007ffe0ff */
[----:B------:R-:W5:Y:S02]  /*2160*/  LDG.E R12, desc[UR6][R12.64] ;  /* 0x000000060c0c7981 */ /* 0x000f64000c1e1900 */
[----:B-1----:R-:W-:-:S02]  /*2170*/  IMAD.WIDE.U32 R20, R27, 0x4, R4 ;  /* 0x000000041b147825 */ /* 0x002fc400078e0004 */
[----:B------:R-:W5:Y:S02]  /*2180*/  LDG.E R15, desc[UR6][R14.64] ;  /* 0x000000060e0f7981 */ /* 0x000f64000c1e1900 */
[----:B------:R-:W-:Y:S02]  /*2190*/  IMAD.WIDE.U32 R24, R25, 0x4, R4 ;  /* 0x0000000419187825 */ /* 0x000fe400078e0004 */
        /* <DEDUP_REMOVED lines=11> */
.L_x_199:
[----:B------:R-:W-:Y:S05]  /*2250*/  BSYNC.RECONVERGENT B2 ;  /* 0x0000000000027941 */ /* 0x000fea0003800200 */
.L_x_198:
[----:B------:R-:W-:Y:S05]  /*2260*/  @!P1 BRA `(.L_x_193) ;  /* 0x00000000008c9947 */ /* 0x000fea0003800000 */
[----:B------:R-:W-:Y:S01]  /*2270*/  ISETP.GE.U32.AND P0, PT, R22, 0x4, PT ;  /* 0x000000041600780c */ /* 0x000fe20003f06070 */
[----:B------:R-:W-:Y:S01]  /*2280*/  BSSY.RECONVERGENT B2, `(.L_x_200) ;  /* 0x0000014000027945 */ /* 0x000fe20003800200 */
[----:B------:R-:W-:-:S11]  /*2290*/  LOP3.LUT P1, RZ, R6, 0x3, RZ, 0xc0, !PT ;  /* 0x0000000306ff7812 */ /* 0x000fd6000782c0ff */
[----:B------:R-:W-:Y:S05]  /*22a0*/  @!P0 BRA `(.L_x_201) ;  /* 0x0000000000448947 */ /* 0x000fea0003800000 */
[----:B------:R-:W-:-:S04]  /*22b0*/  IADD3 R11, PT, PT, R16, R9, RZ ;  /* 0x00000009100b7210 */ /* 0x000fc80007ffe0ff */
[C---:B------:R-:W-:Y:S01]  /*22c0*/  IADD3 R9, PT, PT, R11.reuse, 0x200, RZ ;  /* 0x000002000b097810 */ /* 0x040fe20007ffe0ff */
[C---:B------:R-:W-:Y:S01]  /*22d0*/  IMAD.WIDE.U32 R6, R11.reuse, 0x4, R4 ;  /* 0x000000040b067825 */ /* 0x040fe200078e0004 */
[----:B------:R-:W-:-:S03]  /*22e0*/  IADD3 R13, PT, PT, R11, 0x400, RZ ;  /* 0x000004000b0d7810 */ /* 0x000fc60007ffe0ff */
[--C-:B------:R-:W-:Y:S01]  /*22f0*/  IMAD.WIDE.U32 R8, R9, 0x4, R4.reuse ;  /* 0x0000000409087825 */ /* 0x100fe200078e0004 */
[----:B------:R-:W-:Y:S01]  /*2300*/  IADD3 R15, PT, PT, R11, 0x600, RZ ;  /* 0x000006000b0f7810 */ /* 0x000fe20007ffe0ff */
[----:B------:R-:W2:Y:S02]  /*2310*/  LDG.E R6, desc[UR6][R6.64] ;  /* 0x0000000606067981 */ /* 0x000ea4000c1e1900 */
[--C-:B------:R-:W-:Y:S02]  /*2320*/  IMAD.WIDE.U32 R10, R13, 0x4, R4.reuse ;  /* 0x000000040d0a7825 */ /* 0x100fe400078e0004 */
[----:B------:R-:W3:Y:S02]  /*2330*/  LDG.E R8, desc[UR6][R8.64] ;  /* 0x0000000608087981 */ /* 0x000ee4000c1e1900 */
[----:B------:R-:W-:Y:S02]  /*2340*/  IMAD.WIDE.U32 R12, R15, 0x4, R4 ;  /* 0x000000040f0c7825 */ /* 0x000fe400078e0004 */
[----:B------:R-:W4:Y:S04]  /*2350*/  LDG.E R10, desc[UR6][R10.64] ;  /* 0x000000060a0a7981 */ /* 0x000f28000c1e1900 */
[----:B------:R-:W5:Y:S01]  /*2360*/  LDG.E R12, desc[UR6][R12.64] ;  /* 0x000000060c0c7981 */ /* 0x000f62000c1e1900 */
[----:B------:R-:W-:Y:S01]  /*2370*/  IADD3 R16, PT, PT, R16, 0x800, RZ ;  /* 0x0000080010107810 */ /* 0x000fe20007ffe0ff */
[----:B--2---:R-:W-:-:S04]  /*2380*/  FADD R23, R23, R6 ;  /* 0x0000000617177221 */ /* 0x004fc80000000000 */
[----:B---3--:R-:W-:-:S04]  /*2390*/  FADD R23, R23, R8 ;  /* 0x0000000817177221 */ /* 0x008fc80000000000 */
[----:B----4-:R-:W-:-:S04]  /*23a0*/  FADD R23, R23, R10 ;  /* 0x0000000a17177221 */ /* 0x010fc80000000000 */
[----:B-----5:R-:W-:-:S07]  /*23b0*/  FADD R23, R23, R12 ;  /* 0x0000000c17177221 */ /* 0x020fce0000000000 */
.L_x_201:
[----:B------:R-:W-:Y:S05]  /*23c0*/  BSYNC.RECONVERGENT B2 ;  /* 0x0000000000027941 */ /* 0x000fea0003800200 */
.L_x_200:
[----:B------:R-:W-:Y:S05]  /*23d0*/  @!P1 BRA `(.L_x_193) ;  /* 0x0000000000309947 */ /* 0x000fea0003800000 */
[----:B------:R-:W-:Y:S02]  /*23e0*/  LOP3.LUT R2, R2, 0xffff, RZ, 0xc0, !PT ;  /* 0x0000ffff02027812 */ /* 0x000fe400078ec0ff */
[----:B------:R-:W-:Y:S02]  /*23f0*/  IADD3 R9, PT, PT, R16, R0, RZ ;  /* 0x0000000010097210 */ /* 0x000fe40007ffe0ff */
[----:B------:R-:W-:-:S04]  /*2400*/  LEA.HI R2, R2, 0x1, RZ, 0x17 ;  /* 0x0000000102027811 */ /* 0x000fc800078fb8ff */
[----:B------:R-:W-:-:S04]  /*2410*/  LOP3.LUT R2, R2, 0x3, RZ, 0xc0, !PT ;  /* 0x0000000302027812 */ /* 0x000fc800078ec0ff */
[----:B------:R-:W-:-:S07]  /*2420*/  IADD3 R2, PT, PT, -R2, RZ, RZ ;  /* 0x000000ff02027210 */ /* 0x000fce0007ffe1ff */
.L_x_202:
[----:B------:R-:W-:-:S06]  /*2430*/  IMAD.WIDE.U32 R6, R9, 0x4, R4 ;  /* 0x0000000409067825 */ /* 0x000fcc00078e0004 */
[----:B------:R-:W2:Y:S01]  /*2440*/  LDG.E R6, desc[UR6][R6.64] ;  /* 0x0000000606067981 */ /* 0x000ea2000c1e1900 */
[----:B------:R-:W-:Y:S02]  /*2450*/  IADD3 R2, PT, PT, R2, 0x1, RZ ;  /* 0x0000000102027810 */ /* 0x000fe40007ffe0ff */
[----:B------:R-:W-:Y:S02]  /*2460*/  IADD3 R9, PT, PT, R9, 0x200, RZ ;  /* 0x0000020009097810 */ /* 0x000fe40007ffe0ff */
[----:B------:R-:W-:Y:S01]  /*2470*/  ISETP.NE.AND P0, PT, R2, RZ, PT ;  /* 0x000000ff0200720c */ /* 0x000fe20003f05270 */
[----:B--2---:R-:W-:-:S12]  /*2480*/  FADD R23, R6, R23 ;  /* 0x0000001706177221 */ /* 0x004fd80000000000 */
[----:B------:R-:W-:Y:S05]  /*2490*/  @P0 BRA `(.L_x_202) ;  /* 0xfffffffc00e40947 */ /* 0x000fea000383ffff */
.L_x_193:
[----:B------:R-:W-:Y:S05]  /*24a0*/  BSYNC.RECONVERGENT B1 ;  /* 0x0000000000017941 */ /* 0x000fea0003800200 */
.L_x_190:
        /* <DEDUP_REMOVED lines=33> */
[----:B------:R-:W1:Y:S04]  /*26c0*/  LDS.128 R8, [UR4+0x20] ;  /* 0x00002004ff087984 */ /* 0x000e680008000c00 */
[----:B--2---:R-:W2:Y:S04]  /*26d0*/  LDS.128 R4, [UR4+0x30] ;  /* 0x00003004ff047984 */ /* 0x004ea80008000c00 */
        /* <DEDUP_REMOVED lines=16> */
.L_x_189:
[----:B------:R-:W-:Y:S05]  /*27e0*/  BSYNC.RECONVERGENT B0 ;  /* 0x0000000000007941 */ /* 0x000fea0003800200 */
.L_x_173:
[----:B------:R-:W-:Y:S05]  /*27f0*/  @P0 EXIT ;  /* 0x000000000000094d */ /* 0x000fea0003800000 */
[----:B012---:R-:W0:Y:S02]  /*2800*/  LDC.64 R4, c[0x0][0x388] ;  /* 0x0000e200ff047b82 */ /* 0x007e240000000a00 */
[----:B0-----:R-:W-:-:S05]  /*2810*/  IMAD.WIDE.U32 R2, R3, 0x4, R4 ;  /* 0x0000000403027825 */ /* 0x001fca00078e0004 */
[----:B------:R-:W-:Y:S01]  /*2820*/  STG.E desc[UR6][R2.64], R20 ;  /* 0x0000001402007986 */ /* 0x000fe2000c101906 */
[----:B------:R-:W-:Y:S05]  /*2830*/  EXIT ;  /* 0x000000000000794d */ /* 0x000fea0003800000 */
.L_x_203:
        /* <DEDUP_REMOVED lines=12> */
.L_x_257:


//--------------------- .text._ZN3cub18CUB_300001_SM_10006detail6reduce28DeviceReduceSingleTileKernelINS2_10policy_hubIfjN4cuda3std3__44plusIfEEE10Policy1000EN6thrust24THRUST_300001_SM_1000_NS6detail15normal_iteratorINSD_10device_ptrIfEEEEPfjS9_ffNS7_10__identityEEEvT0_T1_T2_T3_T4_T6_ --------------------------
	.section	.text._ZN3cub18CUB_300001_SM_10006detail6reduce28DeviceReduceSingleTileKernelINS2_10policy_hubIfjN4cuda3std3__44plusIfEEE10Policy1000EN6thrust24THRUST_300001_SM_1000_NS6detail15normal_iteratorINSD_10device_ptrIfEEEEPfjS9_ffNS7_10__identityEEEvT0_T1_T2_T3_T4_T6_,"ax",@progbits
	.align	128
        .global         _ZN3cub18CUB_300001_SM_10006detail6reduce28DeviceReduceSingleTileKernelINS2_10policy_hubIfjN4cuda3std3__44plusIfEEE10Policy1000EN6thrust24THRUST_300001_SM_1000_NS6detail15normal_iteratorINSD_10device_ptrIfEEEEPfjS9_ffNS7_10__identityEEEvT0_T1_T2_T3_T4_T6_
        .type           _ZN3cub18CUB_300001_SM_10006detail6reduce28DeviceReduceSingleTileKernelINS2_10policy_hubIfjN4cuda3std3__44plusIfEEE10Policy1000EN6thrust24THRUST_300001_SM_1000_NS6detail15normal_iteratorINSD_10device_ptrIfEEEEPfjS9_ffNS7_10__identityEEEvT0_T1_T2_T3_T4_T6_,@function
        .size           _ZN3cub18CUB_300001_SM_10006detail6reduce28DeviceReduceSingleTileKernelINS2_10policy_hubIfjN4cuda3std3__44plusIfEEE10Policy1000EN6thrust24THRUST_300001_SM_1000_NS6detail15normal_iteratorINSD_10device_ptrIfEEEEPfjS9_ffNS7_10__identityEEEvT0_T1_T2_T3_T4_T6_,(.L_x_258 - _ZN3cub18CUB_300001_SM_10006detail6reduce28DeviceReduceSingleTileKernelINS2_10policy_hubIfjN4cuda3std3__44plusIfEEE10Policy1000EN6thrust24THRUST_300001_SM_1000_NS6detail15normal_iteratorINSD_10device_ptrIfEEEEPfjS9_ffNS7_10__identityEEEvT0_T1_T2_T3_T4_T6_)
        .other          _ZN3cub18CUB_300001_SM_10006detail6reduce28DeviceReduceSingleTileKernelINS2_10policy_hubIfjN4cuda3std3__44plusIfEEE10Policy1000EN6thrust24THRUST_300001_SM_1000_NS6detail15normal_iteratorINSD_10device_ptrIfEEEEPfjS9_ffNS7_10__identityEEEvT0_T1_T2_T3_T4_T6_,@"STO_CUDA_ENTRY STV_DEFAULT"
_ZN3cub18CUB_300001_SM_10006detail6reduce28DeviceReduceSingleTileKernelINS2_10policy_hubIfjN4cuda3std3__44plusIfEEE10Policy1000EN6thrust24THRUST_300001_SM_1000_NS6detail15normal_iteratorINSD_10device_ptrIfEEEEPfjS9_ffNS7_10__identityEEEvT0_T1_T2_T3_T4_T6_:
.text._ZN3cub18CUB_300001_SM_10006detail6reduce28DeviceReduceSingleTileKernelINS2_10policy_hubIfjN4cuda3std3__44plusIfEEE10Policy1000EN6thrust24THRUST_300001_SM_1000_NS6detail15normal_iteratorINSD_10device_ptrIfEEEEPfjS9_ffNS7_10__identityEEEvT0_T1_T2_T3_T4_T6_:
        /* <DEDUP_REMOVED lines=13> */
.L_x_204:
[----:B------:R-:W-:Y:S01]  /*00d0*/  ISETP.GT.U32.AND P0, PT, R4, 0x1fff, PT ;  /* 0x00001fff0400780c */ /* 0x000fe20003f04070 */
[----:B------:R-:W-:-:S12]  /*00e0*/  BSSY.RECONVERGENT B0, `(.L_x_205) ;  /* 0x000022c000007945 */ /* 0x000fd80003800200 */
[----:B------:R-:W-:Y:S05]  /*00f0*/  @P0 BRA `(.L_x_206) ;  /* 0x0000001000000947 */ /* 0x000fea0003800000 */
[----:B------:R-:W0:Y:S01]  /*0100*/  S2R R5, SR_TID.X ;  /* 0x0000000000057919 */ /* 0x000e220000002100 */
[----:B------:R-:W-:Y:S01]  /*0110*/  BSSY.RECONVERGENT B1, `(.L_x_207) ;  /* 0x0000009000017945 */ /* 0x000fe20003800200 */
[----:B------:R-:W-:Y:S01]  /*0120*/  HFMA2 R0, -RZ, RZ, 0, 0 ;  /* 0x00000000ff007431 */ /* 0x000fe200000001ff */
[----:B0-----:R-:W-:Y:S02]  /*0130*/  ISETP.GE.U32.AND P0, PT, R5, R4, PT ;  /* 0x000000040500720c */ /* 0x001fe40003f06070 */
[----:B------:R-:W-:-:S11]  /*0140*/  MOV R7, R5 ;  /* 0x0000000500077202 */ /* 0x000fd60000000f00 */
[----:B------:R-:W-:Y:S05]  /*0150*/  @P0 BRA `(.L_x_208) ;  /* 0x0000000000100947 */ /* 0x000fea0003800000 */
[----:B------:R-:W0:Y:S02]  /*0160*/  LDC.64 R2, c[0x0][0x380] ;  /* 0x0000e000ff027b82 */ /* 0x000e240000000a00 */
[----:B0-----:R-:W-:-:S05]  /*0170*/  IMAD.WIDE.U32 R2, R5, 0x4, R2 ;  /* 0x0000000405027825 */ /* 0x001fca00078e0002 */
[----:B------:R0:W5:Y:S01]  /*0180*/  LDG.E R0, desc[UR6][R2.64] ;  /* 0x0000000602007981 */ /* 0x000162000c1e1900 */
[----:B------:R-:W-:-:S07]  /*0190*/  IADD3 R7, PT, PT, R5, 0x200, RZ ;  /* 0x0000020005077810 */ /* 0x000fce0007ffe0ff */
.L_x_208:
[----:B------:R-:W-:Y:S05]  /*01a0*/  BSYNC.RECONVERGENT B1 ;  /* 0x0000000000017941 */ /* 0x000fea0003800200 */
.L_x_207:
[----:B------:R-:W-:Y:S01]  /*01b0*/  ISETP.GE.U32.AND P0, PT, R7, R4, PT ;  /* 0x000000040700720c */ /* 0x000fe20003f06070 */
[----:B------:R-:W-:-:S12]  /*01c0*/  BSSY.RECONVERGENT B1, `(.L_x_209) ;  /* 0x0000070000017945 */ /* 0x000fd80003800200 */
[----:B------:R-:W-:Y:S05]  /*01d0*/  @P0 BRA `(.L_x_210) ;  /* 0x0000000400b80947 */ /* 0x000fea0003800000 */
[----:B0-----:R-:W-:Y:S01]  /*01e0*/  LOP3.LUT R3, RZ, R7, RZ, 0x33, !PT ;  /* 0x00000007ff037212 */ /* 0x001fe200078e33ff */
[----:B------:R-:W-:Y:S03]  /*01f0*/  BSSY.RECONVERGENT B2, `(.L_x_211) ;  /* 0x0000033000027945 */ /* 0x000fe60003800200 */
[----:B------:R-:W-:-:S04]  /*0200*/  IADD3 R3, PT, PT, R3, R4, RZ ;  /* 0x0000000403037210 */ /* 0x000fc80007ffe0ff */
        /* <DEDUP_REMOVED lines=9> */
[----:B------:R-:W-:-:S04]  /*02a0*/  IADD3 R2, P0, PT, R2, 0x4000, RZ ;  /* 0x0000400002027810 */ /* 0x000fc80007f1e0ff */
[----:B------:R-:W-:-:S09]  /*02b0*/  IADD3.X R3, PT, PT, RZ, R3, RZ, P0, !PT ;  /* 0x00000003ff037210 */ /* 0x000fd200007fe4ff */
.L_x_213:
        /* <DEDUP_REMOVED lines=19> */
[----:B0-----:R-:W-:-:S04]  /*03f0*/  IADD3 R2, P2, PT, R2, 0x8000, RZ ;  /* 0x0000800002027810 */ /* 0x001fc80007f5e0ff */
[----:B------:R-:W-:Y:S01]  /*0400*/  IADD3.X R3, PT, PT, RZ, R3, RZ, P2, !PT ;  /* 0x00000003ff037210 */ /* 0x000fe200017fe4ff */
        /* <DEDUP_REMOVED lines=17> */
.L_x_212:
[----:B------:R-:W-:Y:S05]  /*0520*/  BSYNC.RECONVERGENT B2 ;  /* 0x0000000000027941 */ /* 0x000fea0003800200 */
.L_x_211:
[----:B------:R-:W-:Y:S05]  /*0530*/  @!P1 BRA `(.L_x_210) ;  /* 0x0000000000e09947 */ /* 0x000fea0003800000 */
[----:B------:R-:W-:Y:S01]  /*0540*/  ISETP.GE.U32.AND P0, PT, R22, 0x8, PT ;  /* 0x000000081600780c */ /* 0x000fe20003f06070 */
[----:B------:R-:W-:Y:S01]  /*0550*/  BSSY.RECONVERGENT B2, `(.L_x_214) ;  /* 0x0000017000027945 */ /* 0x000fe20003800200 */
[----:B------:R-:W-:-:S04]  /*0560*/  LOP3.LUT R10, R6, 0x7, RZ, 0xc0, !PT ;  /* 0x00000007060a7812 */ /* 0x000fc800078ec0ff */
[----:B------:R-:W-:-:S07]  /*0570*/  ISETP.NE.AND P1, PT, R10, RZ, PT ;  /* 0x000000ff0a00720c */ /* 0x000fce0003f25270 */
[----:B------:R-:W-:Y:S06]  /*0580*/  @!P0 BRA `(.L_x_215) ;  /* 0x00000000004c8947 */ /* 0x000fec0003800000 */
[----:B------:R-:W0:Y:S02]  /*0590*/  LDC.64 R2, c[0x0][0x380] ;  /* 0x0000e000ff027b82 */ /* 0x000e240000000a00 */
[----:B0-----:R-:W-:-:S05]  /*05a0*/  IMAD.WIDE.U32 R2, R7, 0x4, R2 ;  /* 0x0000000407027825 */ /* 0x001fca00078e0002 */
        /* <DEDUP_REMOVED lines=17> */
.L_x_215:
[----:B------:R-:W-:Y:S05]  /*06c0*/  BSYNC.RECONVERGENT B2 ;  /* 0x0000000000027941 */ /* 0x000fea0003800200 */
.L_x_214:
        /* <DEDUP_REMOVED lines=17> */
.L_x_217:
[----:B------:R-:W-:Y:S05]  /*07e0*/  BSYNC.RECONVERGENT B2 ;  /* 0x0000000000027941 */ /* 0x000fea0003800200 */
.L_x_216:
[----:B------:R-:W-:Y:S05]  /*07f0*/  @!P1 BRA `(.L_x_210) ;  /* 0x0000000000309947 */ /* 0x000fea0003800000 */
[----:B------:R-:W0:Y:S01]  /*0800*/  LDC.64 R2, c[0x0][0x380] ;  /* 0x0000e000ff027b82 */ /* 0x000e220000000a00 */
[----:B------:R-:W-:Y:S01]  /*0810*/  IADD3 R6, PT, PT, -R6, RZ, RZ ;  /* 0x000000ff06067210 */ /* 0x000fe20007ffe1ff */
[----:B0-----:R-:W-:-:S05]  /*0820*/  IMAD.WIDE.U32 R2, R7, 0x4, R2 ;  /* 0x0000000407027825 */ /* 0x001fca00078e0002 */
[----:B------:R-:W-:-:S07]  /*0830*/  MOV R7, R3 ;  /* 0x0000000300077202 */ /* 0x000fce0000000f00 */
.L_x_218:
[----:B------:R-:W-:-:S06]  /*0840*/  MOV R3, R7 ;  /* 0x0000000700037202 */ /* 0x000fcc0000000f00 */
[----:B------:R0:W2:Y:S01]  /*0850*/  LDG.E R3, desc[UR6][R2.64] ;  /* 0x0000000602037981 */ /* 0x0000a2000c1e1900 */
[----:B------:R-:W-:-:S04]  /*0860*/  IADD3 R6, PT, PT, R6, 0x1, RZ ;  /* 0x0000000106067810 */ /* 0x000fc80007ffe0ff */
[----:B------:R-:W-:Y:S02]  /*0870*/  ISETP.NE.AND P0, PT, R6, RZ, PT ;  /* 0x000000ff0600720c */ /* 0x000fe40003f05270 */
[----:B0-----:R-:W-:-:S04]  /*0880*/  IADD3 R2, P1, PT, R2, 0x800, RZ ;  /* 0x0000080002027810 */ /* 0x001fc80007f3e0ff */
[----:B------:R-:W-:Y:S01]  /*0890*/  IADD3.X R7, PT, PT, RZ, R7, RZ, P1, !PT ;  /* 0x00000007ff077210 */ /* 0x000fe20000ffe4ff */
[----:B--2--5:R-:W-:-:S06]  /*08a0*/  FADD R0, R3, R0 ;  /* 0x0000000003007221 */ /* 0x024fcc0000000000 */
[----:B------:R-:W-:Y:S05]  /*08b0*/  @P0 BRA `(.L_x_218) ;  /* 0xfffffffc00e00947 */ /* 0x000fea000383ffff */
.L_x_210:
[----:B------:R-:W-:Y:S05]  /*08c0*/  BSYNC.RECONVERGENT B1 ;  /* 0x0000000000017941 */ /* 0x000fea0003800200 */
.L_x_209:
[----:B------:R-:W-:Y:S02]  /*08d0*/  ISETP.GE.U32.AND P0, PT, R4, 0x200, PT ;  /* 0x000002000400780c */ /* 0x000fe40003f06070 */
        /* <DEDUP_REMOVED lines=36> */
[----:B------:R-:W3:Y:S04]  /*0b20*/  LDS.128 R8, [UR4+0x30] ;  /* 0x00003004ff087984 */ /* 0x000ee80008000c00 */
[----:B------:R-:W4:Y:S01]  /*0b30*/  LDS.128 R16, [UR4+0x40] ;  /* 0x00004004ff107984 */ /* 0x000f220008000c00 */
[----:B0-----:R-:W-:-:S04]  /*0b40*/  FADD R5, R0, R5 ;  /* 0x0000000500057221 */ /* 0x001fc80000000000 */
        /* <DEDUP_REMOVED lines=9> */
[----:B------:R-:W-:-:S04]  /*0be0*/  FADD R11, R10, R11 ;  /* 0x0000000b0a0b7221 */ /* 0x000fc80000000000 */
[----:B----4-:R-:W-:-:S04]  /*0bf0*/  FADD R16, R11, R16 ;  /* 0x000000100b107221 */ /* 0x010fc80000000000 */
[----:B------:R-:W-:-:S04]  /*0c00*/  FADD R17, R16, R17 ;  /* 0x0000001110117221 */ /* 0x000fc80000000000 */
[----:B------:R-:W-:-:S04]  /*0c10*/  FADD R18, R17, R18 ;  /* 0x0000001211127221 */ /* 0x000fc80000000000 */
[----:B------:R-:W-:Y:S01]  /*0c20*/  FADD R0, R18, R19 ;  /* 0x0000001312007221 */ /* 0x000fe20000000000 */
[----:B------:R-:W-:Y:S06]  /*0c30*/  BRA `(.L_x_220) ;  /* 0x0000001400d87947 */ /* 0x000fec0003800000 */
.L_x_219:
[----:B------:R-:W1:Y:S01]  /*0c40*/  S2R R6, SR_LANEID ;  /* 0x0000000000067919 */ /* 0x000e620000000000 */
[----:B------:R-:W-:-:S04]  /*0c50*/  LOP3.LUT R0, R5, 0x3e0, RZ, 0xc0, !PT ;  /* 0x000003e005007812 */ /* 0x000fc800078ec0ff */
[----:B0-----:R-:W-:Y:S02]  /*0c60*/  IADD3 R3, PT, PT, R0, 0x20, RZ ;  /* 0x0000002000037810 */ /* 0x001fe40007ffe0ff */
[----:B------:R-:W-:Y:S02]  /*0c70*/  LOP3.LUT R7, RZ, R0, RZ, 0x33, !PT ;  /* 0x00000000ff077212 */ /* 0x000fe400078e33ff */
[-C--:B------:R-:W-:Y:S02]  /*0c80*/  ISETP.GT.U32.AND P0, PT, R3, R4.reuse, PT ;  /* 0x000000040300720c */ /* 0x080fe40003f04070 */
        /* <DEDUP_REMOVED lines=40> */
[----:B------:R-:W0:Y:S04]  /*0f10*/  LDS.128 R20, [UR4+0x10] ;  /* 0x00001004ff147984 */ /* 0x000e280008000c00 */
        /* <DEDUP_REMOVED lines=30> */
.L_x_206:
[----:B------:R-:W0:Y:S01]  /*1100*/  S2R R0, SR_TID.X ;  /* 0x0000000000007919 */ /* 0x000e220000002100 */
[----:B------:R-:W1:Y:S02]  /*1110*/  LDCU.64 UR4, c[0x0][0x380] ;  /* 0x00007000ff0477ac */ /* 0x000e640008000a00 */
[----:B-1----:R-:W-:Y:S02]  /*1120*/  MOV R12, UR4 ;  /* 0x00000004000c7c02 */ /* 0x002fe40008000f00 */
[----:B------:R-:W-:-:S03]  /*1130*/  MOV R13, UR5 ;  /* 0x00000005000d7c02 */ /* 0x000fc60008000f00 */
        /* <DEDUP_REMOVED lines=17> */
[----:B------:R-:W-:Y:S01]  /*1250*/  UMOV UR4, 0x2000 ;  /* 0x0000200000047882 */ /* 0x000fe20000000000 */
[----:B--2---:R-:W-:Y:S01]  /*1260*/  FADD R20, R20, R21 ;  /* 0x0000001514147221 */ /* 0x004fe20000000000 */
[----:B------:R-:W-:-:S04]  /*1270*/  IADD3 R21, PT, PT, R4, -0x2000, RZ ;  /* 0xffffe00004157810 */ /* 0x000fc80007ffe0ff */
[----:B------:R-:W-:Y:S01]  /*1280*/  ISETP.GE.U32.AND P0, PT, R21, 0x2000, PT ;  /* 0x000020001500780c */ /* 0x000fe20003f06070 */
[----:B---3--:R-:W-:Y:S01]  /*1290*/  FADD R6, R6, R7 ;  /* 0x0000000706067221 */ /* 0x008fe20000000000 */
[----:B----4-:R-:W-:-:S04]  /*12a0*/  FADD R9, R8, R9 ;  /* 0x0000000908097221 */ /* 0x010fc80000000000 */
[----:B------:R-:W-:Y:S01]  /*12b0*/  FADD R6, R6, R9 ;  /* 0x0000000906067221 */ /* 0x000fe20000000000 */
[----:B-----5:R-:W-:Y:S01]  /*12c0*/  FADD R10, R10, R11 ;  /* 0x0000000b0a0a7221 */ /* 0x020fe20000000000 */
[----:B------:R-:W-:-:S04]  /*12d0*/  FADD R15, R14, R15 ;  /* 0x0000000f0e0f7221 */ /* 0x000fc80000000000 */
[----:B------:R-:W-:Y:S01]  /*12e0*/  FADD R15, R10, R15 ;  /* 0x0000000f0a0f7221 */ /* 0x000fe20000000000 */
[----:B------:R-:W-:Y:S01]  /*12f0*/  FADD R16, R16, R17 ;  /* 0x0000001110107221 */ /* 0x000fe20000000000 */
[----:B------:R-:W-:-:S04]  /*1300*/  FADD R19, R18, R19 ;  /* 0x0000001312137221 */ /* 0x000fc80000000000 */
[----:B------:R-:W-:Y:S01]  /*1310*/  FADD R16, R16, R19 ;  /* 0x0000001310107221 */ /* 0x000fe20000000000 */
[----:B------:R-:W-:-:S04]  /*1320*/  FADD R5, R5, R22 ;  /* 0x0000001605057221 */ /* 0x000fc80000000000 */
[----:B------:R-:W-:Y:S01]  /*1330*/  FADD R5, R20, R5 ;  /* 0x0000000514057221 */ /* 0x000fe20000000000 */
[----:B------:R-:W-:-:S03]  /*1340*/  FADD R6, R6, R15 ;  /* 0x0000000f06067221 */ /* 0x000fc60000000000 */
[----:B------:R-:W-:-:S04]  /*1350*/  FADD R5, R16, R5 ;  /* 0x0000000510057221 */ /* 0x000fc80000000000 */
[----:B------:R-:W-:Y:S01]  /*1360*/  FADD R5, R6, R5 ;  /* 0x0000000506057221 */ /* 0x000fe20000000000 */
[----:B------:R-:W-:Y:S06]  /*1370*/  @!P0 BRA `(.L_x_221) ;  /* 0x0000000000ac8947 */ /* 0x000fec0003800000 */
[----:B------:R-:W0:Y:S01]  /*1380*/  LDC R4, c[0x0][0x390] ;  /* 0x0000e400ff047b82 */ /* 0x000e220000000800 */
[----:B------:R-:W-:-:S07]  /*1390*/  UMOV UR4, 0x2000 ;  /* 0x0000200000047882 */ /* 0x000fce0000000000 */
[----:B------:R-:W1:Y:S02]  /*13a0*/  LDC.64 R12, c[0x0][0x380] ;  /* 0x0000e000ff0c7b82 */ /* 0x000e640000000a00 */
.L_x_223:
[----:B------:R-:W-:-:S05]  /*13b0*/  IADD3 R3, PT, PT, R0, UR4, RZ ;  /* 0x0000000400037c10 */ /* 0x000fca000fffe0ff */
        /* <DEDUP_REMOVED lines=17> */
[----:B0-----:R-:W-:-:S04]  /*14d0*/  IADD3 R2, PT, PT, R4, -UR4, RZ ;  /* 0x8000000404027c10 */ /* 0x001fc8000fffe0ff */
        /* <DEDUP_REMOVED lines=18> */
[----:B------:R-:W-:-:S06]  /*1600*/  UIADD3 UR4, UPT, UPT, UR4, 0x2000, URZ ;  /* 0x0000200004047890 */ /* 0x000fcc000fffe0ff */
[----:B------:R-:W-:-:S13]  /*1610*/  ISETP.LT.U32.AND P0, PT, R21, UR4, PT ;  /* 0x0000000415007c0c */ /* 0x000fda000bf01070 */
[----:B------:R-:W-:Y:S05]  /*1620*/  @!P0 BRA `(.L_x_223) ;  /* 0xfffffffc00608947 */ /* 0x000fea000383ffff */
.L_x_221:
[----:B------:R-:W-:Y:S01]  /*1630*/  IADD3 R3, PT, PT, R4, -UR4, RZ ;  /* 0x8000000404037c10 */ /* 0x000fe2000fffe0ff */
[----:B------:R-:W-:Y:S03]  /*1640*/  BSSY.RECONVERGENT B1, `(.L_x_222) ;  /* 0x00000a3000017945 */ /* 0x000fe60003800200 */
[----:B------:R-:W-:-:S04]  /*1650*/  ISETP.GE.AND P0, PT, R0, R3, PT ;  /* 0x000000030000720c */ /* 0x000fc80003f06270 */
[----:B------:R-:W-:-:S13]  /*1660*/  ISETP.LE.U32.OR P0, PT, R4, UR4, P0 ;  /* 0x0000000404007c0c */ /* 0x000fda0008703470 */
[----:B------:R-:W-:Y:S05]  /*1670*/  @P0 BRA `(.L_x_224) ;  /* 0x00000008007c0947 */ /* 0x000fea0003800000 */
[-C--:B------:R-:W-:Y:S01]  /*1680*/  LOP3.LUT R3, RZ, R0.reuse, RZ, 0x33, !PT ;  /* 0x00000000ff037212 */ /* 0x080fe200078e33ff */
[----:B------:R-:W-:Y:S01]  /*1690*/  BSSY.RECONVERGENT B2, `(.L_x_225) ;  /* 0x0000052000027945 */ /* 0x000fe20003800200 */
[----:B------:R-:W-:Y:S02]  /*16a0*/  MOV R6, R0 ;  /* 0x0000000000067202 */ /* 0x000fe40000000f00 */
[----:B------:R-:W-:-:S04]  /*16b0*/  IADD3 R3, PT, PT, R4, -UR4, R3 ;  /* 0x8000000404037c10 */ /* 0x000fc8000fffe003 */
[C---:B------:R-:W-:Y:S02]  /*16c0*/  ISETP.GE.U32.AND P0, PT, R3.reuse, 0x1e00, PT ;  /* 0x00001e000300780c */ /* 0x040fe40003f06070 */
[----:B------:R-:W-:-:S04]  /*16d0*/  LEA.HI R3, R3, 0x1, RZ, 0x17 ;  /* 0x0000000103037811 */ /* 0x000fc800078fb8ff */
[----:B------:R-:W-:-:S07]  /*16e0*/  LOP3.LUT R4, R3, 0xf, RZ, 0xc0, !PT ;  /* 0x0000000f03047812 */ /* 0x000fce00078ec0ff */
[----:B------:R-:W-:Y:S05]  /*16f0*/  @!P0 BRA `(.L_x_226) ;  /* 0x00000004002c8947 */ /* 0x000fea0003800000 */
[----:B------:R-:W-:Y:S01]  /*1700*/  LOP3.LUT R7, R3, 0xfffff0, RZ, 0xc0, !PT ;  /* 0x00fffff003077812 */ /* 0x000fe200078ec0ff */
[----:B------:R-:W-:Y:S01]  /*1710*/  BSSY.RECONVERGENT B3, `(.L_x_227) ;  /* 0x0000048000037945 */ /* 0x000fe20003800200 */
[C---:B------:R-:W-:Y:S02]  /*1720*/  LOP3.LUT R6, R0.reuse, 0x1000, RZ, 0xfc, !PT ;  /* 0x0000100000067812 */ /* 0x040fe400078efcff */
[----:B------:R-:W-:Y:S02]  /*1730*/  IADD3 R2, PT, PT, R0, UR4, RZ ;  /* 0x0000000400027c10 */ /* 0x000fe4000fffe0ff */
[----:B------:R-:W-:-:S07]  /*1740*/  IADD3 R7, PT, PT, -R7, RZ, RZ ;  /* 0x000000ff07077210 */ /* 0x000fce0007ffe1ff */
.L_x_228:
[C---:B------:R-:W-:Y:S01]  /*1750*/  IADD3 R19, PT, PT, R2.reuse, 0x200, RZ ;  /* 0x0000020002137810 */ /* 0x040fe20007ffe0ff */
[C---:B------:R-:W-:Y:S01]  /*1760*/  IMAD.WIDE.U32 R14, R2.reuse, 0x4, R12 ;  /* 0x00000004020e7825 */ /* 0x040fe200078e000c */
[----:B------:R-:W-:-:S03]  /*1770*/  IADD3 R11, PT, PT, R2, 0x400, RZ ;  /* 0x00000400020b7810 */ /* 0x000fc60007ffe0ff */
[--C-:B------:R-:W-:Y:S01]  /*1780*/  IMAD.WIDE.U32 R18, R19, 0x4, R12.reuse ;  /* 0x0000000413127825 */ /* 0x100fe200078e000c */
[----:B------:R0:W2:Y:S01]  /*1790*/  LDG.E R8, desc[UR6][R14.64] ;  /* 0x000000060e087981 */ /* 0x0000a2000c1e1900 */
[C---:B------:R-:W-:Y:S02]  /*17a0*/  IADD3 R21, PT, PT, R2.reuse, 0x600, RZ ;  /* 0x0000060002157810 */ /* 0x040fe40007ffe0ff */
[--C-:B------:R-:W-:Y:S01]  /*17b0*/  IMAD.WIDE.U32 R10, R11, 0x4, R12.reuse ;  /* 0x000000040b0a7825 */ /* 0x100fe200078e000c */
[----:B------:R1:W3:Y:S01]  /*17c0*/  LDG.E R9, desc[UR6][R18.64] ;  /* 0x0000000612097981 */ /* 0x0002e2000c1e1900 */
[C---:B------:R-:W-:Y:S02]  /*17d0*/  IADD3 R17, PT, PT, R2.reuse, 0x800, RZ ;  /* 0x0000080002117810 */ /* 0x040fe40007ffe0ff */
[--C-:B------:R-:W-:Y:S02]  /*17e0*/  IMAD.WIDE.U32 R20, R21, 0x4, R12.reuse ;  /* 0x0000000415147825 */ /* 0x100fe400078e000c */
[----:B------:R4:W5:Y:S01]  /*17f0*/  LDG.E R10, desc[UR6][R10.64] ;  /* 0x000000060a0a7981 */ /* 0x000962000c1e1900 */
[----:B------:R-:W-:Y:S01]  /*1800*/  IADD3 R29, PT, PT, R2, 0xa00, RZ ;  /* 0x00000a00021d7810 */ /* 0x000fe20007ffe0ff */
[----:B------:R-:W-:-:S02]  /*1810*/  IMAD.WIDE.U32 R16, R17, 0x4, R12 ;  /* 0x0000000411107825 */ /* 0x000fc400078e000c */
[----:B------:R4:W5:Y:S01]  /*1820*/  LDG.E R27, desc[UR6][R20.64] ;  /* 0x00000006141b7981 */ /* 0x000962000c1e1900 */
[C---:B------:R-:W-:Y:S01]  /*1830*/  IADD3 R23, PT, PT, R2.reuse, 0xc00, RZ ;  /* 0x00000c0002177810 */ /* 0x040fe20007ffe0ff */
[--C-:B------:R-:W-:Y:S02]  /*1840*/  IMAD.WIDE.U32 R28, R29, 0x4, R12.reuse ;  /* 0x000000041d1c7825 */ /* 0x100fe400078e000c */
[----:B------:R-:W5:Y:S01]  /*1850*/  LDG.E R26, desc[UR6][R16.64] ;  /* 0x00000006101a7981 */ /* 0x000f62000c1e1900 */
[C---:B------:R-:W-:Y:S01]  /*1860*/  IADD3 R22, PT, PT, R2.reuse, 0xe00, RZ ;  /* 0x00000e0002167810 */ /* 0x040fe20007ffe0ff */
[--C-:B0-----:R-:W-:Y:S02]  /*1870*/  IMAD.WIDE.U32 R14, R23, 0x4, R12.reuse ;  /* 0x00000004170e7825 */ /* 0x101fe400078e000c */
[----:B------:R0:W5:Y:S01]  /*1880*/  LDG.E R25, desc[UR6][R28.64] ;  /* 0x000000061c197981 */ /* 0x000162000c1e1900 */
[----:B------:R-:W-:Y:S01]  /*1890*/  IADD3 R23, PT, PT, R2, 0x1000, RZ ;  /* 0x0000100002177810 */ /* 0x000fe20007ffe0ff */
[----:B-1----:R-:W-:-:S02]  /*18a0*/  IMAD.WIDE.U32 R18, R22, 0x4, R12 ;  /* 0x0000000416127825 */ /* 0x002fc400078e000c */
[----:B------:R1:W5:Y:S01]  /*18b0*/  LDG.E R24, desc[UR6][R14.64] ;  /* 0x000000060e187981 */ /* 0x000362000c1e1900 */
[C---:B----4-:R-:W-:Y:S01]  /*18c0*/  IADD3 R11, PT, PT, R2.reuse, 0x1200, RZ ;  /* 0x00001200020b7810 */ /* 0x050fe20007ffe0ff */
[--C-:B------:R-:W-:Y:S02]  /*18d0*/  IMAD.WIDE.U32 R20, R23, 0x4, R12.reuse ;  /* 0x0000000417147825 */ /* 0x100fe400078e000c */
[----:B------:R4:W5:Y:S01]  /*18e0*/  LDG.E R23, desc[UR6][R18.64] ;  /* 0x0000000612177981 */ /* 0x000962000c1e1900 */
[C---:B0-----:R-:W-:Y:S01]  /*18f0*/  IADD3 R29, PT, PT, R2.reuse, 0x1400, RZ ;  /* 0x00001400021d7810 */ /* 0x041fe20007ffe0ff */
[--C-:B------:R-:W-:Y:S02]  /*1900*/  IMAD.WIDE.U32 R16, R11, 0x4, R12.reuse ;  /* 0x000000040b107825 */ /* 0x100fe400078e000c */
[----:B------:R-:W5:Y:S01]  /*1910*/  LDG.E R22, desc[UR6][R20.64] ;  /* 0x0000000614167981 */ /* 0x000f62000c1e1900 */
[----:B-1----:R-:W-:Y:S01]  /*1920*/  IADD3 R15, PT, PT, R2, 0x1600, RZ ;  /* 0x00001600020f7810 */ /* 0x002fe20007ffe0ff */
[----:B------:R-:W-:-:S02]  /*1930*/  IMAD.WIDE.U32 R28, R29, 0x4, R12 ;  /* 0x000000041d1c7825 */ /* 0x000fc400078e000c */
[----:B------:R0:W5:Y:S01]  /*1940*/  LDG.E R11, desc[UR6][R16.64] ;  /* 0x00000006100b7981 */ /* 0x000162000c1e1900 */
[C---:B----4-:R-:W-:Y:S01]  /*1950*/  IADD3 R19, PT, PT, R2.reuse, 0x1800, RZ ;  /* 0x0000180002137810 */ /* 0x050fe20007ffe0ff */
[--C-:B------:R-:W-:Y:S02]  /*1960*/  IMAD.WIDE.U32 R14, R15, 0x4, R12.reuse ;  /* 0x000000040f0e7825 */ /* 0x100fe400078e000c */
[----:B------:R-:W4:Y:S02]  /*1970*/  LDG.E R28, desc[UR6][R28.64] ;  /* 0x000000061c1c7981 */ /* 0x000f24000c1e1900 */
[----:B------:R-:W-:Y:S01]  /*1980*/  IMAD.WIDE.U32 R18, R19, 0x4, R12 ;  /* 0x0000000413127825 */ /* 0x000fe200078e000c */
[C---:B0-----:R-:W-:Y:S02]  /*1990*/  IADD3 R17, PT, PT, R2.reuse, 0x1a00, RZ ;  /* 0x00001a0002117810 */ /* 0x041fe40007ffe0ff */
[----:B------:R-:W-:-:S03]  /*19a0*/  IADD3 R21, PT, PT, R2, 0x1c00, RZ ;  /* 0x00001c0002157810 */ /* 0x000fc60007ffe0ff */
[----:B------:R-:W4:Y:S04]  /*19b0*/  LDG.E R18, desc[UR6][R18.64] ;  /* 0x0000000612127981 */ /* 0x000f28000c1e1900 */
[----:B------:R0:W4:Y:S01]  /*19c0*/  LDG.E R29, desc[UR6][R14.64] ;  /* 0x000000060e1d7981 */ /* 0x000122000c1e1900 */
[----:B------:R-:W-:Y:S01]  /*19d0*/  IADD3 R20, PT, PT, R2, 0x1e00, RZ ;  /* 0x00001e0002147810 */ /* 0x000fe20007ffe0ff */
[----:B0-----:R-:W-:-:S04]  /*19e0*/  IMAD.WIDE.U32 R14, R17, 0x4, R12 ;  /* 0x00000004110e7825 */ /* 0x001fc800078e000c */
[--C-:B------:R-:W-:Y:S02]  /*19f0*/  IMAD.WIDE.U32 R16, R21, 0x4, R12.reuse ;  /* 0x0000000415107825 */ /* 0x100fe400078e000c */
[----:B------:R-:W4:Y:S02]  /*1a00*/  LDG.E R14, desc[UR6][R14.64] ;  /* 0x000000060e0e7981 */ /* 0x000f24000c1e1900 */
[----:B------:R-:W-:Y:S02]  /*1a10*/  IMAD.WIDE.U32 R20, R20, 0x4, R12 ;  /* 0x0000000414147825 */ /* 0x000fe400078e000c */
[----:B------:R-:W4:Y:S04]  /*1a20*/  LDG.E R16, desc[UR6][R16.64] ;  /* 0x0000000610107981 */ /* 0x000f28000c1e1900 */
[----:B------:R-:W4:Y:S01]  /*1a30*/  LDG.E R20, desc[UR6][R20.64] ;  /* 0x0000000614147981 */ /* 0x000f22000c1e1900 */
[----:B------:R-:W-:-:S04]  /*1a40*/  IADD3 R7, PT, PT, R7, 0x10, RZ ;  /* 0x0000001007077810 */ /* 0x000fc80007ffe0ff */
[----:B------:R-:W-:Y:S02]  /*1a50*/  ISETP.NE.AND P0, PT, R7, RZ, PT ;  /* 0x000000ff0700720c */ /* 0x000fe40003f05270 */
[----:B------:R-:W-:Y:S02]  /*1a60*/  IADD3 R6, PT, PT, R6, 0x2000, RZ ;  /* 0x0000200006067810 */ /* 0x000fe40007ffe0ff */
[----:B------:R-:W-:Y:S01]  /*1a70*/  IADD3 R2, PT, PT, R2, 0x2000, RZ ;  /* 0x0000200002027810 */ /* 0x000fe20007ffe0ff */
[----:B--2---:R-:W-:-:S04]  /*1a80*/  FADD R8, R8, R5 ;  /* 0x0000000508087221 */ /* 0x004fc80000000000 */
[----:B---3--:R-:W-:-:S04]  /*1a90*/  FADD R9, R8, R9 ;  /* 0x0000000908097221 */ /* 0x008fc80000000000 */
        /* <DEDUP_REMOVED lines=8> */
[----:B----4-:R-:W-:-:S04]  /*1b20*/  FADD R28, R11, R28 ;  /* 0x0000001c0b1c7221 */ /* 0x010fc80000000000 */
[----:B------:R-:W-:-:S04]  /*1b30*/  FADD R29, R28, R29 ;  /* 0x0000001d1c1d7221 */ /* 0x000fc80000000000 */
[----:B------:R-:W-:-:S04]  /*1b40*/  FADD R29, R29, R18 ;  /* 0x000000121d1d7221 */ /* 0x000fc80000000000 */
[----:B------:R-:W-:-:S04]  /*1b50*/  FADD R29, R29, R14 ;  /* 0x0000000e1d1d7221 */ /* 0x000fc80000000000 */
[----:B------:R-:W-:-:S04]  /*1b60*/  FADD R29, R29, R16 ;  /* 0x000000101d1d7221 */ /* 0x000fc80000000000 */
[----:B------:R-:W-:Y:S01]  /*1b70*/  FADD R5, R29, R20 ;  /* 0x000000141d057221 */ /* 0x000fe20000000000 */
[----:B------:R-:W-:Y:S06]  /*1b80*/  @P0 BRA `(.L_x_228) ;  /* 0xfffffff800f00947 */ /* 0x000fec000383ffff */
[----:B------:R-:W-:Y:S05]  /*1b90*/  BSYNC.RECONVERGENT B3 ;  /* 0x0000000000037941 */ /* 0x000fea0003800200 */
.L_x_227:
[----:B------:R-:W-:-:S07]  /*1ba0*/  IADD3 R6, PT, PT, R6, -0x1000, RZ ;  /* 0xfffff00006067810 */ /* 0x000fce0007ffe0ff */
.L_x_226:
[----:B------:R-:W-:Y:S05]  /*1bb0*/  BSYNC.RECONVERGENT B2 ;  /* 0x0000000000027941 */ /* 0x000fea0003800200 */
.L_x_225:
[----:B------:R-:W-:-:S13]  /*1bc0*/  ISETP.NE.AND P0, PT, R4, RZ, PT ;  /* 0x000000ff0400720c */ /* 0x000fda0003f05270 */
[----:B------:R-:W-:Y:S05]  /*1bd0*/  @!P0 BRA `(.L_x_224) ;  /* 0x0000000400248947 */ /* 0x000fea0003800000 */
[----:B------:R-:W-:Y:S01]  /*1be0*/  ISETP.GE.U32.AND P0, PT, R4, 0x8, PT ;  /* 0x000000080400780c */ /* 0x000fe20003f06070 */
[----:B------:R-:W-:Y:S01]  /*1bf0*/  BSSY.RECONVERGENT B2, `(.L_x_229) ;  /* 0x0000025000027945 */ /* 0x000fe20003800200 */
[----:B------:R-:W-:-:S04]  /*1c00*/  LOP3.LUT R22, R3, 0x7, RZ, 0xc0, !PT ;  /* 0x0000000703167812 */ /* 0x000fc800078ec0ff */
[----:B------:R-:W-:-:S07]  /*1c10*/  ISETP.NE.AND P1, PT, R22, RZ, PT ;  /* 0x000000ff1600720c */ /* 0x000fce0003f25270 */
[----:B------:R-:W-:Y:S06]  /*1c20*/  @!P0 BRA `(.L_x_230) ;  /* 0x0000000000848947 */ /* 0x000fec0003800000 */
[----:B------:R-:W-:-:S04]  /*1c30*/  IADD3 R7, PT, PT, R6, UR4, RZ ;  /* 0x0000000406077c10 */ /* 0x000fc8000fffe0ff */
        /* <DEDUP_REMOVED lines=32> */
.L_x_230:
[----:B------:R-:W-:Y:S05]  /*1e40*/  BSYNC.RECONVERGENT B2 ;  /* 0x0000000000027941 */ /* 0x000fea0003800200 */
.L_x_229:
        /* <DEDUP_REMOVED lines=23> */
.L_x_232:
[----:B------:R-:W-:Y:S05]  /*1fc0*/  BSYNC.RECONVERGENT B2 ;  /* 0x0000000000027941 */ /* 0x000fea0003800200 */
.L_x_231:
[----:B------:R-:W-:Y:S05]  /*1fd0*/  @!P1 BRA `(.L_x_224) ;  /* 0x0000000000249947 */ /* 0x000fea0003800000 */
[----:B------:R-:W-:Y:S02]  /*1fe0*/  IADD3 R7, PT, PT, R6, UR4, RZ ;  /* 0x0000000406077c10 */ /* 0x000fe4000fffe0ff */
[----:B------:R-:W-:-:S07]  /*1ff0*/  IADD3 R4, PT, PT, -R4, RZ, RZ ;  /* 0x000000ff04047210 */ /* 0x000fce0007ffe1ff */
.L_x_233:
[----:B------:R-:W-:-:S06]  /*2000*/  IMAD.WIDE.U32 R2, R7, 0x4, R12 ;  /* 0x0000000407027825 */ /* 0x000fcc00078e000c */
[----:B------:R-:W2:Y:S01]  /*2010*/  LDG.E R2, desc[UR6][R2.64] ;  /* 0x0000000602027981 */ /* 0x000ea2000c1e1900 */
[----:B------:R-:W-:Y:S02]  /*2020*/  IADD3 R4, PT, PT, R4, 0x1, RZ ;  /* 0x0000000104047810 */ /* 0x000fe40007ffe0ff */
[----:B------:R-:W-:Y:S02]  /*2030*/  IADD3 R7, PT, PT, R7, 0x200, RZ ;  /* 0x0000020007077810 */ /* 0x000fe40007ffe0ff */
[----:B------:R-:W-:Y:S01]  /*2040*/  ISETP.NE.AND P0, PT, R4, RZ, PT ;  /* 0x000000ff0400720c */ /* 0x000fe20003f05270 */
[----:B--2---:R-:W-:-:S12]  /*2050*/  FADD R5, R2, R5 ;  /* 0x0000000502057221 */ /* 0x004fd80000000000 */
[----:B------:R-:W-:Y:S05]  /*2060*/  @P0 BRA `(.L_x_233) ;  /* 0xfffffffc00e40947 */ /* 0x000fea000383ffff */
.L_x_224:
[----:B------:R-:W-:Y:S05]  /*2070*/  BSYNC.RECONVERGENT B1 ;  /* 0x0000000000017941 */ /* 0x000fea0003800200 */
.L_x_222:
        /* <DEDUP_REMOVED lines=33> */
[----:B------:R-:W3:Y:S04]  /*2290*/  LDS.128 R8, [UR4+0x30] ;  /* 0x00003004ff087984 */ /* 0x000ee80008000c00 */
[----:B------:R-:W4:Y:S01]  /*22a0*/  LDS.128 R16, [UR4+0x40] ;  /* 0x00004004ff107984 */ /* 0x000f220008000c00 */
[----:B0-----:R-:W-:-:S04]  /*22b0*/  FADD R5, R0, R5 ;  /* 0x0000000500057221 */ /* 0x001fc80000000000 */
        /* <DEDUP_REMOVED lines=13> */
[----:B------:R-:W-:-:S07]  /*2390*/  FADD R0, R18, R19 ;  /* 0x0000001312007221 */ /* 0x000fce0000000000 */
.L_x_220:
[----:B------:R-:W-:Y:S05]  /*23a0*/  BSYNC.RECONVERGENT B0 ;  /* 0x0000000000007941 */ /* 0x000fea0003800200 */
.L_x_205:
[----:B------:R-:W-:Y:S05]  /*23b0*/  @P0 EXIT ;  /* 0x000000000000094d */ /* 0x000fea0003800000 */
[----:B012---:R-:W0:Y:S01]  /*23c0*/  LDC.64 R2, c[0x0][0x388] ;  /* 0x0000e200ff027b82 */ /* 0x007e220000000a00 */
[----:B------:R-:W1:Y:S02]  /*23d0*/  LDCU UR4, c[0x0][0x398] ;  /* 0x00007300ff0477ac */ /* 0x000e640008000800 */
[----:B-1----:R-:W-:-:S05]  /*23e0*/  FADD R5, R0, UR4 ;  /* 0x0000000400057e21 */ /* 0x002fca0008000000 */
[----:B0-----:R-:W-:Y:S01]  /*23f0*/  STG.E desc[UR6][R2.64], R5 ;  /* 0x0000000502007986 */ /* 0x001fe2000c101906 */
[----:B------:R-:W-:Y:S05]  /*2400*/  EXIT ;  /* 0x000000000000794d */ /* 0x000fea0003800000 */
.L_x_234:
        /* <DEDUP_REMOVED lines=15> */
.L_x_258:


//--------------------- .text._ZN3cub18CUB_300001_SM_10006detail11EmptyKernelIvEEvv --------------------------
	.section	.text._ZN3cub18CUB_300001_SM_10006detail11EmptyKernelIvEEvv,"ax",@progbits
	.align	128
        .global         _ZN3cub18CUB_300001_SM_10006detail11EmptyKernelIvEEvv
        .type           _ZN3cub18CUB_300001_SM_10006detail11EmptyKernelIvEEvv,@function
        .size           _ZN3cub18CUB_300001_SM_10006detail11EmptyKernelIvEEvv,(.L_x_259 - _ZN3cub18CUB_300001_SM_10006detail11EmptyKernelIvEEvv)
        .other          _ZN3cub18CUB_300001_SM_10006detail11EmptyKernelIvEEvv,@"STO_CUDA_ENTRY STV_DEFAULT"
_ZN3cub18CUB_300001_SM_10006detail11EmptyKernelIvEEvv:
.text._ZN3cub18CUB_300001_SM_10006detail11EmptyKernelIvEEvv:
[----:B------:R-:W-:Y:S01]  /*0000*/  LDC R1, c[0x0][0x37c] ;  /* 0x0000df00ff017b82 */ /* 0x000fe20000000800 */
[----:B------:R-:W-:Y:S05]  /*0010*/  EXIT ;  /* 0x000000000000794d */ /* 0x000fea0003800000 */
.L_x_235:
        /* <DEDUP_REMOVED lines=14> */
.L_x_259:


//--------------------- .text._Z7reduce1Pfi       --------------------------
	.section	.text._Z7reduce1Pfi,"ax",@progbits
	.align	128
        .global         _Z7reduce1Pfi
        .type           _Z7reduce1Pfi,@function
        .size           _Z7reduce1Pfi,(.L_x_260 - _Z7reduce1Pfi)
        .other          _Z7reduce1Pfi,@"STO_CUDA_ENTRY STV_DEFAULT"
_Z7reduce1Pfi:
.text._Z7reduce1Pfi:
[----:B------:R-:W-:Y:S01]  /*0000*/  LDC R1, c[0x0][0x37c] ;  /* 0x0000df00ff017b82 */ /* 0x000fe20000000800 */
[----:B------:R-:W0:Y:S01]  /*0010*/  S2R R0, SR_CTAID.X ;  /* 0x0000000000007919 */ /* 0x000e220000002500 */
[----:B------:R-:W0:Y:S06]  /*0020*/  LDCU UR6, c[0x0][0x360] ;  /* 0x00006c00ff0677ac */ /* 0x000e2c0008000800 */
[----:B------:R-:W1:Y:S01]  /*0030*/  LDC R4, c[0x0][0x370] ;  /* 0x0000dc00ff047b82 */ /* 0x000e620000000800 */
[----:B------:R-:W-:Y:S01]  /*0040*/  BSSY.RECONVERGENT B0, `(.L_x_236) ;  /* 0x0000047000007945 */ /* 0x000fe20003800200 */
[----:B------:R-:W0:Y:S01]  /*0050*/  S2R R3, SR_TID.X ;  /* 0x0000000000037919 */ /* 0x000e220000002100 */
[----:B------:R-:W2:Y:S01]  /*0060*/  LDCU UR7, c[0x0][0x388] ;  /* 0x00007100ff0777ac */ /* 0x000ea20008000800 */
[----:B------:R-:W-:Y:S01]  /*0070*/  HFMA2 R2, -RZ, RZ, 0, 0 ;  /* 0x00000000ff027431 */ /* 0x000fe200000001ff */
[----:B------:R-:W3:Y:S01]  /*0080*/  LDCU.64 UR4, c[0x0][0x358] ;  /* 0x00006b00ff0477ac */ /* 0x000ee20008000a00 */
[----:B0-----:R-:W-:-:S02]  /*0090*/  IMAD R0, R0, UR6, R3 ;  /* 0x0000000600007c24 */ /* 0x001fc4000f8e0203 */
[----:B-1----:R-:W-:-:S03]  /*00a0*/  IMAD R3, R4, UR6, RZ ;  /* 0x0000000604037c24 */ /* 0x002fc6000f8e02ff */
[----:B--2---:R-:W-:-:S13]  /*00b0*/  ISETP.GE.AND P0, PT, R0, UR7, PT ;  /* 0x0000000700007c0c */ /* 0x004fda000bf06270 */
[----:B---3--:R-:W-:Y:S05]  /*00c0*/  @P0 BRA `(.L_x_237) ;  /* 0x0000000000f80947 */ /* 0x008fea0003800000 */
[----:B------:R-:W0:Y:S01]  /*00d0*/  I2F.U32.RP R8, R3 ;  /* 0x0000000300087306 */ /* 0x000e220000209000 */
[----:B------:R-:W-:Y:S01]  /*00e0*/  IMAD.IADD R2, R0, 0x1, R3 ;  /* 0x0000000100027824 */ /* 0x000fe200078e0203 */
[----:B------:R-:W-:Y:S01]  /*00f0*/  IADD3 R9, PT, PT, RZ, -R3, RZ ;  /* 0x80000003ff097210 */ /* 0x000fe20007ffe0ff */
[----:B------:R-:W-:Y:S01]  /*0100*/  BSSY.RECONVERGENT B1, `(.L_x_238) ;  /* 0x0000029000017945 */ /* 0x000fe20003800200 */
[----:B------:R-:W-:Y:S01]  /*0110*/  ISETP.NE.U32.AND P2, PT, R3, RZ, PT ;  /* 0x000000ff0300720c */ /* 0x000fe20003f45070 */
[----:B------:R-:W-:Y:S01]  /*0120*/  IMAD.MOV.U32 R12, RZ, RZ, R0 ;  /* 0x000000ffff0c7224 */ /* 0x000fe200078e0000 */
[C---:B------:R-:W-:Y:S02]  /*0130*/  ISETP.GE.AND P0, PT, R2.reuse, UR7, PT ;  /* 0x0000000702007c0c */ /* 0x040fe4000bf06270 */
[----:B------:R-:W-:Y:S02]  /*0140*/  VIMNMX R7, PT, PT, R2, UR7, !PT ;  /* 0x0000000702077c48 */ /* 0x000fe4000ffe0100 */
[----:B------:R-:W-:-:S04]  /*0150*/  SEL R6, RZ, 0x1, P0 ;  /* 0x00000001ff067807 */ /* 0x000fc80000000000 */
[----:B------:R-:W-:Y:S01]  /*0160*/  IADD3 R2, PT, PT, R7, -R2, -R6 ;  /* 0x8000000207027210 */ /* 0x000fe20007ffe806 */
[----:B0-----:R-:W0:Y:S02]  /*0170*/  MUFU.RCP R8, R8 ;  /* 0x0000000800087308 */ /* 0x001e240000001000 */
[----:B0-----:R-:W-:-:S06]  /*0180*/  VIADD R4, R8, 0xffffffe ;  /* 0x0ffffffe08047836 */ /* 0x001fcc0000000000 */
[----:B------:R0:W1:Y:S02]  /*0190*/  F2I.FTZ.U32.TRUNC.NTZ R5, R4 ;  /* 0x0000000400057305 */ /* 0x000064000021f000 */
[----:B0-----:R-:W-:Y:S01]  /*01a0*/  MOV R4, RZ ;  /* 0x000000ff00047202 */ /* 0x001fe20000000f00 */
[----:B-1----:R-:W-:-:S04]  /*01b0*/  IMAD R9, R9, R5, RZ ;  /* 0x0000000509097224 */ /* 0x002fc800078e02ff */
[----:B------:R-:W-:-:S06]  /*01c0*/  IMAD.HI.U32 R5, R5, R9, R4 ;  /* 0x0000000905057227 */ /* 0x000fcc00078e0004 */
[----:B------:R-:W-:-:S04]  /*01d0*/  IMAD.HI.U32 R5, R5, R2, RZ ;  /* 0x0000000205057227 */ /* 0x000fc800078e00ff */
[----:B------:R-:W-:-:S04]  /*01e0*/  IMAD.MOV R4, RZ, RZ, -R5 ;  /* 0x000000ffff047224 */ /* 0x000fc800078e0a05 */
[----:B------:R-:W-:-:S05]  /*01f0*/  IMAD R2, R3, R4, R2 ;  /* 0x0000000403027224 */ /* 0x000fca00078e0202 */
[----:B------:R-:W-:-:S13]  /*0200*/  ISETP.GE.U32.AND P0, PT, R2, R3, PT ;  /* 0x000000030200720c */ /* 0x000fda0003f06070 */
[----:B------:R-:W-:Y:S01]  /*0210*/  @P0 IADD3 R2, PT, PT, -R3, R2, RZ ;  /* 0x0000000203020210 */ /* 0x000fe20007ffe1ff */
[----:B------:R-:W-:-:S03]  /*0220*/  @P0 VIADD R5, R5, 0x1 ;  /* 0x0000000105050836 */ /* 0x000fc60000000000 */
[----:B------:R-:W-:-:S13]  /*0230*/  ISETP.GE.U32.AND P1, PT, R2, R3, PT ;  /* 0x000000030200720c */ /* 0x000fda0003f26070 */
[----:B------:R-:W-:Y:S02]  /*0240*/  @P1 IADD3 R5, PT, PT, R5, 0x1, RZ ;  /* 0x0000000105051810 */ /* 0x000fe40007ffe0ff */
[----:B------:R-:W-:-:S05]  /*0250*/  @!P2 LOP3.LUT R5, RZ, R3, RZ, 0x33, !PT ;  /* 0x00000003ff05a212 */ /* 0x000fca00078e33ff */
[----:B------:R-:W-:-:S05]  /*0260*/  IMAD.IADD R5, R6, 0x1, R5 ;  /* 0x0000000106057824 */ /* 0x000fca00078e0205 */
[C---:B------:R-:W-:Y:S02]  /*0270*/  LOP3.LUT R2, R5.reuse, 0x3, RZ, 0xc0, !PT ;  /* 0x0000000305027812 */ /* 0x040fe400078ec0ff */
[----:B------:R-:W-:Y:S02]  /*0280*/  ISETP.GE.U32.AND P1, PT, R5, 0x3, PT ;  /* 0x000000030500780c */ /* 0x000fe40003f26070 */
[----:B------:R-:W-:Y:S02]  /*0290*/  ISETP.NE.AND P0, PT, R2, 0x3, PT ;  /* 0x000000030200780c */ /* 0x000fe40003f05270 */
[----:B------:R-:W-:-:S11]  /*02a0*/  MOV R2, RZ ;  /* 0x000000ff00027202 */ /* 0x000fd60000000f00 */
[----:B------:R-:W-:Y:S05]  /*02b0*/  @!P0 BRA `(.L_x_239) ;  /* 0x0000000000348947 */ /* 0x000fea0003800000 */
[----:B------:R-:W0:Y:S01]  /*02c0*/  LDC.64 R6, c[0x0][0x380] ;  /* 0x0000e000ff067b82 */ /* 0x000e220000000a00 */
[----:B------:R-:W-:Y:S01]  /*02d0*/  IADD3 R5, PT, PT, R5, 0x1, RZ ;  /* 0x0000000105057810 */ /* 0x000fe20007ffe0ff */
[----:B------:R-:W-:Y:S01]  /*02e0*/  IMAD.MOV.U32 R2, RZ, RZ, RZ ;  /* 0x000000ffff027224 */ /* 0x000fe200078e00ff */
[----:B------:R-:W-:Y:S02]  /*02f0*/  MOV R12, R0 ;  /* 0x00000000000c7202 */ /* 0x000fe40000000f00 */
[----:B------:R-:W-:-:S04]  /*0300*/  LOP3.LUT R5, R5, 0x3, RZ, 0xc0, !PT ;  /* 0x0000000305057812 */ /* 0x000fc800078ec0ff */
[----:B------:R-:W-:-:S07]  /*0310*/  IADD3 R8, PT, PT, -R5, RZ, RZ ;  /* 0x000000ff05087210 */ /* 0x000fce0007ffe1ff */
.L_x_240:
[----:B0-----:R-:W-:-:S06]  /*0320*/  IMAD.WIDE R4, R12, 0x4, R6 ;  /* 0x000000040c047825 */ /* 0x001fcc00078e0206 */
[----:B------:R-:W2:Y:S01]  /*0330*/  LDG.E R5, desc[UR4][R4.64] ;  /* 0x0000000404057981 */ /* 0x000ea2000c1e1900 */
[----:B------:R-:W-:Y:S01]  /*0340*/  VIADD R8, R8, 0x1 ;  /* 0x0000000108087836 */ /* 0x000fe20000000000 */
[----:B------:R-:W-:-:S04]  /*0350*/  IADD3 R12, PT, PT, R3, R12, RZ ;  /* 0x0000000c030c7210 */ /* 0x000fc80007ffe0ff */
[----:B------:R-:W-:Y:S01]  /*0360*/  ISETP.NE.AND P0, PT, R8, RZ, PT ;  /* 0x000000ff0800720c */ /* 0x000fe20003f05270 */
[----:B--2---:R-:W-:-:S12]  /*0370*/  FADD R2, R5, R2 ;  /* 0x0000000205027221 */ /* 0x004fd80000000000 */
[----:B------:R-:W-:Y:S05]  /*0380*/  @P0 BRA `(.L_x_240) ;  /* 0xfffffffc00e40947 */ /* 0x000fea000383ffff */
.L_x_239:
[----:B------:R-:W-:Y:S05]  /*0390*/  BSYNC.RECONVERGENT B1 ;  /* 0x0000000000017941 */ /* 0x000fea0003800200 */
.L_x_238:
[----:B------:R-:W-:Y:S05]  /*03a0*/  @!P1 BRA `(.L_x_237) ;  /* 0x0000000000409947 */ /* 0x000fea0003800000 */
.L_x_241:
[----:B------:R-:W0:Y:S02]  /*03b0*/  LDC.64 R4, c[0x0][0x380] ;  /* 0x0000e000ff047b82 */ /* 0x000e240000000a00 */
[----:B0-----:R-:W-:-:S04]  /*03c0*/  IMAD.WIDE R10, R12, 0x4, R4 ;  /* 0x000000040c0a7825 */ /* 0x001fc800078e0204 */
[C---:B------:R-:W-:Y:S02]  /*03d0*/  IMAD.WIDE R4, R3.reuse, 0x4, R10 ;  /* 0x0000000403047825 */ /* 0x040fe400078e020a */
[----:B------:R-:W2:Y:S02]  /*03e0*/  LDG.E R11, desc[UR4][R10.64] ;  /* 0x000000040a0b7981 */ /* 0x000ea4000c1e1900 */
[C---:B------:R-:W-:Y:S02]  /*03f0*/  IMAD.WIDE R6, R3.reuse, 0x4, R4 ;  /* 0x0000000403067825 */ /* 0x040fe400078e0204 */
[----:B------:R-:W3:Y:S02]  /*0400*/  LDG.E R5, desc[UR4][R4.64] ;  /* 0x0000000404057981 */ /* 0x000ee4000c1e1900 */
[C---:B------:R-:W-:Y:S02]  /*0410*/  IMAD.WIDE R8, R3.reuse, 0x4, R6 ;  /* 0x0000000403087825 */ /* 0x040fe400078e0206 */
[----:B------:R-:W4:Y:S04]  /*0420*/  LDG.E R7, desc[UR4][R6.64] ;  /* 0x0000000406077981 */ /* 0x000f28000c1e1900 */
[----:B------:R-:W5:Y:S01]  /*0430*/  LDG.E R9, desc[UR4][R8.64] ;  /* 0x0000000408097981 */ /* 0x000f62000c1e1900 */
[----:B------:R-:W-:-:S04]  /*0440*/  LEA R12, R3, R12, 0x2 ;  /* 0x0000000c030c7211 */ /* 0x000fc800078e10ff */
[----:B------:R-:W-:Y:S01]  /*0450*/  ISETP.GE.AND P0, PT, R12, UR7, PT ;  /* 0x000000070c007c0c */ /* 0x000fe2000bf06270 */
[----:B--2---:R-:W-:-:S04]  /*0460*/  FADD R2, R11, R2 ;  /* 0x000000020b027221 */ /* 0x004fc80000000000 */
[----:B---3--:R-:W-:-:S04]  /*0470*/  FADD R2, R2, R5 ;  /* 0x0000000502027221 */ /* 0x008fc80000000000 */
[----:B----4-:R-:W-:-:S04]  /*0480*/  FADD R2, R2, R7 ;  /* 0x0000000702027221 */ /* 0x010fc80000000000 */
[----:B-----5:R-:W-:Y:S01]  /*0490*/  FADD R2, R2, R9 ;  /* 0x0000000902027221 */ /* 0x020fe20000000000 */
[----:B------:R-:W-:Y:S06]  /*04a0*/  @!P0 BRA `(.L_x_241) ;  /* 0xfffffffc00c08947 */ /* 0x000fec000383ffff */
.L_x_237:
[----:B------:R-:W-:Y:S05]  /*04b0*/  BSYNC.RECONVERGENT B0 ;  /* 0x0000000000007941 */ /* 0x000fea0003800200 */
.L_x_236:
[----:B------:R-:W0:Y:S02]  /*04c0*/  LDC.64 R4, c[0x0][0x380] ;  /* 0x0000e000ff047b82 */ /* 0x000e240000000a00 */
[----:B0-----:R-:W-:-:S05]  /*04d0*/  IMAD.WIDE R4, R0, 0x4, R4 ;  /* 0x0000000400047825 */ /* 0x001fca00078e0204 */
[----:B------:R-:W-:Y:S01]  /*04e0*/  STG.E desc[UR4][R4.64], R2 ;  /* 0x0000000204007986 */ /* 0x000fe2000c101904 */
[----:B------:R-:W-:Y:S05]  /*04f0*/  EXIT ;  /* 0x000000000000794d */ /* 0x000fea0003800000 */
.L_x_242:
        /* <DEDUP_REMOVED lines=16> */
.L_x_260:


//--------------------- .text._Z24do_MonteCarlo_simulationP17curandStateXORWOWPfi --------------------------
	.section	.text._Z24do_MonteCarlo_simulationP17curandStateXORWOWPfi,"ax",@progbits
	.align	128
        .global         _Z24do_MonteCarlo_simulationP17curandStateXORWOWPfi
        .type           _Z24do_MonteCarlo_simulationP17curandStateXORWOWPfi,@function
        .size           _Z24do_MonteCarlo_simulationP17curandStateXORWOWPfi,(.L_x_261 - _Z24do_MonteCarlo_simulationP17curandStateXORWOWPfi)
        .other          _Z24do_MonteCarlo_simulationP17curandStateXORWOWPfi,@"STO_CUDA_ENTRY STV_DEFAULT"
_Z24do_MonteCarlo_simulationP17curandStateXORWOWPfi:
.text._Z24do_MonteCarlo_simulationP17curandStateXORWOWPfi:
[----:B------:R-:W-:Y:S01]  /*0000*/  LDC R1, c[0x0][0x37c] ;  /* 0x0000df00ff017b82 */ /* 0x000fe20000000800 */
[----:B------:R-:W0:Y:S01]  /*0010*/  S2R R7, SR_CTAID.X ;  /* 0x0000000000077919 */ /* 0x000e220000002500 */
[----:B------:R-:W0:Y:S01]  /*0020*/  LDCU UR4, c[0x0][0x360] ;  /* 0x00006c00ff0477ac */ /* 0x000e220008000800 */
[----:B------:R-:W0:Y:S01]  /*0030*/  S2R R0, SR_TID.X ;  /* 0x0000000000007919 */ /* 0x000e220000002100 */
[----:B------:R-:W1:Y:S01]  /*0040*/  LDCU UR5, c[0x0][0x390] ;  /* 0x00007200ff0577ac */ /* 0x000e620008000800 */
[----:B0-----:R-:W-:-:S05]  /*0050*/  IMAD R7, R7, UR4, R0 ;  /* 0x0000000407077c24 */ /* 0x001fca000f8e0200 */
[----:B-1----:R-:W-:-:S13]  /*0060*/  ISETP.GE.AND P0, PT, R7, UR5, PT ;  /* 0x0000000507007c0c */ /* 0x002fda000bf06270 */
[----:B------:R-:W-:Y:S05]  /*0070*/  @P0 EXIT ;  /* 0x000000000000094d */ /* 0x000fea0003800000 */
[----:B------:R-:W0:Y:S01]  /*0080*/  LDC.64 R2, c[0x0][0x388] ;  /* 0x0000e200ff027b82 */ /* 0x000e220000000a00 */
[----:B------:R-:W1:Y:S07]  /*0090*/  LDCU.64 UR4, c[0x0][0x358] ;  /* 0x00006b00ff0477ac */ /* 0x000e6e0008000a00 */
[----:B------:R-:W2:Y:S01]  /*00a0*/  LDC.64 R4, c[0x0][0x380] ;  /* 0x0000e000ff047b82 */ /* 0x000ea20000000a00 */
[----:B0-----:R-:W-:-:S05]  /*00b0*/  IMAD.WIDE R2, R7, 0x4, R2 ;  /* 0x0000000407027825 */ /* 0x001fca00078e0202 */
[----:B-1----:R-:W-:Y:S01]  /*00c0*/  STG.E desc[UR4][R2.64], RZ ;  /* 0x000000ff02007986 */ /* 0x002fe2000c101904 */
[----:B--2---:R-:W-:-:S05]  /*00d0*/  IMAD.WIDE R4, R7, 0x30, R4 ;  /* 0x0000003007047825 */ /* 0x004fca00078e0204 */
[----:B------:R-:W2:Y:S04]  /*00e0*/  LDG.E.64 R12, desc[UR4][R4.64] ;  /* 0x00000004040c7981 */ /* 0x000ea8000c1e1b00 */
[----:B------:R-:W3:Y:S04]  /*00f0*/  LDG.E.64 R10, desc[UR4][R4.64+0x10] ;  /* 0x00001004040a7981 */ /* 0x000ee8000c1e1b00 */
[----:B------:R-:W4:Y:S04]  /*0100*/  LDG.E.64 R16, desc[UR4][R4.64+0x8] ;  /* 0x0000080404107981 */ /* 0x000f28000c1e1b00 */
[----:B------:R-:W5:Y:S04]  /*0110*/  LDG.E.64 R8, desc[UR4][R4.64+0x18] ;  /* 0x0000180404087981 */ /* 0x000f68000c1e1b00 */
[----:B------:R-:W5:Y:S04]  /*0120*/  LDG.E.64 R6, desc[UR4][R4.64+0x28] ;  /* 0x0000280404067981 */ /* 0x000f68000c1e1b00 */
[----:B------:R-:W5:Y:S01]  /*0130*/  LDG.E R15, desc[UR4][R4.64+0x20] ;  /* 0x00002004040f7981 */ /* 0x000f62000c1e1900 */
[----:B--2---:R-:W-:Y:S01]  /*0140*/  SHF.R.U32.HI R0, RZ, 0x2, R13 ;  /* 0x00000002ff007819 */ /* 0x004fe2000001160d */
[----:B------:R-:W-:-:S03]  /*0150*/  VIADD R18, R12, 0x10974f ;  /* 0x0010974f0c127836 */ /* 0x000fc60000000000 */
[----:B------:R-:W-:Y:S01]  /*0160*/  LOP3.LUT R0, R0, R13, RZ, 0x3c, !PT ;  /* 0x0000000d00007212 */ /* 0x000fe200078e3cff */
[----:B---3--:R-:W-:Y:S01]  /*0170*/  IMAD.SHL.U32 R14, R11, 0x10, RZ ;  /* 0x000000100b0e7824 */ /* 0x008fe200078e00ff */
[----:B----4-:R-:W-:-:S03]  /*0180*/  SHF.R.U32.HI R19, RZ, 0x2, R16 ;  /* 0x00000002ff137819 */ /* 0x010fc60000011610 */
[----:B------:R-:W-:Y:S01]  /*0190*/  IMAD.SHL.U32 R13, R0, 0x2, RZ ;  /* 0x00000002000d7824 */ /* 0x000fe200078e00ff */
[----:B------:R-:W-:-:S04]  /*01a0*/  LOP3.LUT R19, R19, R16, RZ, 0x3c, !PT ;  /* 0x0000001013137212 */ /* 0x000fc800078e3cff */
[----:B------:R-:W-:Y:S02]  /*01b0*/  LOP3.LUT R13, R11, R14, R13, 0x96, !PT ;  /* 0x0000000e0b0d7212 */ /* 0x000fe400078e960d */
[----:B------:R-:W-:Y:S01]  /*01c0*/  SHF.R.U32.HI R16, RZ, 0x2, R17 ;  /* 0x00000002ff107819 */ /* 0x000fe20000011611 */
[----:B------:R-:W-:Y:S01]  /*01d0*/  IMAD.SHL.U32 R14, R19, 0x2, RZ ;  /* 0x00000002130e7824 */ /* 0x000fe200078e00ff */
[----:B------:R-:W-:-:S04]  /*01e0*/  LOP3.LUT R13, R13, R0, RZ, 0x3c, !PT ;  /* 0x000000000d0d7212 */ /* 0x000fc800078e3cff */
[----:B------:R-:W-:-:S04]  /*01f0*/  SHF.L.U32 R0, R13, 0x4, RZ ;  /* 0x000000040d007819 */ /* 0x000fc800000006ff */
[----:B------:R-:W-:Y:S02]  /*0200*/  LOP3.LUT R0, R19, R14, R0, 0x96, !PT ;  /* 0x0000000e13007212 */ /* 0x000fe400078e9600 */
[----:B------:R-:W-:Y:S02]  /*0210*/  LOP3.LUT R14, R16, R17, RZ, 0x3c, !PT ;  /* 0x00000011100e7212 */ /* 0x000fe400078e3cff */
[----:B------:R-:W-:-:S03]  /*0220*/  LOP3.LUT R16, R0, R13, RZ, 0x3c, !PT ;  /* 0x0000000d00107212 */ /* 0x000fc600078e3cff */
[----:B------:R-:W-:Y:S01]  /*0230*/  IMAD.SHL.U32 R0, R14, 0x2, RZ ;  /* 0x000000020e007824 */ /* 0x000fe200078e00ff */
[----:B------:R-:W-:Y:S01]  /*0240*/  IADD3 R17, PT, PT, R12, 0xb0f8a, R16 ;  /* 0x000b0f8a0c117810 */ /* 0x000fe20007ffe010 */
[----:B------:R-:W-:-:S03]  /*0250*/  IMAD.SHL.U32 R19, R16, 0x10, RZ ;  /* 0x0000001010137824 */ /* 0x000fc600078e00ff */
[----:B------:R-:W-:Y:S02]  /*0260*/  I2FP.F32.U32 R21, R17 ;  /* 0x0000001100157245 */ /* 0x000fe40000201000 */
[----:B------:R-:W-:Y:S01]  /*0270*/  LOP3.LUT R19, R14, R0, R19, 0x96, !PT ;  /* 0x000000000e137212 */ /* 0x000fe200078e9613 */
[----:B------:R-:W-:Y:S01]  /*0280*/  HFMA2 R0, -RZ, RZ, 0.1171875, 0 ;  /* 0x2f800000ff007431 */ /* 0x000fe200000001ff */
[----:B------:R-:W-:Y:S02]  /*0290*/  IADD3 R14, PT, PT, R12, 0x587c5, R13 ;  /* 0x000587c50c0e7810 */ /* 0x000fe40007ffe00d */
[----:B------:R-:W-:Y:S02]  /*02a0*/  LOP3.LUT R17, R19, R16, RZ, 0x3c, !PT ;  /* 0x0000001013117212 */ /* 0x000fe400078e3cff */
[----:B------:R-:W-:Y:S01]  /*02b0*/  I2FP.F32.U32 R19, R14 ;  /* 0x0000000e00137245 */ /* 0x000fe20000201000 */
[----:B------:R-:W-:Y:S01]  /*02c0*/  IMAD.MOV.U32 R14, RZ, RZ, 0x40000000 ;  /* 0x40000000ff0e7424 */ /* 0x000fe200078e00ff */
[----:B------:R-:W-:Y:S01]  /*02d0*/  IADD3 R12, PT, PT, R17, R18, RZ ;  /* 0x00000012110c7210 */ /* 0x000fe20007ffe0ff */
[----:B------:R-:W-:-:S03]  /*02e0*/  FFMA R21, R21, R0, 1.1641532182693481445e-10 ;  /* 0x2f00000015157423 */ /* 0x000fc60000000000 */
[----:B------:R-:W-:Y:S01]  /*02f0*/  I2FP.F32.U32 R23, R12 ;  /* 0x0000000c00177245 */ /* 0x000fe20000201000 */
[----:B------:R-:W-:Y:S01]  /*0300*/  FFMA R19, R19, R0, 1.1641532182693481445e-10 ;  /* 0x2f00000013137423 */ /* 0x000fe20000000000 */
[----:B------:R-:W-:-:S03]  /*0310*/  FFMA R21, R21, R14, -1 ;  /* 0xbf80000015157423 */ /* 0x000fc6000000000e */
[----:B------:R-:W-:Y:S01]  /*0320*/  FFMA R19, R19, R14, -1 ;  /* 0xbf80000013137423 */ /* 0x000fe2000000000e */
[----:B------:R-:W-:Y:S01]  /*0330*/  FFMA R23, R23, R0, 1.1641532182693481445e-10 ;  /* 0x2f00000017177423 */ /* 0x000fe20000000000 */
[----:B------:R-:W-:-:S03]  /*0340*/  FMUL R12, R21, R21 ;  /* 0x00000015150c7220 */ /* 0x000fc60000400000 */
[----:B------:R-:W-:Y:S01]  /*0350*/  FFMA R23, R23, R14, -1 ;  /* 0xbf80000017177423 */ /* 0x000fe2000000000e */
[----:B------:R-:W-:Y:S01]  /*0360*/  FFMA R12, R19, R19, R12 ;  /* 0x00000013130c7223 */ /* 0x000fe2000000000c */
[----:B------:R-:W-:-:S03]  /*0370*/  IMAD.MOV.U32 R19, RZ, RZ, R10 ;  /* 0x000000ffff137224 */ /* 0x000fc600078e000a */
[----:B------:R-:W-:-:S05]  /*0380*/  FFMA R12, R23, R23, R12 ;  /* 0x00000017170c7223 */ /* 0x000fca000000000c */
[----:B------:R-:W-:Y:S02]  /*0390*/  FSETP.GTU.AND P0, PT, R12, 1, PT ;  /* 0x3f8000000c00780b */ /* 0x000fe40003f0c000 */
[----:B------:R-:W-:-:S11]  /*03a0*/  MOV R12, R11 ;  /* 0x0000000b000c7202 */ /* 0x000fd60000000f00 */
[----:B------:R-:W-:-:S05]  /*03b0*/  @!P0 IMAD.MOV.U32 R21, RZ, RZ, 0x3f800000 ;  /* 0x3f800000ff158424 */ /* 0x000fca00078e00ff */
[----:B------:R-:W-:Y:S04]  /*03c0*/  @!P0 STG.E desc[UR4][R2.64], R21 ;  /* 0x0000001502008986 */ /* 0x000fe8000c101904 */
[----:B------:R-:W-:Y:S04]  /*03d0*/  STG.E.64 desc[UR4][R4.64], R18 ;  /* 0x0000001204007986 */ /* 0x000fe8000c101b04 */
[----:B------:R-:W-:Y:S04]  /*03e0*/  STG.E.64 desc[UR4][R4.64+0x8], R12 ;  /* 0x0000080c04007986 */ /* 0x000fe8000c101b04 */
[----:B------:R-:W-:Y:S04]  /*03f0*/  STG.E.64 desc[UR4][R4.64+0x10], R16 ;  /* 0x0000101004007986 */ /* 0x000fe8000c101b04 */
[----:B-----5:R-:W-:Y:S04]  /*0400*/  STG.E.64 desc[UR4][R4.64+0x18], R8 ;  /* 0x0000180804007986 */ /* 0x020fe8000c101b04 */
[----:B------:R-:W-:Y:S04]  /*0410*/  STG.E.64 desc[UR4][R4.64+0x28], R6 ;  /* 0x0000280604007986 */ /* 0x000fe8000c101b04 */
[----:B------:R-:W-:Y:S01]  /*0420*/  STG.E desc[UR4][R4.64+0x20], R15 ;  /* 0x0000200f04007986 */ /* 0x000fe2000c101904 */
[----:B------:R-:W-:Y:S05]  /*0430*/  EXIT ;  /* 0x000000000000794d */ /* 0x000fea0003800000 */
.L_x_243:
        /* <DEDUP_REMOVED lines=12> */
.L_x_261:


//--------------------- .text._Z18init_curand_statesP17curandStateXORWOWm --------------------------
	.section	.text._Z18init_curand_statesP17curandStateXORWOWm,"ax",@progbits
	.align	128
        .global         _Z18init_curand_statesP17curandStateXORWOWm
        .type           _Z18init_curand_statesP17curandStateXORWOWm,@function
        .size           _Z18init_curand_statesP17curandStateXORWOWm,(.L_x_262 - _Z18init_curand_statesP17curandStateXORWOWm)
        .other          _Z18init_curand_statesP17curandStateXORWOWm,@"STO_CUDA_ENTRY STV_DEFAULT"
_Z18init_curand_statesP17curandStateXORWOWm:
.text._Z18init_curand_statesP17curandStateXORWOWm:
[----:B------:R-:W-:Y:S01]  /*0000*/  LDC R1, c[0x0][0x37c] ;  /* 0x0000df00ff017b82 */ /* 0x000fe20000000800 */
[----:B------:R-:W0:Y:S07]  /*0010*/  S2R R13, SR_TID.X ;  /* 0x00000000000d7919 */ /* 0x000e2e0000002100 */
[----:B------:R-:W1:Y:S01]  /*0020*/  LDC.64 R2, c[0x0][0x388] ;  /* 0x0000e200ff027b82 */ /* 0x000e620000000a00 */
[----:B------:R-:W2:Y:S01]  /*0030*/  LDCU.64 UR4, c[0x0][0x358] ;  /* 0x00006b00ff0477ac */ /* 0x000ea20008000a00 */
[----:B------:R-:W-:Y:S06]  /*0040*/  BSSY.RECONVERGENT B0, `(.L_x_244) ;  /* 0x00000e5000007945 */ /* 0x000fec0003800200 */
[----:B------:R-:W0:Y:S08]  /*0050*/  S2UR UR6, SR_CTAID.X ;  /* 0x00000000000679c3 */ /* 0x000e300000002500 */
[----:B------:R-:W0:Y:S08]  /*0060*/  LDC R4, c[0x0][0x360] ;  /* 0x0000d800ff047b82 */ /* 0x000e300000000800 */
[----:B------:R-:W3:Y:S01]  /*0070*/  LDC.64 R6, c[0x0][0x380] ;  /* 0x0000e000ff067b82 */ /* 0x000ee20000000a00 */
[----:B-1----:R-:W-:-:S02]  /*0080*/  LOP3.LUT R0, R2, 0xaad26b49, RZ, 0x3c, !PT ;  /* 0xaad26b4902007812 */ /* 0x002fc400078e3cff */
[----:B------:R-:W-:-:S03]  /*0090*/  LOP3.LUT R2, R3, 0xf7dcefdd, RZ, 0x3c, !PT ;  /* 0xf7dcefdd03027812 */ /* 0x000fc600078e3cff */
[----:B------:R-:W-:Y:S02]  /*00a0*/  IMAD R0, R0, 0x4182bed5, RZ ;  /* 0x4182bed500007824 */ /* 0x000fe400078e02ff */
[----:B------:R-:W-:Y:S02]  /*00b0*/  IMAD R3, R2, -0x658354e5, RZ ;  /* 0x9a7cab1b02037824 */ /* 0x000fe400078e02ff */
[C---:B------:R-:W-:Y:S01]  /*00c0*/  VIADD R5, R0.reuse, 0x75bcd15 ;  /* 0x075bcd1500057836 */ /* 0x040fe20000000000 */
[C---:B------:R-:W-:Y:S01]  /*00d0*/  LOP3.LUT R8, R0.reuse, 0x159a55e5, RZ, 0x3c, !PT ;  /* 0x159a55e500087812 */ /* 0x040fe200078e3cff */
[----:B------:R-:W-:Y:S01]  /*00e0*/  VIADD R11, R0, 0x583f19 ;  /* 0x00583f19000b7836 */ /* 0x000fe20000000000 */
[C---:B------:R-:W-:Y:S01]  /*00f0*/  LOP3.LUT R10, R3.reuse, 0x5491333, RZ, 0x3c, !PT ;  /* 0x05491333030a7812 */ /* 0x040fe200078e3cff */
[----:B------:R-:W-:Y:S02]  /*0100*/  VIADD R9, R3, 0x1f123bb5 ;  /* 0x1f123bb503097836 */ /* 0x000fe40000000000 */
[----:B0-----:R-:W-:Y:S01]  /*0110*/  IMAD R13, R4, UR6, R13 ;  /* 0x00000006040d7c24 */ /* 0x001fe2000f8e020d */
[----:B------:R-:W-:-:S04]  /*0120*/  IADD3 R4, PT, PT, R0, 0x64f0c9, R3 ;  /* 0x0064f0c900047810 */ /* 0x000fc80007ffe003 */
[C---:B------:R-:W-:Y:S01]  /*0130*/  ISETP.NE.AND P0, PT, R13.reuse, RZ, PT ;  /* 0x000000ff0d00720c */ /* 0x040fe20003f05270 */
[----:B---3--:R-:W-:-:S05]  /*0140*/  IMAD.WIDE R6, R13, 0x30, R6 ;  /* 0x000000300d067825 */ /* 0x008fca00078e0206 */
[----:B--2---:R0:W-:Y:S04]  /*0150*/  STG.E.64 desc[UR4][R6.64], R4 ;  /* 0x0000000406007986 */ /* 0x0041e8000c101b04 */
[----:B------:R0:W-:Y:S04]  /*0160*/  STG.E.64 desc[UR4][R6.64+0x8], R8 ;  /* 0x0000080806007986 */ /* 0x0001e8000c101b04 */
[----:B------:R0:W-:Y:S01]  /*0170*/  STG.E.64 desc[UR4][R6.64+0x10], R10 ;  /* 0x0000100a06007986 */ /* 0x0001e2000c101b04 */
[----:B------:R-:W-:Y:S05]  /*0180*/  @!P0 BRA `(.L_x_245) ;  /* 0x0000000c00408947 */ /* 0x000fea0003800000 */
[----:B------:R-:W-:Y:S01]  /*0190*/  SHF.R.S32.HI R0, RZ, 0x1f, R13 ;  /* 0x0000001fff007819 */ /* 0x000fe2000001140d */
[----:B------:R-:W-:-:S07]  /*01a0*/  IMAD.MOV.U32 R12, RZ, RZ, RZ ;  /* 0x000000ffff0c7224 */ /* 0x000fce00078e00ff */
.L_x_251:
[----:B-1----:R-:W-:Y:S01]  /*01b0*/  LOP3.LUT R2, R13, 0x3, RZ, 0xc0, !PT ;  /* 0x000000030d027812 */ /* 0x002fe200078ec0ff */
[----:B------:R-:W-:Y:S03]  /*01c0*/  BSSY.RECONVERGENT B1, `(.L_x_246) ;  /* 0x00000c6000017945 */ /* 0x000fe60003800200 */
[----:B------:R-:W-:-:S04]  /*01d0*/  ISETP.NE.U32.AND P0, PT, R2, RZ, PT ;  /* 0x000000ff0200720c */ /* 0x000fc80003f05070 */
[----:B------:R-:W-:-:S13]  /*01e0*/  ISETP.NE.AND.EX P0, PT, RZ, RZ, PT, P0 ;  /* 0x000000ffff00720c */ /* 0x000fda0003f05300 */
[----:B------:R-:W-:Y:S05]  /*01f0*/  @!P0 BRA `(.L_x_247) ;  /* 0x0000000c00088947 */ /* 0x000fea0003800000 */
[----:B0-----:R-:W0:Y:S01]  /*0200*/  LDC.64 R8, c[0x4][RZ] ;  /* 0x01000000ff087b82 */ /* 0x001e220000000a00 */
[----:B------:R-:W-:Y:S02]  /*0210*/  IMAD.MOV.U32 R14, RZ, RZ, RZ ;  /* 0x000000ffff0e7224 */ /* 0x000fe400078e00ff */
[----:B0-----:R-:W-:-:S07]  /*0220*/  IMAD.WIDE.U32 R8, R12, 0xc80, R8 ;  /* 0x00000c800c087825 */ /* 0x001fce00078e0008 */
.L_x_250:
[----:B-1----:R-:W-:Y:S01]  /*0230*/  IMAD.MOV.U32 R15, RZ, RZ, RZ ;  /* 0x000000ffff0f7224 */ /* 0x002fe200078e00ff */
[----:B------:R-:W-:Y:S01]  /*0240*/  CS2R R2, SRZ ;  /* 0x0000000000027805 */ /* 0x000fe2000001ff00 */
[----:B------:R-:W-:Y:S01]  /*0250*/  IMAD.MOV.U32 R17, RZ, RZ, RZ ;  /* 0x000000ffff117224 */ /* 0x000fe200078e00ff */
[----:B------:R-:W-:-:S07]  /*0260*/  CS2R R4, SRZ ;  /* 0x0000000000047805 */ /* 0x000fce000001ff00 */
.L_x_249:
[----:B------:R-:W-:-:S05]  /*0270*/  IMAD.WIDE.U32 R10, R17, 0x4, R6 ;  /* 0x00000004110a7825 */ /* 0x000fca00078e0006 */
[----:B------:R0:W5:Y:S01]  /*0280*/  LDG.E R16, desc[UR4][R10.64+0x4] ;  /* 0x000004040a107981 */ /* 0x000162000c1e1900 */
[----:B------:R-:W-:-:S07]  /*0290*/  IMAD.MOV.U32 R19, RZ, RZ, RZ ;  /* 0x000000ffff137224 */ /* 0x000fce00078e00ff */
.L_x_248:
[----:B-----5:R-:W-:Y:S01]  /*02a0*/  SHF.R.U32.HI R24, RZ, R19, R16 ;  /* 0x00000013ff187219 */ /* 0x020fe20000011610 */
[----:B0-----:R-:W-:-:S03]  /*02b0*/  IMAD.SHL.U32 R10, R17, 0x20, RZ ;  /* 0x00000020110a7824 */ /* 0x001fc600078e00ff */
[----:B------:R-:W-:Y:S01]  /*02c0*/  LOP3.LUT R11, R24, 0x1, RZ, 0xc0, !PT ;  /* 0x00000001180b7812 */ /* 0x000fe200078ec0ff */
[----:B------:R-:W-:-:S03]  /*02d0*/  IMAD.IADD R10, R10, 0x1, R19 ;  /* 0x000000010a0a7824 */ /* 0x000fc600078e0213 */
[----:B------:R-:W-:Y:S01]  /*02e0*/  ISETP.NE.U32.AND P0, PT, R11, 0x1, PT ;  /* 0x000000010b00780c */ /* 0x000fe20003f05070 */
[----:B------:R-:W-:-:S03]  /*02f0*/  IMAD R11, R10, 0x5, RZ ;  /* 0x000000050a0b7824 */ /* 0x000fc600078e02ff */
[----:B------:R-:W-:Y:S01]  /*0300*/  R2P PR, R24, 0x7e ;  /* 0x0000007e18007804 */ /* 0x000fe20000000000 */
[----:B------:R-:W-:-:S08]  /*0310*/  IMAD.WIDE.U32 R10, R11, 0x4, R8 ;  /* 0x000000040b0a7825 */ /* 0x000fd000078e0008 */
[----:B------:R-:W2:Y:S04]  /*0320*/  @!P0 LDG.E R18, desc[UR4][R10.64] ;  /* 0x000000040a128981 */ /* 0x000ea8000c1e1900 */
[----:B------:R-:W3:Y:S04]  /*0330*/  @!P0 LDG.E R20, desc[UR4][R10.64+0x10] ;  /* 0x000010040a148981 */ /* 0x000ee8000c1e1900 */
[----:B------:R-:W4:Y:S04]  /*0340*/  @P1 LDG.E R22, desc[UR4][R10.64+0x14] ;  /* 0x000014040a161981 */ /* 0x000f28000c1e1900 */
[----:B------:R-:W4:Y:S04]  /*0350*/  @P2 LDG.E R26, desc[UR4][R10.64+0x28] ;  /* 0x000028040a1a2981 */ /* 0x000f28000c1e1900 */
[----:B------:R-:W4:Y:S04]  /*0360*/  @!P0 LDG.E R21, desc[UR4][R10.64+0x4] ;  /* 0x000004040a158981 */ /* 0x000f28000c1e1900 */
[----:B------:R-:W4:Y:S04]  /*0370*/  @!P0 LDG.E R23, desc[UR4][R10.64+0xc] ;  /* 0x00000c040a178981 */ /* 0x000f28000c1e1900 */
[----:B------:R-:W4:Y:S04]  /*0380*/  @P1 LDG.E R25, desc[UR4][R10.64+0x18] ;  /* 0x000018040a191981 */ /* 0x000f28000c1e1900 */
[----:B------:R-:W4:Y:S04]  /*0390*/  @P3 LDG.E R28, desc[UR4][R10.64+0x3c] ;  /* 0x00003c040a1c3981 */ /* 0x000f28000c1e1900 */
[----:B------:R-:W4:Y:S01]  /*03a0*/  @P6 LDG.E R27, desc[UR4][R10.64+0x7c] ;  /* 0x00007c040a1b6981 */ /* 0x000f22000c1e1900 */
[----:B--2---:R-:W-:-:S03]  /*03b0*/  @!P0 LOP3.LUT R15, R15, R18, RZ, 0x3c, !PT ;  /* 0x000000120f0f8212 */ /* 0x004fc600078e3cff */
[----:B------:R-:W2:Y:S01]  /*03c0*/  @!P0 LDG.E R18, desc[UR4][R10.64+0x8] ;  /* 0x000008040a128981 */ /* 0x000ea2000c1e1900 */
[----:B---3--:R-:W-:-:S03]  /*03d0*/  @!P0 LOP3.LUT R3, R3, R20, RZ, 0x3c, !PT ;  /* 0x0000001403038212 */ /* 0x008fc600078e3cff */
[----:B------:R-:W3:Y:S01]  /*03e0*/  @P1 LDG.E R20, desc[UR4][R10.64+0x24] ;  /* 0x000024040a141981 */ /* 0x000ee2000c1e1900 */
[----:B----4-:R-:W-:-:S03]  /*03f0*/  @P1 LOP3.LUT R15, R15, R22, RZ, 0x3c, !PT ;  /* 0x000000160f0f1212 */ /* 0x010fc600078e3cff */
[----:B------:R-:W4:Y:S01]  /*0400*/  @P2 LDG.E R22, desc[UR4][R10.64+0x38] ;  /* 0x000038040a162981 */ /* 0x000f22000c1e1900 */
[----:B------:R-:W-:-:S03]  /*0410*/  @P2 LOP3.LUT R15, R15, R26, RZ, 0x3c, !PT ;  /* 0x0000001a0f0f2212 */ /* 0x000fc600078e3cff */
[----:B------:R-:W4:Y:S01]  /*0420*/  @P4 LDG.E R26, desc[UR4][R10.64+0x50] ;  /* 0x000050040a1a4981 */ /* 0x000f22000c1e1900 */
[----:B------:R-:W-:-:S03]  /*0430*/  @!P0 LOP3.LUT R4, R4, R21, RZ, 0x3c, !PT ;  /* 0x0000001504048212 */ /* 0x000fc600078e3cff */
[----:B------:R-:W4:Y:S01]  /*0440*/  @P1 LDG.E R21, desc[UR4][R10.64+0x20] ;  /* 0x000020040a151981 */ /* 0x000f22000c1e1900 */
[----:B------:R-:W-:-:S03]  /*0450*/  @!P0 LOP3.LUT R2, R2, R23, RZ, 0x3c, !PT ;  /* 0x0000001702028212 */ /* 0x000fc600078e3cff */
[----:B------:R-:W4:Y:S01]  /*0460*/  @P2 LDG.E R23, desc[UR4][R10.64+0x2c] ;  /* 0x00002c040a172981 */ /* 0x000f22000c1e1900 */
[----:B------:R-:W-:-:S03]  /*0470*/  @P1 LOP3.LUT R4, R4, R25, RZ, 0x3c, !PT ;  /* 0x0000001904041212 */ /* 0x000fc600078e3cff */
[----:B------:R-:W4:Y:S01]  /*0480*/  @P2 LDG.E R25, desc[UR4][R10.64+0x34] ;  /* 0x000034040a192981 */ /* 0x000f22000c1e1900 */
[----:B--2---:R-:W-:-:S03]  /*0490*/  @!P0 LOP3.LUT R5, R5, R18, RZ, 0x3c, !PT ;  /* 0x0000001205058212 */ /* 0x004fc600078e3cff */
[----:B------:R-:W2:Y:S01]  /*04a0*/  @P1 LDG.E R18, desc[UR4][R10.64+0x1c] ;  /* 0x00001c040a121981 */ /* 0x000ea2000c1e1900 */
[----:B---3--:R-:W-:-:S03]  /*04b0*/  @P1 LOP3.LUT R3, R3, R20, RZ, 0x3c, !PT ;  /* 0x0000001403031212 */ /* 0x008fc600078e3cff */
[----:B------:R-:W3:Y:S01]  /*04c0*/  @P2 LDG.E R20, desc[UR4][R10.64+0x30] ;  /* 0x000030040a142981 */ /* 0x000ee2000c1e1900 */
[----:B----4-:R-:W-:-:S03]  /*04d0*/  @P2 LOP3.LUT R3, R3, R22, RZ, 0x3c, !PT ;  /* 0x0000001603032212 */ /* 0x010fc600078e3cff */
[----:B------:R-:W4:Y:S01]  /*04e0*/  @P3 LDG.E R22, desc[UR4][R10.64+0x4c] ;  /* 0x00004c040a163981 */ /* 0x000f22000c1e1900 */
[----:B------:R-:W-:-:S04]  /*04f0*/  @P3 LOP3.LUT R15, R15, R28, RZ, 0x3c, !PT ;  /* 0x0000001c0f0f3212 */ /* 0x000fc800078e3cff */
[----:B------:R-:W-:Y:S02]  /*0500*/  @P4 LOP3.LUT R15, R15, R26, RZ, 0x3c, !PT ;  /* 0x0000001a0f0f4212 */ /* 0x000fe400078e3cff */
[----:B------:R-:W-:Y:S01]  /*0510*/  @P1 LOP3.LUT R2, R2, R21, RZ, 0x3c, !PT ;  /* 0x0000001502021212 */ /* 0x000fe200078e3cff */
[----:B------:R-:W4:Y:S04]  /*0520*/  @P5 LDG.E R26, desc[UR4][R10.64+0x64] ;  /* 0x000064040a1a5981 */ /* 0x000f28000c1e1900 */
[----:B------:R-:W4:Y:S01]  /*0530*/  @P3 LDG.E R21, desc[UR4][R10.64+0x40] ;  /* 0x000040040a153981 */ /* 0x000f22000c1e1900 */
[----:B------:R-:W-:Y:S02]  /*0540*/  @P2 LOP3.LUT R4, R4, R23, RZ, 0x3c, !PT ;  /* 0x0000001704042212 */ /* 0x000fe400078e3cff */
[----:B------:R-:W-:Y:S01]  /*0550*/  @P2 LOP3.LUT R2, R2, R25, RZ, 0x3c, !PT ;  /* 0x0000001902022212 */ /* 0x000fe200078e3cff */
[----:B------:R-:W4:Y:S04]  /*0560*/  @P3 LDG.E R23, desc[UR4][R10.64+0x48] ;  /* 0x000048040a173981 */ /* 0x000f28000c1e1900 */
[----:B------:R-:W4:Y:S01]  /*0570*/  @P4 LDG.E R25, desc[UR4][R10.64+0x54] ;  /* 0x000054040a194981 */ /* 0x000f22000c1e1900 */
[----:B--2---:R-:W-:-:S03]  /*0580*/  @P1 LOP3.LUT R5, R5, R18, RZ, 0x3c, !PT ;  /* 0x0000001205051212 */ /* 0x004fc600078e3cff */
[----:B------:R-:W2:Y:S01]  /*0590*/  @P3 LDG.E R18, desc[UR4][R10.64+0x44] ;  /* 0x000044040a123981 */ /* 0x000ea2000c1e1900 */
[----:B---3--:R-:W-:-:S03]  /*05a0*/  @P2 LOP3.LUT R5, R5, R20, RZ, 0x3c, !PT ;  /* 0x0000001405052212 */ /* 0x008fc600078e3cff */
[----:B------:R-:W3:Y:S01]  /*05b0*/  @P4 LDG.E R20, desc[UR4][R10.64+0x58] ;  /* 0x000058040a144981 */ /* 0x000ee2000c1e1900 */
[----:B----4-:R-:W-:-:S03]  /*05c0*/  @P3 LOP3.LUT R3, R3, R22, RZ, 0x3c, !PT ;  /* 0x0000001603033212 */ /* 0x010fc600078e3cff */
[----:B------:R-:W4:Y:S01]  /*05d0*/  @P4 LDG.E R22, desc[UR4][R10.64+0x60] ;  /* 0x000060040a164981 */ /* 0x000f22000c1e1900 */
[----:B------:R-:W-:Y:S02]  /*05e0*/  LOP3.LUT P0, RZ, R24, 0x80, RZ, 0xc0, !PT ;  /* 0x0000008018ff7812 */ /* 0x000fe4000780c0ff */
[----:B------:R-:W-:Y:S02]  /*05f0*/  @P5 LOP3.LUT R15, R15, R26, RZ, 0x3c, !PT ;  /* 0x0000001a0f0f5212 */ /* 0x000fe400078e3cff */
[----:B------:R-:W4:Y:S01]  /*0600*/  @P6 LDG.E R26, desc[UR4][R10.64+0x78] ;  /* 0x000078040a1a6981 */ /* 0x000f22000c1e1900 */
[----:B------:R-:W-:-:S03]  /*0610*/  @P3 LOP3.LUT R4, R4, R21, RZ, 0x3c, !PT ;  /* 0x0000001504043212 */ /* 0x000fc600078e3cff */
[----:B------:R-:W4:Y:S01]  /*0620*/  @P4 LDG.E R21, desc[UR4][R10.64+0x5c] ;  /* 0x00005c040a154981 */ /* 0x000f22000c1e1900 */
[----:B------:R-:W-:-:S03]  /*0630*/  @P3 LOP3.LUT R2, R2, R23, RZ, 0x3c, !PT ;  /* 0x0000001702023212 */ /* 0x000fc600078e3cff */
[----:B------:R-:W4:Y:S01]  /*0640*/  @P5 LDG.E R23, desc[UR4][R10.64+0x68] ;  /* 0x000068040a175981 */ /* 0x000f22000c1e1900 */
[----:B------:R-:W-:-:S03]  /*0650*/  @P4 LOP3.LUT R4, R4, R25, RZ, 0x3c, !PT ;  /* 0x0000001904044212 */ /* 0x000fc600078e3cff */
[----:B------:R-:W4:Y:S01]  /*0660*/  @P5 LDG.E R25, desc[UR4][R10.64+0x70] ;  /* 0x000070040a195981 */ /* 0x000f22000c1e1900 */
[----:B--2---:R-:W-:-:S03]  /*0670*/  @P3 LOP3.LUT R5, R5, R18, RZ, 0x3c, !PT ;  /* 0x0000001205053212 */ /* 0x004fc600078e3cff */
[----:B------:R-:W2:Y:S01]  /*0680*/  @P5 LDG.E R18, desc[UR4][R10.64+0x6c] ;  /* 0x00006c040a125981 */ /* 0x000ea2000c1e1900 */
[----:B---3--:R-:W-:-:S03]  /*0690*/  @P4 LOP3.LUT R5, R5, R20, RZ, 0x3c, !PT ;  /* 0x0000001405054212 */ /* 0x008fc600078e3cff */
[----:B------:R-:W3:Y:S01]  /*06a0*/  @P5 LDG.E R20, desc[UR4][R10.64+0x74] ;  /* 0x000074040a145981 */ /* 0x000ee2000c1e1900 */
[----:B----4-:R-:W-:-:S03]  /*06b0*/  @P4 LOP3.LUT R3, R3, R22, RZ, 0x3c, !PT ;  /* 0x0000001603034212 */ /* 0x010fc600078e3cff */
[----:B------:R-:W4:Y:S01]  /*06c0*/  @P0 LDG.E R22, desc[UR4][R10.64+0x8c] ;  /* 0x00008c040a160981 */ /* 0x000f22000c1e1900 */
[----:B------:R-:W-:-:S03]  /*06d0*/  @P6 LOP3.LUT R15, R15, R26, RZ, 0x3c, !PT ;  /* 0x0000001a0f0f6212 */ /* 0x000fc600078e3cff */
        /* <DEDUP_REMOVED lines=13> */
[----:B------:R-:W-:Y:S02]  /*07b0*/  @P6 LOP3.LUT R4, R4, R27, RZ, 0x3c, !PT ;  /* 0x0000001b04046212 */ /* 0x000fe400078e3cff */
[----:B------:R-:W-:Y:S02]  /*07c0*/  @P6 LOP3.LUT R2, R2, R21, RZ, 0x3c, !PT ;  /* 0x0000001502026212 */ /* 0x000fe400078e3cff */
[----:B------:R-:W-:Y:S02]  /*07d0*/  @P0 LOP3.LUT R4, R4, R23, RZ, 0x3c, !PT ;  /* 0x0000001704040212 */ /* 0x000fe400078e3cff */
[----:B------:R-:W-:Y:S02]  /*07e0*/  @P0 LOP3.LUT R2, R2, R25, RZ, 0x3c, !PT ;  /* 0x0000001902020212 */ /* 0x000fe400078e3cff */
[----:B--2---:R-:W-:Y:S02]  /*07f0*/  @P6 LOP3.LUT R5, R5, R18, RZ, 0x3c, !PT ;  /* 0x0000001205056212 */ /* 0x004fe400078e3cff */
[----:B---3--:R-:W-:-:S02]  /*0800*/  @P6 LOP3.LUT R3, R3, R20, RZ, 0x3c, !PT ;  /* 0x0000001403036212 */ /* 0x008fc400078e3cff */
[----:B----4-:R-:W-:Y:S02]  /*0810*/  @P0 LOP3.LUT R5, R5, R22, RZ, 0x3c, !PT ;  /* 0x0000001605050212 */ /* 0x010fe400078e3cff */
[----:B------:R-:W-:Y:S02]  /*0820*/  @P0 LOP3.LUT R3, R3, R26, RZ, 0x3c, !PT ;  /* 0x0000001a03030212 */ /* 0x000fe400078e3cff */
[----:B------:R-:W-:-:S13]  /*0830*/  R2P PR, R24.B1, 0x7f ;  /* 0x0000007f18007804 */ /* 0x000fda0000001000 */
[----:B------:R-:W2:Y:S04]  /*0840*/  @P0 LDG.E R18, desc[UR4][R10.64+0xa0] ;  /* 0x0000a0040a120981 */ /* 0x000ea8000c1e1900 */
[----:B------:R-:W3:Y:S04]  /*0850*/  @P1 LDG.E R22, desc[UR4][R10.64+0xb4] ;  /* 0x0000b4040a161981 */ /* 0x000ee8000c1e1900 */
[----:B------:R-:W4:Y:S04]  /*0860*/  @P2 LDG.E R26, desc[UR4][R10.64+0xc8] ;  /* 0x0000c8040a1a2981 */ /* 0x000f28000c1e1900 */
[----:B------:R-:W4:Y:S04]  /*0870*/  @P3 LDG.E R28, desc[UR4][R10.64+0xdc] ;  /* 0x0000dc040a1c3981 */ /* 0x000f28000c1e1900 */
[----:B------:R-:W4:Y:S04]  /*0880*/  @P0 LDG.E R23, desc[UR4][R10.64+0xa4] ;  /* 0x0000a4040a170981 */ /* 0x000f28000c1e1900 */
[----:B------:R-:W4:Y:S04]  /*0890*/  @P0 LDG.E R20, desc[UR4][R10.64+0xa8] ;  /* 0x0000a8040a140981 */ /* 0x000f28000c1e1900 */
[----:B------:R-:W4:Y:S04]  /*08a0*/  @P4 LDG.E R25, desc[UR4][R10.64+0xf0] ;  /* 0x0000f0040a194981 */ /* 0x000f28000c1e1900 */
        /* <DEDUP_REMOVED lines=21> */
[----:B------:R-:W-:Y:S02]  /*0a00*/  LOP3.LUT P0, RZ, R24, 0x8000, RZ, 0xc0, !PT ;  /* 0x0000800018ff7812 */ /* 0x000fe4000780c0ff */
[----:B----4-:R-:W-:Y:S01]  /*0a10*/  @P5 LOP3.LUT R15, R15, R26, RZ, 0x3c, !PT ;  /* 0x0000001a0f0f5212 */ /* 0x010fe200078e3cff */
[----:B------:R-:W4:Y:S04]  /*0a20*/  @P3 LDG.E R24, desc[UR4][R10.64+0xe4] ;  /* 0x0000e4040a183981 */ /* 0x000f28000c1e1900 */
[----:B------:R-:W2:Y:S01]  /*0a30*/  @P6 LDG.E R26, desc[UR4][R10.64+0x118] ;  /* 0x000118040a1a6981 */ /* 0x000ea2000c1e1900 */
        /* <DEDUP_REMOVED lines=8> */
[----:B---3--:R-:W-:-:S03]  /*0ac0*/  @P2 LOP3.LUT R3, R3, R22, RZ, 0x3c, !PT ;  /* 0x0000001603032212 */ /* 0x008fc600078e3cff */
[----:B------:R-:W3:Y:S01]  /*0ad0*/  @P4 LDG.E R22, desc[UR4][R10.64+0x100] ;  /* 0x000100040a164981 */ /* 0x000ee2000c1e1900 */
[----:B--2---:R-:W-:-:S03]  /*0ae0*/  @P6 LOP3.LUT R15, R15, R26, RZ, 0x3c, !PT ;  /* 0x0000001a0f0f6212 */ /* 0x004fc600078e3cff */
[----:B------:R-:W2:Y:S01]  /*0af0*/  @P0 LDG.E R26, desc[UR4][R10.64+0x12c] ;  /* 0x00012c040a1a0981 */ /* 0x000ea2000c1e1900 */
[----:B----4-:R-:W-:-:S03]  /*0b00*/  @P2 LOP3.LUT R2, R2, R23, RZ, 0x3c, !PT ;  /* 0x0000001702022212 */ /* 0x010fc600078e3cff */
[----:B------:R-:W4:Y:S01]  /*0b10*/  @P4 LDG.E R23, desc[UR4][R10.64+0xfc] ;  /* 0x0000fc040a174981 */ /* 0x000f22000c1e1900 */
[----:B------:R-:W-:-:S03]  /*0b20*/  @P2 LOP3.LUT R5, R5, R20, RZ, 0x3c, !PT ;  /* 0x0000001405052212 */ /* 0x000fc600078e3cff */
[----:B------:R-:W4:Y:S01]  /*0b30*/  @P4 LDG.E R20, desc[UR4][R10.64+0xf8] ;  /* 0x0000f8040a144981 */ /* 0x000f22000c1e1900 */
[----:B------:R-:W-:Y:S02]  /*0b40*/  @P3 LOP3.LUT R2, R2, R27, RZ, 0x3c, !PT ;  /* 0x0000001b02023212 */ /* 0x000fe400078e3cff */
[----:B------:R-:W-:Y:S01]  /*0b50*/  @P3 LOP3.LUT R4, R4, R25, RZ, 0x3c, !PT ;  /* 0x0000001904043212 */ /* 0x000fe200078e3cff */
[----:B------:R-:W4:Y:S01]  /*0b60*/  @P5 LDG.E R27, desc[UR4][R10.64+0x110] ;  /* 0x000110040a1b5981 */ /* 0x000f22000c1e1900 */
[----:B------:R-:W-:-:S03]  /*0b70*/  @P3 LOP3.LUT R5, R5, R24, RZ, 0x3c, !PT ;  /* 0x0000001805053212 */ /* 0x000fc600078e3cff */
[----:B------:R-:W4:Y:S04]  /*0b80*/  @P5 LDG.E R25, desc[UR4][R10.64+0x108] ;  /* 0x000108040a195981 */ /* 0x000f28000c1e1900 */
        /* <DEDUP_REMOVED lines=19> */
[----:B------:R-:W-:-:S05]  /*0cc0*/  VIADD R19, R19, 0x10 ;  /* 0x0000001013137836 */ /* 0x000fca0000000000 */
[----:B------:R-:W-:Y:S02]  /*0cd0*/  ISETP.NE.AND P1, PT, R19, 0x20, PT ;  /* 0x000000201300780c */ /* 0x000fe40003f25270 */
[----:B------:R-:W-:Y:S02]  /*0ce0*/  @P5 LOP3.LUT R3, R3, R18, RZ, 0x3c, !PT ;  /* 0x0000001203035212 */ /* 0x000fe400078e3cff */
[----:B------:R-:W-:Y:S02]  /*0cf0*/  @P6 LOP3.LUT R4, R4, R21, RZ, 0x3c, !PT ;  /* 0x0000001504046212 */ /* 0x000fe400078e3cff */
[----:B---3--:R-:W-:-:S04]  /*0d00*/  @P6 LOP3.LUT R3, R3, R22, RZ, 0x3c, !PT ;  /* 0x0000001603036212 */ /* 0x008fc800078e3cff */
[----:B--2---:R-:W-:Y:S02]  /*0d10*/  @P0 LOP3.LUT R3, R3, R26, RZ, 0x3c, !PT ;  /* 0x0000001a03030212 */ /* 0x004fe400078e3cff */
[----:B----4-:R-:W-:Y:S02]  /*0d20*/  @P6 LOP3.LUT R2, R2, R23, RZ, 0x3c, !PT ;  /* 0x0000001702026212 */ /* 0x010fe400078e3cff */
[----:B------:R-:W-:Y:S02]  /*0d30*/  @P6 LOP3.LUT R5, R5, R20, RZ, 0x3c, !PT ;  /* 0x0000001405056212 */ /* 0x000fe400078e3cff */
[----:B------:R-:W-:Y:S02]  /*0d40*/  @P0 LOP3.LUT R2, R2, R27, RZ, 0x3c, !PT ;  /* 0x0000001b02020212 */ /* 0x000fe400078e3cff */
[----:B------:R-:W-:Y:S02]  /*0d50*/  @P0 LOP3.LUT R4, R4, R25, RZ, 0x3c, !PT ;  /* 0x0000001904040212 */ /* 0x000fe400078e3cff */
[----:B------:R-:W-:Y:S01]  /*0d60*/  @P0 LOP3.LUT R5, R5, R24, RZ, 0x3c, !PT ;  /* 0x0000001805050212 */ /* 0x000fe200078e3cff */
[----:B------:R-:W-:Y:S06]  /*0d70*/  @P1 BRA `(.L_x_248) ;  /* 0xfffffff400481947 */ /* 0x000fec000383ffff */
[----:B------:R-:W-:-:S05]  /*0d80*/  VIADD R17, R17, 0x1 ;  /* 0x0000000111117836 */ /* 0x000fca0000000000 */
[----:B------:R-:W-:-:S13]  /*0d90*/  ISETP.NE.AND P0, PT, R17, 0x5, PT ;  /* 0x000000051100780c */ /* 0x000fda0003f05270 */
[----:B------:R-:W-:Y:S05]  /*0da0*/  @P0 BRA `(.L_x_249) ;  /* 0xfffffff400300947 */ /* 0x000fea000383ffff */
[----:B------:R1:W-:Y:S01]  /*0db0*/  STG.E.64 desc[UR4][R6.64+0x8], R4 ;  /* 0x0000080406007986 */ /* 0x0003e2000c101b04 */
[----:B------:R-:W-:Y:S01]  /*0dc0*/  VIADD R14, R14, 0x1 ;  /* 0x000000010e0e7836 */ /* 0x000fe20000000000 */
[----:B------:R-:W-:Y:S02]  /*0dd0*/  LOP3.LUT R11, R13, 0x3, RZ, 0xc0, !PT ;  /* 0x000000030d0b7812 */ /* 0x000fe400078ec0ff */
[----:B------:R1:W-:Y:S02]  /*0de0*/  STG.E.64 desc[UR4][R6.64+0x10], R2 ;  /* 0x0000100206007986 */ /* 0x0003e4000c101b04 */
[----:B------:R-:W-:Y:S02]  /*0df0*/  ISETP.GE.U32.AND P0, PT, R14, R11, PT ;  /* 0x0000000b0e00720c */ /* 0x000fe40003f06070 */
[----:B------:R1:W-:Y:S11]  /*0e00*/  STG.E desc[UR4][R6.64+0x4], R15 ;  /* 0x0000040f06007986 */ /* 0x0003f6000c101904 */
[----:B------:R-:W-:Y:S05]  /*0e10*/  @!P0 BRA `(.L_x_250) ;  /* 0xfffffff400048947 */ /* 0x000fea000383ffff */
.L_x_247:
[----:B------:R-:W-:Y:S05]  /*0e20*/  BSYNC.RECONVERGENT B1 ;  /* 0x0000000000017941 */ /* 0x000fea0003800200 */
.L_x_246:
[C---:B------:R-:W-:Y:S01]  /*0e30*/  ISETP.GT.U32.AND P0, PT, R13.reuse, 0x3, PT ;  /* 0x000000030d00780c */ /* 0x040fe20003f04070 */
[----:B------:R-:W-:Y:S01]  /*0e40*/  VIADD R12, R12, 0x1 ;  /* 0x000000010c0c7836 */ /* 0x000fe20000000000 */
[--C-:B------:R-:W-:Y:S02]  /*0e50*/  SHF.R.U64 R13, R13, 0x2, R0.reuse ;  /* 0x000000020d0d7819 */ /* 0x100fe40000001200 */
[----:B------:R-:W-:Y:S02]  /*0e60*/  ISETP.GT.U32.AND.EX P0, PT, R0, RZ, PT, P0 ;  /* 0x000000ff0000720c */ /* 0x000fe40003f04100 */
[----:B------:R-:W-:-:S11]  /*0e70*/  SHF.R.U32.HI R0, RZ, 0x2, R0 ;  /* 0x00000002ff007819 */ /* 0x000fd60000011600 */
[----:B------:R-:W-:Y:S05]  /*0e80*/  @P0 BRA `(.L_x_251) ;  /* 0xfffffff000c80947 */ /* 0x000fea000383ffff */
.L_x_245:
[----:B------:R-:W-:Y:S05]  /*0e90*/  BSYNC.RECONVERGENT B0 ;  /* 0x0000000000007941 */ /* 0x000fea0003800200 */
.L_x_244:
[----:B------:R-:W-:Y:S04]  /*0ea0*/  STG.E.64 desc[UR4][R6.64+0x18], RZ ;  /* 0x000018ff06007986 */ /* 0x000fe8000c101b04 */
[----:B------:R-:W-:Y:S04]  /*0eb0*/  STG.E desc[UR4][R6.64+0x20], RZ ;  /* 0x000020ff06007986 */ /* 0x000fe8000c101904 */
[----:B------:R-:W-:Y:S01]  /*0ec0*/  STG.E.64 desc[UR4][R6.64+0x28], RZ ;  /* 0x000028ff06007986 */ /* 0x000fe2000c101b04 */
[----:B------:R-:W-:Y:S05]  /*0ed0*/  EXIT ;  /* 0x000000000000794d */ /* 0x000fea0003800000 */
.L_x_252:
        /* <DEDUP_REMOVED lines=10> */
.L_x_262:


//--------------------- .nv.global.init           --------------------------
	.section	.nv.global.init,"aw",@progbits
	.align	4
.nv.global.init:
	.type		mrg32k3aM1SubSeq,@object
	.size		mrg32k3aM1SubSeq,(mrg32k3aM2SubSeq - mrg32k3aM1SubSeq)
mrg32k3aM1SubSeq:
        /*0000*/ 	.byte	0x0b, 0xcc, 0xee, 0x04, 0x73, 0x29, 0x8b, 0x6f, 0xf6, 0x53, 0x03, 0xf6, 0x23, 0xf6, 0xea, 0xda
        /* <DEDUP_REMOVED lines=125> */
	.type		mrg32k3aM2SubSeq,@object
	.size		mrg32k3aM2SubSeq,(mrg32k3aM1 - mrg32k3aM2SubSeq)
mrg32k3aM2SubSeq:
        /* <DEDUP_REMOVED lines=126> */
	.type		mrg32k3aM1,@object
	.size		mrg32k3aM1,(mrg32k3aM1Seq - mrg32k3aM1)
mrg32k3aM1:
        /* <DEDUP_REMOVED lines=144> */
	.type		mrg32k3aM1Seq,@object
	.size		mrg32k3aM1Seq,(mrg32k3aM2 - mrg32k3aM1Seq)
mrg32k3aM1Seq:
        /* <DEDUP_REMOVED lines=144> */
	.type		mrg32k3aM2,@object
	.size		mrg32k3aM2,(mrg32k3aM2Seq - mrg32k3aM2)
mrg32k3aM2:
        /* <DEDUP_REMOVED lines=144> */
	.type		mrg32k3aM2Seq,@object
	.size		mrg32k3aM2Seq,(precalc_xorwow_matrix - mrg32k3aM2Seq)
mrg32k3aM2Seq:
        /* <DEDUP_REMOVED lines=144> */
	.type		precalc_xorwow_matrix,@object
	.size		precalc_xorwow_matrix,(precalc_xorwow_offset_matrix - precalc_xorwow_matrix)
precalc_xorwow_matrix:
        /* <DEDUP_REMOVED lines=6400> */
	.type		precalc_xorwow_offset_matrix,@object
	.size		precalc_xorwow_offset_matrix,(.L_1 - precalc_xorwow_offset_matrix)
precalc_xorwow_offset_matrix:
        /* <DEDUP_REMOVED lines=6400> */
.L_1:


//--------------------- .nv.shared._ZN3cub18CUB_300001_SM_10006detail6reduce28DeviceReduceSingleTileKernelINS2_10policy_hubIfyN4cuda3std3__44plusIfEEE10Policy1000EPfSC_iS9_ffNS7_10__identityEEEvT0_T1_T2_T3_T4_T6_ --------------------------
	.section	.nv.shared._ZN3cub18CUB_300001_SM_10006detail6reduce28DeviceReduceSingleTileKernelINS2_10policy_hubIfyN4cuda3std3__44plusIfEEE10Policy1000EPfSC_iS9_ffNS7_10__identityEEEvT0_T1_T2_T3_T4_T6_,"aw",@nobits
	.sectionflags	@""
	.align	4
.nv.shared._ZN3cub18CUB_300001_SM_10006detail6reduce28DeviceReduceSingleTileKernelINS2_10policy_hubIfyN4cuda3std3__44plusIfEEE10Policy1000EPfSC_iS9_ffNS7_10__identityEEEvT0_T1_T2_T3_T4_T6_:
	.zero		1068


//--------------------- .nv.shared.reserved.0     --------------------------
	.section	.nv.shared.reserved.0,"aw",@nobits
	.weak		__nv_reservedSMEM_offset_0_alias
	.size		__nv_reservedSMEM_offset_0_alias, 0, 64
	.other		__nv_reservedSMEM_offset_0_alias,@"STO_CUDA_RESERVED_SHARED STV_DEFAULT"
__nv_reservedSMEM_offset_0_alias:
	.zero		0
	.zero		64


//--------------------- .nv.global                --------------------------
	.section	.nv.global,"aw",@nobits
.nv.global:
	.type		_ZN34_INTERNAL_dfee5354_4_k_cu_1df72ef16thrust24THRUST_300001_SM_1000_NS3seqE,@object
	.size		_ZN34_INTERNAL_dfee5354_4_k_cu_1df72ef16thrust24THRUST_300001_SM_1000_NS3seqE,(_ZN34_INTERNAL_dfee5354_4_k_cu_1df72ef14cuda3std3__48in_placeE - _ZN34_INTERNAL_dfee5354_4_k_cu_1df72ef16thrust24THRUST_300001_SM_1000_NS3seqE)
_ZN34_INTERNAL_dfee5354_4_k_cu_1df72ef16thrust24THRUST_300001_SM_1000_NS3seqE:
	.zero		1
	.type		_ZN34_INTERNAL_dfee5354_4_k_cu_1df72ef14cuda3std3__48in_placeE,@object
	.size		_ZN34_INTERNAL_dfee5354_4_k_cu_1df72ef14cuda3std3__48in_placeE,(_ZN34_INTERNAL_dfee5354_4_k_cu_1df72ef14cuda3std6ranges3__45__cpo4sizeE - _ZN34_INTERNAL_dfee5354_4_k_cu_1df72ef14cuda3std3__48in_placeE)
_ZN34_INTERNAL_dfee5354_4_k_cu_1df72ef14cuda3std3__48in_placeE:
	.zero		1
	.type		_ZN34_INTERNAL_dfee5354_4_k_cu_1df72ef14cuda3std6ranges3__45__cpo4sizeE,@object
	.size		_ZN34_INTERNAL_dfee5354_4_k_cu_1df72ef14cuda3std6ranges3__45__cpo4sizeE,(_ZN34_INTERNAL_dfee5354_4_k_cu_1df72ef16thrust24THRUST_300001_SM_1000_NS12placeholders2_3E - _ZN34_INTERNAL_dfee5354_4_k_cu_1df72ef14cuda3std6ranges3__45__cpo4sizeE)
_ZN34_INTERNAL_dfee5354_4_k_cu_1df72ef14cuda3std6ranges3__45__cpo4sizeE:
	.zero		1
	.type		_ZN34_INTERNAL_dfee5354_4_k_cu_1df72ef16thrust24THRUST_300001_SM_1000_NS12placeholders2_3E,@object
	.size		_ZN34_INTERNAL_dfee5354_4_k_cu_1df72ef16thrust24THRUST_300001_SM_1000_NS12placeholders2_3E,(_ZN34_INTERNAL_dfee5354_4_k_cu_1df72ef14cuda3std3__45__cpo6cbeginE - _ZN34_INTERNAL_dfee5354_4_k_cu_1df72ef16thrust24THRUST_300001_SM_1000_NS12placeholders2_3E)
_ZN34_INTERNAL_dfee5354_4_k_cu_1df72ef16thrust24THRUST_300001_SM_1000_NS12placeholders2_3E:
	.zero		1
	.type		_ZN34_INTERNAL_dfee5354_4_k_cu_1df72ef14cuda3std3__45__cpo6cbeginE,@object
	.size		_ZN34_INTERNAL_dfee5354_4_k_cu_1df72ef14cuda3std3__45__cpo6cbeginE,(_ZN34_INTERNAL_dfee5354_4_k_cu_1df72ef14cuda3std6ranges3__45__cpo6cbeginE - _ZN34_INTERNAL_dfee5354_4_k_cu_1df72ef14cuda3std3__45__cpo6cbeginE)
_ZN34_INTERNAL_dfee5354_4_k_cu_1df72ef14cuda3std3__45__cpo6cbeginE:
	.zero		1
	.type		_ZN34_INTERNAL_dfee5354_4_k_cu_1df72ef14cuda3std6ranges3__45__cpo6cbeginE,@object
	.size		_ZN34_INTERNAL_dfee5354_4_k_cu_1df72ef14cuda3std6ranges3__45__cpo6cbeginE,(_ZN34_INTERNAL_dfee5354_4_k_cu_1df72ef16thrust24THRUST_300001_SM_1000_NS12placeholders2_7E - _ZN34_INTERNAL_dfee5354_4_k_cu_1df72ef14cuda3std6ranges3__45__cpo6cbeginE)
_ZN34_INTERNAL_dfee5354_4_k_cu_1df72ef14cuda3std6ranges3__45__cpo6cbeginE:
	.zero		1
	.type		_ZN34_INTERNAL_dfee5354_4_k_cu_1df72ef16thrust24THRUST_300001_SM_1000_NS12placeholders2_7E,@object
	.size		_ZN34_INTERNAL_dfee5354_4_k_cu_1df72ef16thrust24THRUST_300001_SM_1000_NS12placeholders2_7E,(_ZN34_INTERNAL_dfee5354_4_k_cu_1df72ef14cuda3std3__45__cpo7crbeginE - _ZN34_INTERNAL_dfee5354_4_k_cu_1df72ef16thrust24THRUST_300001_SM_1000_NS12placeholders2_7E)
_ZN34_INTERNAL_dfee5354_4_k_cu_1df72ef16thrust24THRUST_300001_SM_1000_NS12placeholders2_7E:
	.zero		1
	.type		_ZN34_INTERNAL_dfee5354_4_k_cu_1df72ef14cuda3std3__45__cpo7crbeginE,@object
	.size		_ZN34_INTERNAL_dfee5354_4_k_cu_1df72ef14cuda3std3__45__cpo7crbeginE,(_ZN34_INTERNAL_dfee5354_4_k_cu_1df72ef14cuda3std6ranges3__45__cpo4nextE - _ZN34_INTERNAL_dfee5354_4_k_cu_1df72ef14cuda3std3__45__cpo7crbeginE)
_ZN34_INTERNAL_dfee5354_4_k_cu_1df72ef14cuda3std3__45__cpo7crbeginE:
	.zero		1
	.type		_ZN34_INTERNAL_dfee5354_4_k_cu_1df72ef14cuda3std6ranges3__45__cpo4nextE,@object
	.size		_ZN34_INTERNAL_dfee5354_4_k_cu_1df72ef14cuda3std6ranges3__45__cpo4nextE,(_ZN34_INTERNAL_dfee5354_4_k_cu_1df72ef14cuda3std6ranges3__45__cpo4swapE - _ZN34_INTERNAL_dfee5354_4_k_cu_1df72ef14cuda3std6ranges3__45__cpo4nextE)
_ZN34_INTERNAL_dfee5354_4_k_cu_1df72ef14cuda3std6ranges3__45__cpo4nextE:
	.zero		1
	.type		_ZN34_INTERNAL_dfee5354_4_k_cu_1df72ef14cuda3std6ranges3__45__cpo4swapE,@object
	.size		_ZN34_INTERNAL_dfee5354_4_k_cu_1df72ef14cuda3std6ranges3__45__cpo4swapE,(_ZN34_INTERNAL_dfee5354_4_k_cu_1df72ef16thrust24THRUST_300001_SM_1000_NS8cuda_cub10par_nosyncE - _ZN34_INTERNAL_dfee5354_4_k_cu_1df72ef14cuda3std6ranges3__45__cpo4swapE)
_ZN34_INTERNAL_dfee5354_4_k_cu_1df72ef14cuda3std6ranges3__45__cpo4swapE:
	.zero		1
	.type		_ZN34_INTERNAL_dfee5354_4_k_cu_1df72ef16thrust24THRUST_300001_SM_1000_NS8cuda_cub10par_nosyncE,@object
	.size		_ZN34_INTERNAL_dfee5354_4_k_cu_1df72ef16thrust24THRUST_300001_SM_1000_NS8cuda_cub10par_nosyncE,(_ZN34_INTERNAL_dfee5354_4_k_cu_1df72ef16thrust24THRUST_300001_SM_1000_NS12placeholders2_9E - _ZN34_INTERNAL_dfee5354_4_k_cu_1df72ef16thrust24THRUST_300001_SM_1000_NS8cuda_cub10par_nosyncE)
_ZN34_INTERNAL_dfee5354_4_k_cu_1df72ef16thrust24THRUST_300001_SM_1000_NS8cuda_cub10par_nosyncE:
	.zero		1
	.type		_ZN34_INTERNAL_dfee5354_4_k_cu_1df72ef16thrust24THRUST_300001_SM_1000_NS12placeholders2_9E,@object
	.size		_ZN34_INTERNAL_dfee5354_4_k_cu_1df72ef16thrust24THRUST_300001_SM_1000_NS12placeholders2_9E,(_ZN34_INTERNAL_dfee5354_4_k_cu_1df72ef14cuda3std3__436_GLOBAL__N__dfee5354_4_k_cu_1df72ef16ignoreE - _ZN34_INTERNAL_dfee5354_4_k_cu_1df72ef16thrust24THRUST_300001_SM_1000_NS12placeholders2_9E)
_ZN34_INTERNAL_dfee5354_4_k_cu_1df72ef16thrust24THRUST_300001_SM_1000_NS12placeholders2_9E:
	.zero		1
	.type		_ZN34_INTERNAL_dfee5354_4_k_cu_1df72ef14cuda3std3__436_GLOBAL__N__dfee5354_4_k_cu_1df72ef16ignoreE,@object
	.size		_ZN34_INTERNAL_dfee5354_4_k_cu_1df72ef14cuda3std3__436_GLOBAL__N__dfee5354_4_k_cu_1df72ef16ignoreE,(_ZN34_INTERNAL_dfee5354_4_k_cu_1df72ef14cuda3std6ranges3__45__cpo4dataE - _ZN34_INTERNAL_dfee5354_4_k_cu_1df72ef14cuda3std3__436_GLOBAL__N__dfee5354_4_k_cu_1df72ef16ignoreE)
_ZN34_INTERNAL_dfee5354_4_k_cu_1df72ef14cuda3std3__436_GLOBAL__N__dfee5354_4_k_cu_1df72ef16ignoreE:
	.zero		1
	.type		_ZN34_INTERNAL_dfee5354_4_k_cu_1df72ef14cuda3std6ranges3__45__cpo4dataE,@object
	.size		_ZN34_INTERNAL_dfee5354_4_k_cu_1df72ef14cuda3std6ranges3__45__cpo4dataE,(_ZN34_INTERNAL_dfee5354_4_k_cu_1df72ef16thrust24THRUST_300001_SM_1000_NS12placeholders2_1E - _ZN34_INTERNAL_dfee5354_4_k_cu_1df72ef14cuda3std6ranges3__45__cpo4dataE)
_ZN34_INTERNAL_dfee5354_4_k_cu_1df72ef14cuda3std6ranges3__45__cpo4dataE:
	.zero		1
	.type		_ZN34_INTERNAL_dfee5354_4_k_cu_1df72ef16thrust24THRUST_300001_SM_1000_NS12placeholders2_1E,@object
	.size		_ZN34_INTERNAL_dfee5354_4_k_cu_1df72ef16thrust24THRUST_300001_SM_1000_NS12placeholders2_1E,(_ZN34_INTERNAL_dfee5354_4_k_cu_1df72ef14cuda3std3__45__cpo5beginE - _ZN34_INTERNAL_dfee5354_4_k_cu_1df72ef16thrust24THRUST_300001_SM_1000_NS12placeholders2_1E)
_ZN34_INTERNAL_dfee5354_4_k_cu_1df72ef16thrust24THRUST_300001_SM_1000_NS12placeholders2_1E:
	.zero		1
	.type		_ZN34_INTERNAL_dfee5354_4_k_cu_1df72ef14cuda3std3__45__cpo5beginE,@object
	.size		_ZN34_INTERNAL_dfee5354_4_k_cu_1df72ef14cuda3std3__45__cpo5beginE,(_ZN34_INTERNAL_dfee5354_4_k_cu_1df72ef14cuda3std6ranges3__45__cpo5beginE - _ZN34_INTERNAL_dfee5354_4_k_cu_1df72ef14cuda3std3__45__cpo5beginE)
_ZN34_INTERNAL_dfee5354_4_k_cu_1df72ef14cuda3std3__45__cpo5beginE:
	.zero		1
	.type		_ZN34_INTERNAL_dfee5354_4_k_cu_1df72ef14cuda3std6ranges3__45__cpo5beginE,@object
	.size		_ZN34_INTERNAL_dfee5354_4_k_cu_1df72ef14cuda3std6ranges3__45__cpo5beginE,(_ZN34_INTERNAL_dfee5354_4_k_cu_1df72ef16thrust24THRUST_300001_SM_1000_NS12placeholders2_5E - _ZN34_INTERNAL_dfee5354_4_k_cu_1df72ef14cuda3std6ranges3__45__cpo5beginE)
_ZN34_INTERNAL_dfee5354_4_k_cu_1df72ef14cuda3std6ranges3__45__cpo5beginE:
	.zero		1
	.type		_ZN34_INTERNAL_dfee5354_4_k_cu_1df72ef16thrust24THRUST_300001_SM_1000_NS12placeholders2_5E,@object
	.size		_ZN34_INTERNAL_dfee5354_4_k_cu_1df72ef16thrust24THRUST_300001_SM_1000_NS12placeholders2_5E,(_ZN34_INTERNAL_dfee5354_4_k_cu_1df72ef14cuda3std3__45__cpo6rbeginE - _ZN34_INTERNAL_dfee5354_4_k_cu_1df72ef16thrust24THRUST_300001_SM_1000_NS12placeholders2_5E)
_ZN34_INTERNAL_dfee5354_4_k_cu_1df72ef16thrust24THRUST_300001_SM_1000_NS12placeholders2_5E:
	.zero		1
	.type		_ZN34_INTERNAL_dfee5354_4_k_cu_1df72ef14cuda3std3__45__cpo6rbeginE,@object
	.size		_ZN34_INTERNAL_dfee5354_4_k_cu_1df72ef14cuda3std3__45__cpo6rbeginE,(_ZN34_INTERNAL_dfee5354_4_k_cu_1df72ef14cuda3std6ranges3__45__cpo7advanceE - _ZN34_INTERNAL_dfee5354_4_k_cu_1df72ef14cuda3std3__45__cpo6rbeginE)
_ZN34_INTERNAL_dfee5354_4_k_cu_1df72ef14cuda3std3__45__cpo6rbeginE:
	.zero		1
	.type		_ZN34_INTERNAL_dfee5354_4_k_cu_1df72ef14cuda3std6ranges3__45__cpo7advanceE,@object
	.size		_ZN34_INTERNAL_dfee5354_4_k_cu_1df72ef14cuda3std6ranges3__45__cpo7advanceE,(_ZN34_INTERNAL_dfee5354_4_k_cu_1df72ef14cuda3std3__47nulloptE - _ZN34_INTERNAL_dfee5354_4_k_cu_1df72ef14cuda3std6ranges3__45__cpo7advanceE)
_ZN34_INTERNAL_dfee5354_4_k_cu_1df72ef14cuda3std6ranges3__45__cpo7advanceE:
	.zero		1
	.type		_ZN34_INTERNAL_dfee5354_4_k_cu_1df72ef14cuda3std3__47nulloptE,@object
	.size		_ZN34_INTERNAL_dfee5354_4_k_cu_1df72ef14cuda3std3__47nulloptE,(_ZN34_INTERNAL_dfee5354_4_k_cu_1df72ef14cuda3std6ranges3__45__cpo8distanceE - _ZN34_INTERNAL_dfee5354_4_k_cu_1df72ef14cuda3std3__47nulloptE)
_ZN34_INTERNAL_dfee5354_4_k_cu_1df72ef14cuda3std3__47nulloptE:
	.zero		1
	.type		_ZN34_INTERNAL_dfee5354_4_k_cu_1df72ef14cuda3std6ranges3__45__cpo8distanceE,@object
	.size		_ZN34_INTERNAL_dfee5354_4_k_cu_1df72ef14cuda3std6ranges3__45__cpo8distanceE,(_ZN34_INTERNAL_dfee5354_4_k_cu_1df72ef16thrust24THRUST_300001_SM_1000_NS12placeholders3_10E - _ZN34_INTERNAL_dfee5354_4_k_cu_1df72ef14cuda3std6ranges3__45__cpo8distanceE)
_ZN34_INTERNAL_dfee5354_4_k_cu_1df72ef14cuda3std6ranges3__45__cpo8distanceE:
	.zero		1
	.type		_ZN34_INTERNAL_dfee5354_4_k_cu_1df72ef16thrust24THRUST_300001_SM_1000_NS12placeholders3_10E,@object
	.size		_ZN34_INTERNAL_dfee5354_4_k_cu_1df72ef16thrust24THRUST_300001_SM_1000_NS12placeholders3_10E,(_ZN34_INTERNAL_dfee5354_4_k_cu_1df72ef14cuda3std3__419piecewise_constructE - _ZN34_INTERNAL_dfee5354_4_k_cu_1df72ef16thrust24THRUST_300001_SM_1000_NS12placeholders3_10E)
_ZN34_INTERNAL_dfee5354_4_k_cu_1df72ef16thrust24THRUST_300001_SM_1000_NS12placeholders3_10E:
	.zero		1
	.type		_ZN34_INTERNAL_dfee5354_4_k_cu_1df72ef14cuda3std3__419piecewise_constructE,@object
	.size		_ZN34_INTERNAL_dfee5354_4_k_cu_1df72ef14cuda3std3__419piecewise_constructE,(_ZN34_INTERNAL_dfee5354_4_k_cu_1df72ef14cuda3std6ranges3__45__cpo5cdataE - _ZN34_INTERNAL_dfee5354_4_k_cu_1df72ef14cuda3std3__419piecewise_constructE)
_ZN34_INTERNAL_dfee5354_4_k_cu_1df72ef14cuda3std3__419piecewise_constructE:
	.zero		1
	.type		_ZN34_INTERNAL_dfee5354_4_k_cu_1df72ef14cuda3std6ranges3__45__cpo5cdataE,@object
	.size		_ZN34_INTERNAL_dfee5354_4_k_cu_1df72ef14cuda3std6ranges3__45__cpo5cdataE,(_ZN34_INTERNAL_dfee5354_4_k_cu_1df72ef16thrust24THRUST_300001_SM_1000_NS12placeholders2_2E - _ZN34_INTERNAL_dfee5354_4_k_cu_1df72ef14cuda3std6ranges3__45__cpo5cdataE)
_ZN34_INTERNAL_dfee5354_4_k_cu_1df72ef14cuda3std6ranges3__45__cpo5cdataE:
	.zero		1
	.type		_ZN34_INTERNAL_dfee5354_4_k_cu_1df72ef16thrust24THRUST_300001_SM_1000_NS12placeholders2_2E,@object
	.size		_ZN34_INTERNAL_dfee5354_4_k_cu_1df72ef16thrust24THRUST_300001_SM_1000_NS12placeholders2_2E,(_ZN34_INTERNAL_dfee5354_4_k_cu_1df72ef14cuda3std3__45__cpo3endE - _ZN34_INTERNAL_dfee5354_4_k_cu_1df72ef16thrust24THRUST_300001_SM_1000_NS12placeholders2_2E)
_ZN34_INTERNAL_dfee5354_4_k_cu_1df72ef16thrust24THRUST_300001_SM_1000_NS12placeholders2_2E:
	.zero		1
	.type		_ZN34_INTERNAL_dfee5354_4_k_cu_1df72ef14cuda3std3__45__cpo3endE,@object
	.size		_ZN34_INTERNAL_dfee5354_4_k_cu_1df72ef14cuda3std3__45__cpo3endE,(_ZN34_INTERNAL_dfee5354_4_k_cu_1df72ef14cuda3std6ranges3__45__cpo3endE - _ZN34_INTERNAL_dfee5354_4_k_cu_1df72ef14cuda3std3__45__cpo3endE)
_ZN34_INTERNAL_dfee5354_4_k_cu_1df72ef14cuda3std3__45__cpo3endE:
	.zero		1
	.type		_ZN34_INTERNAL_dfee5354_4_k_cu_1df72ef14cuda3std6ranges3__45__cpo3endE,@object
	.size		_ZN34_INTERNAL_dfee5354_4_k_cu_1df72ef14cuda3std6ranges3__45__cpo3endE,(_ZN34_INTERNAL_dfee5354_4_k_cu_1df72ef16thrust24THRUST_300001_SM_1000_NS12placeholders2_6E - _ZN34_INTERNAL_dfee5354_4_k_cu_1df72ef14cuda3std6ranges3__45__cpo3endE)
_ZN34_INTERNAL_dfee5354_4_k_cu_1df72ef14cuda3std6ranges3__45__cpo3endE:
	.zero		1
	.type		_ZN34_INTERNAL_dfee5354_4_k_cu_1df72ef16thrust24THRUST_300001_SM_1000_NS12placeholders2_6E,@object
	.size		_ZN34_INTERNAL_dfee5354_4_k_cu_1df72ef16thrust24THRUST_300001_SM_1000_NS12placeholders2_6E,(_ZN34_INTERNAL_dfee5354_4_k_cu_1df72ef14cuda3std3__45__cpo4rendE - _ZN34_INTERNAL_dfee5354_4_k_cu_1df72ef16thrust24THRUST_300001_SM_1000_NS12placeholders2_6E)
_ZN34_INTERNAL_dfee5354_4_k_cu_1df72ef16thrust24THRUST_300001_SM_1000_NS12placeholders2_6E:
	.zero		1
	.type		_ZN34_INTERNAL_dfee5354_4_k_cu_1df72ef14cuda3std3__45__cpo4rendE,@object
	.size		_ZN34_INTERNAL_dfee5354_4_k_cu_1df72ef14cuda3std3__45__cpo4rendE,(_ZN34_INTERNAL_dfee5354_4_k_cu_1df72ef14cuda3std6ranges3__45__cpo9iter_swapE - _ZN34_INTERNAL_dfee5354_4_k_cu_1df72ef14cuda3std3__45__cpo4rendE)
_ZN34_INTERNAL_dfee5354_4_k_cu_1df72ef14cuda3std3__45__cpo4rendE:
	.zero		1
	.type		_ZN34_INTERNAL_dfee5354_4_k_cu_1df72ef14cuda3std6ranges3__45__cpo9iter_swapE,@object
	.size		_ZN34_INTERNAL_dfee5354_4_k_cu_1df72ef14cuda3std6ranges3__45__cpo9iter_swapE,(_ZN34_INTERNAL_dfee5354_4_k_cu_1df72ef14cuda3std3__48unexpectE - _ZN34_INTERNAL_dfee5354_4_k_cu_1df72ef14cuda3std6ranges3__45__cpo9iter_swapE)
_ZN34_INTERNAL_dfee5354_4_k_cu_1df72ef14cuda3std6ranges3__45__cpo9iter_swapE:
	.zero		1
	.type		_ZN34_INTERNAL_dfee5354_4_k_cu_1df72ef14cuda3std3__48unexpectE,@object
	.size		_ZN34_INTERNAL_dfee5354_4_k_cu_1df72ef14cuda3std3__48unexpectE,(_ZN34_INTERNAL_dfee5354_4_k_cu_1df72ef16thrust24THRUST_300001_SM_1000_NS8cuda_cub3parE - _ZN34_INTERNAL_dfee5354_4_k_cu_1df72ef14cuda3std3__48unexpectE)
_ZN34_INTERNAL_dfee5354_4_k_cu_1df72ef14cuda3std3__48unexpectE:
	.zero		1
	.type		_ZN34_INTERNAL_dfee5354_4_k_cu_1df72ef16thrust24THRUST_300001_SM_1000_NS8cuda_cub3parE,@object
	.size		_ZN34_INTERNAL_dfee5354_4_k_cu_1df72ef16thrust24THRUST_300001_SM_1000_NS8cuda_cub3parE,(_ZN34_INTERNAL_dfee5354_4_k_cu_1df72ef16thrust24THRUST_300001_SM_1000_NS12placeholders2_4E - _ZN34_INTERNAL_dfee5354_4_k_cu_1df72ef16thrust24THRUST_300001_SM_1000_NS8cuda_cub3parE)
_ZN34_INTERNAL_dfee5354_4_k_cu_1df72ef16thrust24THRUST_300001_SM_1000_NS8cuda_cub3parE:
	.zero		1
	.type		_ZN34_INTERNAL_dfee5354_4_k_cu_1df72ef16thrust24THRUST_300001_SM_1000_NS12placeholders2_4E,@object
	.size		_ZN34_INTERNAL_dfee5354_4_k_cu_1df72ef16thrust24THRUST_300001_SM_1000_NS12placeholders2_4E,(_ZN34_INTERNAL_dfee5354_4_k_cu_1df72ef14cuda3std3__45__cpo4cendE - _ZN34_INTERNAL_dfee5354_4_k_cu_1df72ef16thrust24THRUST_300001_SM_1000_NS12placeholders2_4E)
_ZN34_INTERNAL_dfee5354_4_k_cu_1df72ef16thrust24THRUST_300001_SM_1000_NS12placeholders2_4E:
	.zero		1
	.type		_ZN34_INTERNAL_dfee5354_4_k_cu_1df72ef14cuda3std3__45__cpo4cendE,@object
	.size		_ZN34_INTERNAL_dfee5354_4_k_cu_1df72ef14cuda3std3__45__cpo4cendE,(_ZN34_INTERNAL_dfee5354_4_k_cu_1df72ef14cuda3std6ranges3__45__cpo4cendE - _ZN34_INTERNAL_dfee5354_4_k_cu_1df72ef14cuda3std3__45__cpo4cendE)
_ZN34_INTERNAL_dfee5354_4_k_cu_1df72ef14cuda3std3__45__cpo4cendE:
	.zero		1
	.type		_ZN34_INTERNAL_dfee5354_4_k_cu_1df72ef14cuda3std6ranges3__45__cpo4cendE,@object
	.size		_ZN34_INTERNAL_dfee5354_4_k_cu_1df72ef14cuda3std6ranges3__45__cpo4cendE,(_ZN34_INTERNAL_dfee5354_4_k_cu_1df72ef14cuda3std3__420unreachable_sentinelE - _ZN34_INTERNAL_dfee5354_4_k_cu_1df72ef14cuda3std6ranges3__45__cpo4cendE)
_ZN34_INTERNAL_dfee5354_4_k_cu_1df72ef14cuda3std6ranges3__45__cpo4cendE:
	.zero		1
	.type		_ZN34_INTERNAL_dfee5354_4_k_cu_1df72ef14cuda3std3__420unreachable_sentinelE,@object
	.size		_ZN34_INTERNAL_dfee5354_4_k_cu_1df72ef14cuda3std3__420unreachable_sentinelE,(_ZN34_INTERNAL_dfee5354_4_k_cu_1df72ef14cuda3std6ranges3__45__cpo5ssizeE - _ZN34_INTERNAL_dfee5354_4_k_cu_1df72ef14cuda3std3__420unreachable_sentinelE)
_ZN34_INTERNAL_dfee5354_4_k_cu_1df72ef14cuda3std3__420unreachable_sentinelE:
	.zero		1
	.type		_ZN34_INTERNAL_dfee5354_4_k_cu_1df72ef14cuda3std6ranges3__45__cpo5ssizeE,@object
	.size		_ZN34_INTERNAL_dfee5354_4_k_cu_1df72ef14cuda3std6ranges3__45__cpo5ssizeE,(_ZN34_INTERNAL_dfee5354_4_k_cu_1df72ef16thrust24THRUST_300001_SM_1000_NS12placeholders2_8E - _ZN34_INTERNAL_dfee5354_4_k_cu_1df72ef14cuda3std6ranges3__45__cpo5ssizeE)
_ZN34_INTERNAL_dfee5354_4_k_cu_1df72ef14cuda3std6ranges3__45__cpo5ssizeE:
	.zero		1
	.type		_ZN34_INTERNAL_dfee5354_4_k_cu_1df72ef16thrust24THRUST_300001_SM_1000_NS12placeholders2_8E,@object
	.size		_ZN34_INTERNAL_dfee5354_4_k_cu_1df72ef16thrust24THRUST_300001_SM_1000_NS12placeholders2_8E,(_ZN34_INTERNAL_dfee5354_4_k_cu_1df72ef14cuda3std3__45__cpo5crendE - _ZN34_INTERNAL_dfee5354_4_k_cu_1df72ef16thrust24THRUST_300001_SM_1000_NS12placeholders2_8E)
_ZN34_INTERNAL_dfee5354_4_k_cu_1df72ef16thrust24THRUST_300001_SM_1000_NS12placeholders2_8E:
	.zero		1
	.type		_ZN34_INTERNAL_dfee5354_4_k_cu_1df72ef14cuda3std3__45__cpo5crendE,@object
	.size		_ZN34_INTERNAL_dfee5354_4_k_cu_1df72ef14cuda3std3__45__cpo5crendE,(_ZN34_INTERNAL_dfee5354_4_k_cu_1df72ef14cuda3std6ranges3__45__cpo4prevE - _ZN34_INTERNAL_dfee5354_4_k_cu_1df72ef14cuda3std3__45__cpo5crendE)
_ZN34_INTERNAL_dfee5354_4_k_cu_1df72ef14cuda3std3__45__cpo5crendE:
	.zero		1
	.type		_ZN34_INTERNAL_dfee5354_4_k_cu_1df72ef14cuda3std6ranges3__45__cpo4prevE,@object
	.size		_ZN34_INTERNAL_dfee5354_4_k_cu_1df72ef14cuda3std6ranges3__45__cpo4prevE,(_ZN34_INTERNAL_dfee5354_4_k_cu_1df72ef14cuda3std6ranges3__45__cpo9iter_moveE - _ZN34_INTERNAL_dfee5354_4_k_cu_1df72ef14cuda3std6ranges3__45__cpo4prevE)
_ZN34_INTERNAL_dfee5354_4_k_cu_1df72ef14cuda3std6ranges3__45__cpo4prevE:
	.zero		1
	.type		_ZN34_INTERNAL_dfee5354_4_k_cu_1df72ef14cuda3std6ranges3__45__cpo9iter_moveE,@object
	.size		_ZN34_INTERNAL_dfee5354_4_k_cu_1df72ef14cuda3std6ranges3__45__cpo9iter_moveE,(_ZN34_INTERNAL_dfee5354_4_k_cu_1df72ef16thrust24THRUST_300001_SM_1000_NS6system6detail10sequential3seqE - _ZN34_INTERNAL_dfee5354_4_k_cu_1df72ef14cuda3std6ranges3__45__cpo9iter_moveE)
_ZN34_INTERNAL_dfee5354_4_k_cu_1df72ef14cuda3std6ranges3__45__cpo9iter_moveE:
	.zero		1
	.type		_ZN34_INTERNAL_dfee5354_4_k_cu_1df72ef16thrust24THRUST_300001_SM_1000_NS6system6detail10sequential3seqE,@object
	.size		_ZN34_INTERNAL_dfee5354_4_k_cu_1df72ef16thrust24THRUST_300001_SM_1000_NS6system6detail10sequential3seqE,(.L_40 - _ZN34_INTERNAL_dfee5354_4_k_cu_1df72ef16thrust24THRUST_300001_SM_1000_NS6system6detail10sequential3seqE)
_ZN34_INTERNAL_dfee5354_4_k_cu_1df72ef16thrust24THRUST_300001_SM_1000_NS6system6detail10sequential3seqE:
	.zero		1
.L_40:


//--------------------- .nv.shared._ZN3cub18CUB_300001_SM_10006detail6reduce18DeviceReduceKernelINS2_10policy_hubIfyN4cuda3std3__44plusIfEEE10Policy1000EN6thrust24THRUST_300001_SM_1000_NS6detail15normal_iteratorINSD_10device_ptrIfEEEEyS9_fNS7_10__identityEEEvT0_PT3_T1_NS0_13GridEvenShareISN_EET2_T4_ --------------------------
	.section	.nv.shared._ZN3cub18CUB_300001_SM_10006detail6reduce18DeviceReduceKernelINS2_10policy_hubIfyN4cuda3std3__44plusIfEEE10Policy1000EN6thrust24THRUST_300001_SM_1000_NS6detail15normal_iteratorINSD_10device_ptrIfEEEEyS9_fNS7_10__identityEEEvT0_PT3_T1_NS0_13GridEvenShareISN_EET2_T4_,"aw",@nobits
	.sectionflags	@""
	.align	4
.nv.shared._ZN3cub18CUB_300001_SM_10006detail6reduce18DeviceReduceKernelINS2_10policy_hubIfyN4cuda3std3__44plusIfEEE10Policy1000EN6thrust24THRUST_300001_SM_1000_NS6detail15normal_iteratorINSD_10device_ptrIfEEEEyS9_fNS7_10__identityEEEvT0_PT3_T1_NS0_13GridEvenShareISN_EET2_T4_:
	.zero		1068


//--------------------- .nv.shared._ZN3cub18CUB_300001_SM_10006detail6reduce28DeviceReduceSingleTileKernelINS2_10policy_hubIfyN4cuda3std3__44plusIfEEE10Policy1000EN6thrust24THRUST_300001_SM_1000_NS6detail15normal_iteratorINSD_10device_ptrIfEEEEPfyS9_ffNS7_10__identityEEEvT0_T1_T2_T3_T4_T6_ --------------------------
	.section	.nv.shared._ZN3cub18CUB_300001_SM_10006detail6reduce28DeviceReduceSingleTileKernelINS2_10policy_hubIfyN4cuda3std3__44plusIfEEE10Policy1000EN6thrust24THRUST_300001_SM_1000_NS6detail15normal_iteratorINSD_10device_ptrIfEEEEPfyS9_ffNS7_10__identityEEEvT0_T1_T2_T3_T4_T6_,"aw",@nobits
	.sectionflags	@""
	.align	4
.nv.shared._ZN3cub18CUB_300001_SM_10006detail6reduce28DeviceReduceSingleTileKernelINS2_10policy_hubIfyN4cuda3std3__44plusIfEEE10Policy1000EN6thrust24THRUST_300001_SM_1000_NS6detail15normal_iteratorINSD_10device_ptrIfEEEEPfyS9_ffNS7_10__identityEEEvT0_T1_T2_T3_T4_T6_:
	.zero		1068


//--------------------- .nv.shared._ZN3cub18CUB_300001_SM_10006detail6reduce28DeviceReduceSingleTileKernelINS2_10policy_hubIfjN4cuda3std3__44plusIfEEE10Policy1000EPfSC_iS9_ffNS7_10__identityEEEvT0_T1_T2_T3_T4_T6_ --------------------------
	.section	.nv.shared._ZN3cub18CUB_300001_SM_10006detail6reduce28DeviceReduceSingleTileKernelINS2_10policy_hubIfjN4cuda3std3__44plusIfEEE10Policy1000EPfSC_iS9_ffNS7_10__identityEEEvT0_T1_T2_T3_T4_T6_,"aw",@nobits
	.sectionflags	@""
	.align	4
.nv.shared._ZN3cub18CUB_300001_SM_10006detail6reduce28DeviceReduceSingleTileKernelINS2_10policy_hubIfjN4cuda3std3__44plusIfEEE10Policy1000EPfSC_iS9_ffNS7_10__identityEEEvT0_T1_T2_T3_T4_T6_:
	.zero		1108


//--------------------- .nv.shared._ZN3cub18CUB_300001_SM_10006detail6reduce18DeviceReduceKernelINS2_10policy_hubIfjN4cuda3std3__44plusIfEEE10Policy1000EN6thrust24THRUST_300001_SM_1000_NS6detail15normal_iteratorINSD_10device_ptrIfEEEEjS9_fNS7_10__identityEEEvT0_PT3_T1_NS0_13GridEvenShareISN_EET2_T4_ --------------------------
	.section	.nv.shared._ZN3cub18CUB_300001_SM_10006detail6reduce18DeviceReduceKernelINS2_10policy_hubIfjN4cuda3std3__44plusIfEEE10Policy1000EN6thrust24THRUST_300001_SM_1000_NS6detail15normal_iteratorINSD_10device_ptrIfEEEEjS9_fNS7_10__identityEEEvT0_PT3_T1_NS0_13GridEvenShareISN_EET2_T4_,"aw",@nobits
	.sectionflags	@""
	.align	4
.nv.shared._ZN3cub18CUB_300001_SM_10006detail6reduce18DeviceReduceKernelINS2_10policy_hubIfjN4cuda3std3__44plusIfEEE10Policy1000EN6thrust24THRUST_300001_SM_1000_NS6detail15normal_iteratorINSD_10device_ptrIfEEEEjS9_fNS7_10__identityEEEvT0_PT3_T1_NS0_13GridEvenShareISN_EET2_T4_:
	.zero		1108


//--------------------- .nv.shared._ZN3cub18CUB_300001_SM_10006detail6reduce28DeviceReduceSingleTileKernelINS2_10policy_hubIfjN4cuda3std3__44plusIfEEE10Policy1000EN6thrust24THRUST_300001_SM_1000_NS6detail15normal_iteratorINSD_10device_ptrIfEEEEPfjS9_ffNS7_10__identityEEEvT0_T1_T2_T3_T4_T6_ --------------------------
	.section	.nv.shared._ZN3cub18CUB_300001_SM_10006detail6reduce28DeviceReduceSingleTileKernelINS2_10policy_hubIfjN4cuda3std3__44plusIfEEE10Policy1000EN6thrust24THRUST_300001_SM_1000_NS6detail15normal_iteratorINSD_10device_ptrIfEEEEPfjS9_ffNS7_10__identityEEEvT0_T1_T2_T3_T4_T6_,"aw",@nobits
	.sectionflags	@""
	.align	4
.nv.shared._ZN3cub18CUB_300001_SM_10006detail6reduce28DeviceReduceSingleTileKernelINS2_10policy_hubIfjN4cuda3std3__44plusIfEEE10Policy1000EN6thrust24THRUST_300001_SM_1000_NS6detail15normal_iteratorINSD_10device_ptrIfEEEEPfjS9_ffNS7_10__identityEEEvT0_T1_T2_T3_T4_T6_:
	.zero		1108


//--------------------- .nv.constant0._ZN3cub18CUB_300001_SM_10006detail6reduce28DeviceReduceSingleTileKernelINS2_10policy_hubIfyN4cuda3std3__44plusIfEEE10Policy1000EPfSC_iS9_ffNS7_10__identityEEEvT0_T1_T2_T3_T4_T6_ --------------------------
	.section	.nv.constant0._ZN3cub18CUB_300001_SM_10006detail6reduce28DeviceReduceSingleTileKernelINS2_10policy_hubIfyN4cuda3std3__44plusIfEEE10Policy1000EPfSC_iS9_ffNS7_10__identityEEEvT0_T1_T2_T3_T4_T6_,"a",@progbits
	.sectionflags	@""
	.align	4
.nv.constant0._ZN3cub18CUB_300001_SM_10006detail6reduce28DeviceReduceSingleTileKernelINS2_10policy_hubIfyN4cuda3std3__44plusIfEEE10Policy1000EPfSC_iS9_ffNS7_10__identityEEEvT0_T1_T2_T3_T4_T6_:
	.zero		925


//--------------------- .nv.constant0._ZN3cub18CUB_300001_SM_10006detail6reduce18DeviceReduceKernelINS2_10policy_hubIfyN4cuda3std3__44plusIfEEE10Policy1000EN6thrust24THRUST_300001_SM_1000_NS6detail15normal_iteratorINSD_10device_ptrIfEEEEyS9_fNS7_10__identityEEEvT0_PT3_T1_NS0_13GridEvenShareISN_EET2_T4_ --------------------------
	.section	.nv.constant0._ZN3cub18CUB_300001_SM_10006detail6reduce18DeviceReduceKernelINS2_10policy_hubIfyN4cuda3std3__44plusIfEEE10Policy1000EN6thrust24THRUST_300001_SM_1000_NS6detail15normal_iteratorINSD_10device_ptrIfEEEEyS9_fNS7_10__identityEEEvT0_PT3_T1_NS0_13GridEvenShareISN_EET2_T4_,"a",@progbits
	.sectionflags	@""
	.align	4
.nv.constant0._ZN3cub18CUB_300001_SM_10006detail6reduce18DeviceReduceKernelINS2_10policy_hubIfyN4cuda3std3__44plusIfEEE10Policy1000EN6thrust24THRUST_300001_SM_1000_NS6detail15normal_iteratorINSD_10device_ptrIfEEEEyS9_fNS7_10__identityEEEvT0_PT3_T1_NS0_13GridEvenShareISN_EET2_T4_:
	.zero		994


//--------------------- .nv.constant0._ZN3cub18CUB_300001_SM_10006detail6reduce28DeviceReduceSingleTileKernelINS2_10policy_hubIfyN4cuda3std3__44plusIfEEE10Policy1000EN6thrust24THRUST_300001_SM_1000_NS6detail15normal_iteratorINSD_10device_ptrIfEEEEPfyS9_ffNS7_10__identityEEEvT0_T1_T2_T3_T4_T6_ --------------------------
	.section	.nv.constant0._ZN3cub18CUB_300001_SM_10006detail6reduce28DeviceReduceSingleTileKernelINS2_10policy_hubIfyN4cuda3std3__44plusIfEEE10Policy1000EN6thrust24THRUST_300001_SM_1000_NS6detail15normal_iteratorINSD_10device_ptrIfEEEEPfyS9_ffNS7_10__identityEEEvT0_T1_T2_T3_T4_T6_,"a",@progbits
	.sectionflags	@""
	.align	4
.nv.constant0._ZN3cub18CUB_300001_SM_10006detail6reduce28DeviceReduceSingleTileKernelINS2_10policy_hubIfyN4cuda3std3__44plusIfEEE10Policy1000EN6thrust24THRUST_300001_SM_1000_NS6detail15normal_iteratorINSD_10device_ptrIfEEEEPfyS9_ffNS7_10__identityEEEvT0_T1_T2_T3_T4_T6_:
	.zero		929


//--------------------- .nv.constant0._ZN3cub18CUB_300001_SM_10006detail6reduce28DeviceReduceSingleTileKernelINS2_10policy_hubIfjN4cuda3std3__44plusIfEEE10Policy1000EPfSC_iS9_ffNS7_10__identityEEEvT0_T1_T2_T3_T4_T6_ --------------------------
	.section	.nv.constant0._ZN3cub18CUB_300001_SM_10006detail6reduce28DeviceReduceSingleTileKernelINS2_10policy_hubIfjN4cuda3std3__44plusIfEEE10Policy1000EPfSC_iS9_ffNS7_10__identityEEEvT0_T1_T2_T3_T4_T6_,"a",@progbits
	.sectionflags	@""
	.align	4
.nv.constant0._ZN3cub18CUB_300001_SM_10006detail6reduce28DeviceReduceSingleTileKernelINS2_10policy_hubIfjN4cuda3std3__44plusIfEEE10Policy1000EPfSC_iS9_ffNS7_10__identityEEEvT0_T1_T2_T3_T4_T6_:
	.zero		925


//--------------------- .nv.constant0._ZN3cub18CUB_300001_SM_10006detail6reduce18DeviceReduceKernelINS2_10policy_hubIfjN4cuda3std3__44plusIfEEE10Policy1000EN6thrust24THRUST_300001_SM_1000_NS6detail15normal_iteratorINSD_10device_ptrIfEEEEjS9_fNS7_10__identityEEEvT0_PT3_T1_NS0_13GridEvenShareISN_EET2_T4_ --------------------------
	.section	.nv.constant0._ZN3cub18CUB_300001_SM_10006detail6reduce18DeviceReduceKernelINS2_10policy_hubIfjN4cuda3std3__44plusIfEEE10Policy1000EN6thrust24THRUST_300001_SM_1000_NS6detail15normal_iteratorINSD_10device_ptrIfEEEEjS9_fNS7_10__identityEEEvT0_PT3_T1_NS0_13GridEvenShareISN_EET2_T4_,"a",@progbits
	.sectionflags	@""
	.align	4
.nv.constant0._ZN3cub18CUB_300001_SM_10006detail6reduce18DeviceReduceKernelINS2_10policy_hubIfjN4cuda3std3__44plusIfEEE10Policy1000EN6thrust24THRUST_300001_SM_1000_NS6detail15normal_iteratorINSD_10device_ptrIfEEEEjS9_fNS7_10__identityEEEvT0_PT3_T1_NS0_13GridEvenShareISN_EET2_T4_:
	.zero		958


//--------------------- .nv.constant0._ZN3cub18CUB_300001_SM_10006detail6reduce28DeviceReduceSingleTileKernelINS2_10policy_hubIfjN4cuda3std3__44plusIfEEE10Policy1000EN6thrust24THRUST_300001_SM_1000_NS6detail15normal_iteratorINSD_10device_ptrIfEEEEPfjS9_ffNS7_10__identityEEEvT0_T1_T2_T3_T4_T6_ --------------------------
	.section	.nv.constant0._ZN3cub18CUB_300001_SM_10006detail6reduce28DeviceReduceSingleTileKernelINS2_10policy_hubIfjN4cuda3std3__44plusIfEEE10Policy1000EN6thrust24THRUST_300001_SM_1000_NS6detail15normal_iteratorINSD_10device_ptrIfEEEEPfjS9_ffNS7_10__identityEEEvT0_T1_T2_T3_T4_T6_,"a",@progbits
	.sectionflags	@""
	.align	4
.nv.constant0._ZN3cub18CUB_300001_SM_10006detail6reduce28DeviceReduceSingleTileKernelINS2_10policy_hubIfjN4cuda3std3__44plusIfEEE10Policy1000EN6thrust24THRUST_300001_SM_1000_NS6detail15normal_iteratorINSD_10device_ptrIfEEEEPfjS9_ffNS7_10__identityEEEvT0_T1_T2_T3_T4_T6_:
	.zero		925


//--------------------- .nv.constant0._ZN3cub18CUB_300001_SM_10006detail11EmptyKernelIvEEvv --------------------------
	.section	.nv.constant0._ZN3cub18CUB_300001_SM_10006detail11EmptyKernelIvEEvv,"a",@progbits
	.sectionflags	@""
	.align	4
.nv.constant0._ZN3cub18CUB_300001_SM_10006detail11EmptyKernelIvEEvv:
	.zero		896


//--------------------- .nv.constant0._Z7reduce1Pfi --------------------------
	.section	.nv.constant0._Z7reduce1Pfi,"a",@progbits
	.sectionflags	@""
	.align	4
.nv.constant0._Z7reduce1Pfi:
	.zero		908


//--------------------- .nv.constant0._Z24do_MonteCarlo_simulationP17curandStateXORWOWPfi --------------------------
	.section	.nv.constant0._Z24do_MonteCarlo_simulationP17curandStateXORWOWPfi,"a",@progbits
	.sectionflags	@""
	.align	4
.nv.constant0._Z24do_MonteCarlo_simulationP17curandStateXORWOWPfi:
	.zero		916


//--------------------- .nv.constant0._Z18init_curand_statesP17curandStateXORWOWm --------------------------
	.section	.nv.constant0._Z18init_curand_statesP17curandStateXORWOWm,"a",@progbits
	.sectionflags	@""
	.align	4
.nv.constant0._Z18init_curand_statesP17curandStateXORWOWm:
	.zero		912


//--------------------- SYMBOLS --------------------------

	.type		.nv.reservedSmem.offset0,@object
	.size		.nv.reservedSmem.offset0,0x4
	.type		.nv.reservedSmem.cap,@object
	.size		.nv.reservedSmem.cap,0x4
